	.target	sm_80

	.elftype	@"ET_EXEC"


//--------------------- .note.nv.tkinfo           --------------------------
	.section	.note.nv.tkinfo,"",@"SHT_NOTE"
	.sectionflags	@"SHF_NOTE_NV_TKINFO"
	.tkinfo
        /*0018*/ 	.word	0x00000002
        /*0030*/ 	.string	""
        /*0030*/ 	.string	"ptxas"
        /*0030*/ 	.string	"Cuda compilation tools, release 13.0, V13.0.88"
        /*0030*/ 	.string	"Build cuda_13.0.r13.0/compiler.36424714_0"
        /*0030*/ 	.string	"-arch sm_80 -m 64 "



//--------------------- .note.nv.cuinfo           --------------------------
	.section	.note.nv.cuinfo,"",@"SHT_NOTE"
	.sectionflags	@"SHF_NOTE_NV_CUINFO"
        /*0018*/ 	.short	0x0002
        /*001a*/ 	.short	0x0050
        /*001c*/ 	.short	0x0082
	.zero		2


//--------------------- .nv.info                  --------------------------
	.section	.nv.info,"",@"SHT_CUDA_INFO"
	.align	4


	//----- nvinfo : EIATTR_REGCOUNT
	.align		4
        /*0000*/ 	.byte	0x04, 0x2f
        /*0002*/ 	.short	(.L_12 - .L_11)
	.align		4
.L_11:
        /*0004*/ 	.word	index@(_ZN7cutlass13device_kernelIN5flash22FlashAttnBwdPreprocessIN4cute5tupleIJNS3_1CILi64EEENS5_ILi256EEEEEENS_6half_tEfNS_4arch4Sm80ELb1ELb1EEEEEvNT_6ParamsE)
        /*0008*/ 	.word	0x00000067


	//----- nvinfo : EIATTR_FRAME_SIZE
	.align		4
.L_12:
        /*000c*/ 	.byte	0x04, 0x11
        /*000e*/ 	.short	(.L_14 - .L_13)
	.align		4
.L_13:
        /*0010*/ 	.word	index@(_ZN7cutlass13device_kernelIN5flash22FlashAttnBwdPreprocessIN4cute5tupleIJNS3_1CILi64EEENS5_ILi256EEEEEENS_6half_tEfNS_4arch4Sm80ELb1ELb1EEEEEvNT_6ParamsE)
        /*0014*/ 	.word	0x00000000


	//----- nvinfo : EIATTR_REGCOUNT
	.align		4
.L_14:
        /*0018*/ 	.byte	0x04, 0x2f
        /*001a*/ 	.short	(.L_16 - .L_15)
	.align		4
.L_15:
        /*001c*/ 	.word	index@(_ZN7cutlass13device_kernelIN5flash19enable_sm80_to_sm89INS1_16FlashAttnBwdSm80INS1_25CollectiveMainloopBwdSm80ILi1ELi1EN4cute5tupleIJNS5_1CILi64EEES8_NS7_ILi256EEEEEENS_6half_tEfNS_4arch4Sm80ELb1ELb0ELb0ELb1ELb0ELb0ELb0ELb0ELi2ELi4ELi2ELi2ELb0EEENS1_24CollectiveEpilogueBwdGQAISA_fSD_Li256ELb1ELb0EEENS1_25SingleTileBwdLPTSchedulerILb1ELi64ELb0EEEEEEEEEvNT_6ParamsE)
        /*0020*/ 	.word	0x000000ff


	//----- nvinfo : EIATTR_FRAME_SIZE
	.align		4
.L_16:
        /*0024*/ 	.byte	0x04, 0x11
        /*0026*/ 	.short	(.L_18 - .L_17)
	.align		4
.L_17:
        /*0028*/ 	.word	index@(_ZN7cutlass13device_kernelIN5flash19enable_sm80_to_sm89INS1_16FlashAttnBwdSm80INS1_25CollectiveMainloopBwdSm80ILi1ELi1EN4cute5tupleIJNS5_1CILi64EEES8_NS7_ILi256EEEEEENS_6half_tEfNS_4arch4Sm80ELb1ELb0ELb0ELb1ELb0ELb0ELb0ELb0ELi2ELi4ELi2ELi2ELb0EEENS1_24CollectiveEpilogueBwdGQAISA_fSD_Li256ELb1ELb0EEENS1_25SingleTileBwdLPTSchedulerILb1ELi64ELb0EEEEEEEEEvNT_6ParamsE)
        /*002c*/ 	.word	0x00000038


	//----- nvinfo : EIATTR_REGCOUNT
	.align		4
.L_18:
        /*0030*/ 	.byte	0x04, 0x2f
        /*0032*/ 	.short	(.L_20 - .L_19)
	.align		4
.L_19:
        /*0034*/ 	.word	index@(_ZN7cutlass13device_kernelIN5flash32FlashAttnBwdPostprocessConvertdQIN4cute5tupleIJNS3_1CILi64EEENS5_ILi256EEEEEENS_6half_tEfNS_4arch4Sm80ELi256ENS3_8TiledMMAINS3_8MMA_AtomIJNS3_28SM80_16x8x16_F32F16F16F32_TNEEEENS3_6LayoutINS4_IJNS5_ILi2EEENS5_ILi4EEENS5_ILi1EEEEEENS4_IJSJ_SH_NS5_ILi0EEEEEEEENS4_IJNS5_ILi32EEES6_NS5_ILi16EEEEEEEELb0EEEEEvNT_6ParamsE)
        /*0038*/ 	.word	0x00000056


	//----- nvinfo : EIATTR_FRAME_SIZE
	.align		4
.L_20:
        /*003c*/ 	.byte	0x04, 0x11
        /*003e*/ 	.short	(.L_22 - .L_21)
	.align		4
.L_21:
        /*0040*/ 	.word	index@(_ZN7cutlass13device_kernelIN5flash32FlashAttnBwdPostprocessConvertdQIN4cute5tupleIJNS3_1CILi64EEENS5_ILi256EEEEEENS_6half_tEfNS_4arch4Sm80ELi256ENS3_8TiledMMAINS3_8MMA_AtomIJNS3_28SM80_16x8x16_F32F16F16F32_TNEEEENS3_6LayoutINS4_IJNS5_ILi2EEENS5_ILi4EEENS5_ILi1EEEEEENS4_IJSJ_SH_NS5_ILi0EEEEEEEENS4_IJNS5_ILi32EEES6_NS5_ILi16EEEEEEEELb0EEEEEvNT_6ParamsE)
        /*0044*/ 	.word	0x00000000


	//----- nvinfo : EIATTR_REGCOUNT
	.align		4
.L_22:
        /*0048*/ 	.byte	0x04, 0x2f
        /*004a*/ 	.short	(.L_24 - .L_23)
	.align		4
.L_23:
        /*004c*/ 	.word	index@(_ZN7cutlass13device_kernelIN5flash19enable_sm80_to_sm89INS1_16FlashAttnBwdSm80INS1_25CollectiveMainloopBwdSm80ILi1ELi1EN4cute5tupleIJNS5_1CILi64EEES8_NS7_ILi256EEEEEENS_6half_tEfNS_4arch4Sm80ELb1ELb0ELb0ELb1ELb0ELb0ELb0ELb0ELi2ELi4ELi2ELi2ELb0EEENS1_21CollectiveEpilogueBwdISA_SB_SD_Li256ELb1ELb0ELi4EEENS1_25SingleTileBwdLPTSchedulerILb1ELi64ELb0EEEEEEEEEvNT_6ParamsE)
        /*0050*/ 	.word	0x000000ff


	//----- nvinfo : EIATTR_FRAME_SIZE
	.align		4
.L_24:
        /*0054*/ 	.byte	0x04, 0x11
        /*0056*/ 	.short	(.L_26 - .L_25)
	.align		4
.L_25:
        /*0058*/ 	.word	index@(_ZN7cutlass13device_kernelIN5flash19enable_sm80_to_sm89INS1_16FlashAttnBwdSm80INS1_25CollectiveMainloopBwdSm80ILi1ELi1EN4cute5tupleIJNS5_1CILi64EEES8_NS7_ILi256EEEEEENS_6half_tEfNS_4arch4Sm80ELb1ELb0ELb0ELb1ELb0ELb0ELb0ELb0ELi2ELi4ELi2ELi2ELb0EEENS1_21CollectiveEpilogueBwdISA_SB_SD_Li256ELb1ELb0ELi4EEENS1_25SingleTileBwdLPTSchedulerILb1ELi64ELb0EEEEEEEEEvNT_6ParamsE)
        /*005c*/ 	.word	0x00000038


	//----- nvinfo : EIATTR_REGCOUNT
	.align		4
.L_26:
        /*0060*/ 	.byte	0x04, 0x2f
        /*0062*/ 	.short	(.L_28 - .L_27)
	.align		4
.L_27:
        /*0064*/ 	.word	index@(_ZN7cutlass13device_kernelIN5flash22FlashAttnBwdPreprocessIN4cute5tupleIJNS3_1CILi64EEENS5_ILi256EEEEEENS_6half_tEfNS_4arch4Sm80ELb1ELb0EEEEEvNT_6ParamsE)
        /*0068*/ 	.word	0x00000069


	//----- nvinfo : EIATTR_FRAME_SIZE
	.align		4
.L_28:
        /*006c*/ 	.byte	0x04, 0x11
        /*006e*/ 	.short	(.L_30 - .L_29)
	.align		4
.L_29:
        /*0070*/ 	.word	index@(_ZN7cutlass13device_kernelIN5flash22FlashAttnBwdPreprocessIN4cute5tupleIJNS3_1CILi64EEENS5_ILi256EEEEEENS_6half_tEfNS_4arch4Sm80ELb1ELb0EEEEEvNT_6ParamsE)
        /*0074*/ 	.word	0x00000000


	//----- nvinfo : EIATTR_REGCOUNT
	.align		4
.L_30:
        /*0078*/ 	.byte	0x04, 0x2f
        /*007a*/ 	.short	(.L_32 - .L_31)
	.align		4
.L_31:
        /*007c*/ 	.word	index@(_ZN7cutlass13device_kernelIN5flash19enable_sm80_to_sm89INS1_16FlashAttnBwdSm80INS1_25CollectiveMainloopBwdSm80ILi1ELi1EN4cute5tupleIJNS5_1CILi64EEES8_NS7_ILi256EEEEEENS_6half_tEfNS_4arch4Sm80ELb1ELb0ELb0ELb0ELb0ELb0ELb0ELb0ELi2ELi4ELi2ELi2ELb0EEENS1_24CollectiveEpilogueBwdGQAISA_fSD_Li256ELb0ELb0EEENS1_25SingleTileBwdLPTSchedulerILb0ELi64ELb0EEEEEEEEEvNT_6ParamsE)
        /*0080*/ 	.word	0x000000ff


	//----- nvinfo : EIATTR_FRAME_SIZE
	.align		4
.L_32:
        /*0084*/ 	.byte	0x04, 0x11
        /*0086*/ 	.short	(.L_34 - .L_33)
	.align		4
.L_33:
        /*0088*/ 	.word	index@(_ZN7cutlass13device_kernelIN5flash19enable_sm80_to_sm89INS1_16FlashAttnBwdSm80INS1_25CollectiveMainloopBwdSm80ILi1ELi1EN4cute5tupleIJNS5_1CILi64EEES8_NS7_ILi256EEEEEENS_6half_tEfNS_4arch4Sm80ELb1ELb0ELb0ELb0ELb0ELb0ELb0ELb0ELi2ELi4ELi2ELi2ELb0EEENS1_24CollectiveEpilogueBwdGQAISA_fSD_Li256ELb0ELb0EEENS1_25SingleTileBwdLPTSchedulerILb0ELi64ELb0EEEEEEEEEvNT_6ParamsE)
        /*008c*/ 	.word	0x00000040


	//----- nvinfo : EIATTR_REGCOUNT
	.align		4
.L_34:
        /*0090*/ 	.byte	0x04, 0x2f
        /*0092*/ 	.short	(.L_36 - .L_35)
	.align		4
.L_35:
        /*0094*/ 	.word	index@(_ZN7cutlass13device_kernelIN5flash19enable_sm80_to_sm89INS1_16FlashAttnBwdSm80INS1_25CollectiveMainloopBwdSm80ILi1ELi1EN4cute5tupleIJNS5_1CILi64EEES8_NS7_ILi256EEEEEENS_6half_tEfNS_4arch4Sm80ELb1ELb0ELb0ELb0ELb0ELb0ELb0ELb0ELi2ELi4ELi2ELi2ELb0EEENS1_21CollectiveEpilogueBwdISA_SB_SD_Li256ELb0ELb0ELi4EEENS1_25SingleTileBwdLPTSchedulerILb0ELi64ELb0EEEEEEEEEvNT_6ParamsE)
        /*0098*/ 	.word	0x000000ff


	//----- nvinfo : EIATTR_FRAME_SIZE
	.align		4
.L_36:
        /*009c*/ 	.byte	0x04, 0x11
        /*009e*/ 	.short	(.L_38 - .L_37)
	.align		4
.L_37:
        /*00a0*/ 	.word	index@(_ZN7cutlass13device_kernelIN5flash19enable_sm80_to_sm89INS1_16FlashAttnBwdSm80INS1_25CollectiveMainloopBwdSm80ILi1ELi1EN4cute5tupleIJNS5_1CILi64EEES8_NS7_ILi256EEEEEENS_6half_tEfNS_4arch4Sm80ELb1ELb0ELb0ELb0ELb0ELb0ELb0ELb0ELi2ELi4ELi2ELi2ELb0EEENS1_21CollectiveEpilogueBwdISA_SB_SD_Li256ELb0ELb0ELi4EEENS1_25SingleTileBwdLPTSchedulerILb0ELi64ELb0EEEEEEEEEvNT_6ParamsE)
        /*00a4*/ 	.word	0x00000048


	//----- nvinfo : EIATTR_REGCOUNT
	.align		4
.L_38:
        /*00a8*/ 	.byte	0x04, 0x2f
        /*00aa*/ 	.short	(.L_40 - .L_39)
	.align		4
.L_39:
        /*00ac*/ 	.word	index@(_ZN7cutlass13device_kernelIN5flash19enable_sm80_to_sm89INS1_16FlashAttnBwdSm80INS1_25CollectiveMainloopBwdSm80ILi1ELi1EN4cute5tupleIJNS5_1CILi64EEES8_NS7_ILi256EEEEEENS_6half_tEfNS_4arch4Sm80ELb0ELb1ELb0ELb1ELb0ELb0ELb0ELb0ELi2ELi4ELi2ELi2ELb0EEENS1_24CollectiveEpilogueBwdGQAISA_fSD_Li256ELb1ELb0EEENS1_19SingleTileSchedulerILb1ELb0ELb0ELi64EEEEEEEEEvNT_6ParamsE)
        /*00b0*/ 	.word	0x000000ff


	//----- nvinfo : EIATTR_FRAME_SIZE
	.align		4
.L_40:
        /*00b4*/ 	.byte	0x04, 0x11
        /*00b6*/ 	.short	(.L_42 - .L_41)
	.align		4
.L_41:
        /*00b8*/ 	.word	index@(_ZN7cutlass13device_kernelIN5flash19enable_sm80_to_sm89INS1_16FlashAttnBwdSm80INS1_25CollectiveMainloopBwdSm80ILi1ELi1EN4cute5tupleIJNS5_1CILi64EEES8_NS7_ILi256EEEEEENS_6half_tEfNS_4arch4Sm80ELb0ELb1ELb0ELb1ELb0ELb0ELb0ELb0ELi2ELi4ELi2ELi2ELb0EEENS1_24CollectiveEpilogueBwdGQAISA_fSD_Li256ELb1ELb0EEENS1_19SingleTileSchedulerILb1ELb0ELb0ELi64EEEEEEEEEvNT_6ParamsE)
        /*00bc*/ 	.word	0x00000040


	//----- nvinfo : EIATTR_REGCOUNT
	.align		4
.L_42:
        /*00c0*/ 	.byte	0x04, 0x2f
        /*00c2*/ 	.short	(.L_44 - .L_43)
	.align		4
.L_43:
        /*00c4*/ 	.word	index@(_ZN7cutlass13device_kernelIN5flash19enable_sm80_to_sm89INS1_16FlashAttnBwdSm80INS1_25CollectiveMainloopBwdSm80ILi1ELi1EN4cute5tupleIJNS5_1CILi64EEES8_NS7_ILi256EEEEEENS_6half_tEfNS_4arch4Sm80ELb0ELb1ELb0ELb1ELb0ELb0ELb0ELb0ELi2ELi4ELi2ELi2ELb0EEENS1_21CollectiveEpilogueBwdISA_SB_SD_Li256ELb1ELb0ELi4EEENS1_19SingleTileSchedulerILb1ELb0ELb0ELi64EEEEEEEEEvNT_6ParamsE)
        /*00c8*/ 	.word	0x000000ff


	//----- nvinfo : EIATTR_FRAME_SIZE
	.align		4
.L_44:
        /*00cc*/ 	.byte	0x04, 0x11
        /*00ce*/ 	.short	(.L_46 - .L_45)
	.align		4
.L_45:
        /*00d0*/ 	.word	index@(_ZN7cutlass13device_kernelIN5flash19enable_sm80_to_sm89INS1_16FlashAttnBwdSm80INS1_25CollectiveMainloopBwdSm80ILi1ELi1EN4cute5tupleIJNS5_1CILi64EEES8_NS7_ILi256EEEEEENS_6half_tEfNS_4arch4Sm80ELb0ELb1ELb0ELb1ELb0ELb0ELb0ELb0ELi2ELi4ELi2ELi2ELb0EEENS1_21CollectiveEpilogueBwdISA_SB_SD_Li256ELb1ELb0ELi4EEENS1_19SingleTileSchedulerILb1ELb0ELb0ELi64EEEEEEEEEvNT_6ParamsE)
        /*00d4*/ 	.word	0x00000040


	//----- nvinfo : EIATTR_REGCOUNT
	.align		4
.L_46:
        /*00d8*/ 	.byte	0x04, 0x2f
        /*00da*/ 	.short	(.L_48 - .L_47)
	.align		4
.L_47:
        /*00dc*/ 	.word	index@(_ZN7cutlass13device_kernelIN5flash19enable_sm80_to_sm89INS1_16FlashAttnBwdSm80INS1_25CollectiveMainloopBwdSm80ILi1ELi1EN4cute5tupleIJNS5_1CILi64EEES8_NS7_ILi256EEEEEENS_6half_tEfNS_4arch4Sm80ELb0ELb1ELb0ELb0ELb0ELb0ELb0ELb0ELi2ELi4ELi2ELi2ELb0EEENS1_24CollectiveEpilogueBwdGQAISA_fSD_Li256ELb0ELb0EEENS1_19SingleTileSchedulerILb0ELb0ELb0ELi64EEEEEEEEEvNT_6ParamsE)
        /*00e0*/ 	.word	0x000000ff


	//----- nvinfo : EIATTR_FRAME_SIZE
	.align		4
.L_48:
        /*00e4*/ 	.byte	0x04, 0x11
        /*00e6*/ 	.short	(.L_50 - .L_49)
	.align		4
.L_49:
        /*00e8*/ 	.word	index@(_ZN7cutlass13device_kernelIN5flash19enable_sm80_to_sm89INS1_16FlashAttnBwdSm80INS1_25CollectiveMainloopBwdSm80ILi1ELi1EN4cute5tupleIJNS5_1CILi64EEES8_NS7_ILi256EEEEEENS_6half_tEfNS_4arch4Sm80ELb0ELb1ELb0ELb0ELb0ELb0ELb0ELb0ELi2ELi4ELi2ELi2ELb0EEENS1_24CollectiveEpilogueBwdGQAISA_fSD_Li256ELb0ELb0EEENS1_19SingleTileSchedulerILb0ELb0ELb0ELi64EEEEEEEEEvNT_6ParamsE)
        /*00ec*/ 	.word	0x00000038


	//----- nvinfo : EIATTR_REGCOUNT
	.align		4
.L_50:
        /*00f0*/ 	.byte	0x04, 0x2f
        /*00f2*/ 	.short	(.L_52 - .L_51)
	.align		4
.L_51:
        /*00f4*/ 	.word	index@(_ZN7cutlass13device_kernelIN5flash19enable_sm80_to_sm89INS1_16FlashAttnBwdSm80INS1_25CollectiveMainloopBwdSm80ILi1ELi1EN4cute5tupleIJNS5_1CILi64EEES8_NS7_ILi256EEEEEENS_6half_tEfNS_4arch4Sm80ELb0ELb1ELb0ELb0ELb0ELb0ELb0ELb0ELi2ELi4ELi2ELi2ELb0EEENS1_21CollectiveEpilogueBwdISA_SB_SD_Li256ELb0ELb0ELi4EEENS1_19SingleTileSchedulerILb0ELb0ELb0ELi64EEEEEEEEEvNT_6ParamsE)
        /*00f8*/ 	.word	0x000000ff


	//----- nvinfo : EIATTR_FRAME_SIZE
	.align		4
.L_52:
        /*00fc*/ 	.byte	0x04, 0x11
        /*00fe*/ 	.short	(.L_54 - .L_53)
	.align		4
.L_53:
        /*0100*/ 	.word	index@(_ZN7cutlass13device_kernelIN5flash19enable_sm80_to_sm89INS1_16FlashAttnBwdSm80INS1_25CollectiveMainloopBwdSm80ILi1ELi1EN4cute5tupleIJNS5_1CILi64EEES8_NS7_ILi256EEEEEENS_6half_tEfNS_4arch4Sm80ELb0ELb1ELb0ELb0ELb0ELb0ELb0ELb0ELi2ELi4ELi2ELi2ELb0EEENS1_21CollectiveEpilogueBwdISA_SB_SD_Li256ELb0ELb0ELi4EEENS1_19SingleTileSchedulerILb0ELb0ELb0ELi64EEEEEEEEEvNT_6ParamsE)
        /*0104*/ 	.word	0x00000038


	//----- nvinfo : EIATTR_REGCOUNT
	.align		4
.L_54:
        /*0108*/ 	.byte	0x04, 0x2f
        /*010a*/ 	.short	(.L_56 - .L_55)
	.align		4
.L_55:
        /*010c*/ 	.word	index@(_ZN7cutlass13device_kernelIN5flash19enable_sm80_to_sm89INS1_16FlashAttnBwdSm80INS1_25CollectiveMainloopBwdSm80ILi1ELi1EN4cute5tupleIJNS5_1CILi64EEES8_NS7_ILi256EEEEEENS_6half_tEfNS_4arch4Sm80ELb0ELb0ELb0ELb1ELb0ELb0ELb0ELb0ELi2ELi4ELi2ELi2ELb0EEENS1_24CollectiveEpilogueBwdGQAISA_fSD_Li256ELb1ELb0EEENS1_19SingleTileSchedulerILb1ELb0ELb0ELi64EEEEEEEEEvNT_6ParamsE)
        /*0110*/ 	.word	0x000000ff


	//----- nvinfo : EIATTR_FRAME_SIZE
	.align		4
.L_56:
        /*0114*/ 	.byte	0x04, 0x11
        /*0116*/ 	.short	(.L_58 - .L_57)
	.align		4
.L_57:
        /*0118*/ 	.word	index@(_ZN7cutlass13device_kernelIN5flash19enable_sm80_to_sm89INS1_16FlashAttnBwdSm80INS1_25CollectiveMainloopBwdSm80ILi1ELi1EN4cute5tupleIJNS5_1CILi64EEES8_NS7_ILi256EEEEEENS_6half_tEfNS_4arch4Sm80ELb0ELb0ELb0ELb1ELb0ELb0ELb0ELb0ELi2ELi4ELi2ELi2ELb0EEENS1_24CollectiveEpilogueBwdGQAISA_fSD_Li256ELb1ELb0EEENS1_19SingleTileSchedulerILb1ELb0ELb0ELi64EEEEEEEEEvNT_6ParamsE)
        /*011c*/ 	.word	0x00000038


	//----- nvinfo : EIATTR_REGCOUNT
	.align		4
.L_58:
        /*0120*/ 	.byte	0x04, 0x2f
        /*0122*/ 	.short	(.L_60 - .L_59)
	.align		4
.L_59:
        /*0124*/ 	.word	index@(_ZN7cutlass13device_kernelIN5flash19enable_sm80_to_sm89INS1_16FlashAttnBwdSm80INS1_25CollectiveMainloopBwdSm80ILi1ELi1EN4cute5tupleIJNS5_1CILi64EEES8_NS7_ILi256EEEEEENS_6half_tEfNS_4arch4Sm80ELb0ELb0ELb0ELb1ELb0ELb0ELb0ELb0ELi2ELi4ELi2ELi2ELb0EEENS1_21CollectiveEpilogueBwdISA_SB_SD_Li256ELb1ELb0ELi4EEENS1_19SingleTileSchedulerILb1ELb0ELb0ELi64EEEEEEEEEvNT_6ParamsE)
        /*0128*/ 	.word	0x000000ff


	//----- nvinfo : EIATTR_FRAME_SIZE
	.align		4
.L_60:
        /*012c*/ 	.byte	0x04, 0x11
        /*012e*/ 	.short	(.L_62 - .L_61)
	.align		4
.L_61:
        /*0130*/ 	.word	index@(_ZN7cutlass13device_kernelIN5flash19enable_sm80_to_sm89INS1_16FlashAttnBwdSm80INS1_25CollectiveMainloopBwdSm80ILi1ELi1EN4cute5tupleIJNS5_1CILi64EEES8_NS7_ILi256EEEEEENS_6half_tEfNS_4arch4Sm80ELb0ELb0ELb0ELb1ELb0ELb0ELb0ELb0ELi2ELi4ELi2ELi2ELb0EEENS1_21CollectiveEpilogueBwdISA_SB_SD_Li256ELb1ELb0ELi4EEENS1_19SingleTileSchedulerILb1ELb0ELb0ELi64EEEEEEEEEvNT_6ParamsE)
        /*0134*/ 	.word	0x00000038


	//----- nvinfo : EIATTR_REGCOUNT
	.align		4
.L_62:
        /*0138*/ 	.byte	0x04, 0x2f
        /*013a*/ 	.short	(.L_64 - .L_63)
	.align		4
.L_63:
        /*013c*/ 	.word	index@(_ZN7cutlass13device_kernelIN5flash19enable_sm80_to_sm89INS1_16FlashAttnBwdSm80INS1_25CollectiveMainloopBwdSm80ILi1ELi1EN4cute5tupleIJNS5_1CILi64EEES8_NS7_ILi256EEEEEENS_6half_tEfNS_4arch4Sm80ELb0ELb0ELb0ELb0ELb0ELb0ELb0ELb0ELi2ELi4ELi2ELi2ELb0EEENS1_24CollectiveEpilogueBwdGQAISA_fSD_Li256ELb0ELb0EEENS1_19SingleTileSchedulerILb0ELb0ELb0ELi64EEEEEEEEEvNT_6ParamsE)
        /*0140*/ 	.word	0x000000ff


	//----- nvinfo : EIATTR_FRAME_SIZE
	.align		4
.L_64:
        /*0144*/ 	.byte	0x04, 0x11
        /*0146*/ 	.short	(.L_66 - .L_65)
	.align		4
.L_65:
        /*0148*/ 	.word	index@(_ZN7cutlass13device_kernelIN5flash19enable_sm80_to_sm89INS1_16FlashAttnBwdSm80INS1_25CollectiveMainloopBwdSm80ILi1ELi1EN4cute5tupleIJNS5_1CILi64EEES8_NS7_ILi256EEEEEENS_6half_tEfNS_4arch4Sm80ELb0ELb0ELb0ELb0ELb0ELb0ELb0ELb0ELi2ELi4ELi2ELi2ELb0EEENS1_24CollectiveEpilogueBwdGQAISA_fSD_Li256ELb0ELb0EEENS1_19SingleTileSchedulerILb0ELb0ELb0ELi64EEEEEEEEEvNT_6ParamsE)
        /*014c*/ 	.word	0x00000038


	//----- nvinfo : EIATTR_REGCOUNT
	.align		4
.L_66:
        /*0150*/ 	.byte	0x04, 0x2f
        /*0152*/ 	.short	(.L_68 - .L_67)
	.align		4
.L_67:
        /*0154*/ 	.word	index@(_ZN7cutlass13device_kernelIN5flash19enable_sm80_to_sm89INS1_16FlashAttnBwdSm80INS1_25CollectiveMainloopBwdSm80ILi1ELi1EN4cute5tupleIJNS5_1CILi64EEES8_NS7_ILi256EEEEEENS_6half_tEfNS_4arch4Sm80ELb0ELb0ELb0ELb0ELb0ELb0ELb0ELb0ELi2ELi4ELi2ELi2ELb0EEENS1_21CollectiveEpilogueBwdISA_SB_SD_Li256ELb0ELb0ELi4EEENS1_19SingleTileSchedulerILb0ELb0ELb0ELi64EEEEEEEEEvNT_6ParamsE)
        /*0158*/ 	.word	0x000000ff


	//----- nvinfo : EIATTR_FRAME_SIZE
	.align		4
.L_68:
        /*015c*/ 	.byte	0x04, 0x11
        /*015e*/ 	.short	(.L_70 - .L_69)
	.align		4
.L_69:
        /*0160*/ 	.word	index@(_ZN7cutlass13device_kernelIN5flash19enable_sm80_to_sm89INS1_16FlashAttnBwdSm80INS1_25CollectiveMainloopBwdSm80ILi1ELi1EN4cute5tupleIJNS5_1CILi64EEES8_NS7_ILi256EEEEEENS_6half_tEfNS_4arch4Sm80ELb0ELb0ELb0ELb0ELb0ELb0ELb0ELb0ELi2ELi4ELi2ELi2ELb0EEENS1_21CollectiveEpilogueBwdISA_SB_SD_Li256ELb0ELb0ELi4EEENS1_19SingleTileSchedulerILb0ELb0ELb0ELi64EEEEEEEEEvNT_6ParamsE)
        /*0164*/ 	.word	0x00000018


	//----- nvinfo : EIATTR_REGCOUNT
	.align		4
.L_70:
        /*0168*/ 	.byte	0x04, 0x2f
        /*016a*/ 	.short	(.L_72 - .L_71)
	.align		4
.L_71:
        /*016c*/ 	.word	index@(_ZN7cutlass13device_kernelIN5flash22FlashAttnBwdPreprocessIN4cute5tupleIJNS3_1CILi32EEENS5_ILi256EEEEEENS_6half_tEfNS_4arch4Sm80ELb1ELb1EEEEEvNT_6ParamsE)
        /*0170*/ 	.word	0x0000003f


	//----- nvinfo : EIATTR_FRAME_SIZE
	.align		4
.L_72:
        /*0174*/ 	.byte	0x04, 0x11
        /*0176*/ 	.short	(.L_74 - .L_73)
	.align		4
.L_73:
        /*0178*/ 	.word	index@(_ZN7cutlass13device_kernelIN5flash22FlashAttnBwdPreprocessIN4cute5tupleIJNS3_1CILi32EEENS5_ILi256EEEEEENS_6half_tEfNS_4arch4Sm80ELb1ELb1EEEEEvNT_6ParamsE)
        /*017c*/ 	.word	0x00000000


	//----- nvinfo : EIATTR_REGCOUNT
	.align		4
.L_74:
        /*0180*/ 	.byte	0x04, 0x2f
        /*0182*/ 	.short	(.L_76 - .L_75)
	.align		4
.L_75:
        /*0184*/ 	.word	index@(_ZN7cutlass13device_kernelIN5flash19enable_sm80_to_sm89INS1_16FlashAttnBwdSm80INS1_25CollectiveMainloopBwdSm80ILi1ELi1EN4cute5tupleIJNS5_1CILi32EEENS7_ILi64EEENS7_ILi256EEEEEENS_6half_tEfNS_4arch4Sm80ELb1ELb0ELb0ELb1ELb0ELb0ELb0ELb0ELi2ELi2ELi2ELi1ELb1EEENS1_24CollectiveEpilogueBwdGQAISB_fSE_Li256ELb1ELb0EEENS1_25SingleTileBwdLPTSchedulerILb1ELi64ELb0EEEEEEEEEvNT_6ParamsE)
        /*0188*/ 	.word	0x000000ff


	//----- nvinfo : EIATTR_FRAME_SIZE
	.align		4
.L_76:
        /*018c*/ 	.byte	0x04, 0x11
        /*018e*/ 	.short	(.L_78 - .L_77)
	.align		4
.L_77:
        /*0190*/ 	.word	index@(_ZN7cutlass13device_kernelIN5flash19enable_sm80_to_sm89INS1_16FlashAttnBwdSm80INS1_25CollectiveMainloopBwdSm80ILi1ELi1EN4cute5tupleIJNS5_1CILi32EEENS7_ILi64EEENS7_ILi256EEEEEENS_6half_tEfNS_4arch4Sm80ELb1ELb0ELb0ELb1ELb0ELb0ELb0ELb0ELi2ELi2ELi2ELi1ELb1EEENS1_24CollectiveEpilogueBwdGQAISB_fSE_Li256ELb1ELb0EEENS1_25SingleTileBwdLPTSchedulerILb1ELi64ELb0EEEEEEEEEvNT_6ParamsE)
        /*0194*/ 	.word	0x000000d0


	//----- nvinfo : EIATTR_REGCOUNT
	.align		4
.L_78:
        /*0198*/ 	.byte	0x04, 0x2f
        /*019a*/ 	.short	(.L_80 - .L_79)
	.align		4
.L_79:
        /*019c*/ 	.word	index@(_ZN7cutlass13device_kernelIN5flash32FlashAttnBwdPostprocessConvertdQIN4cute5tupleIJNS3_1CILi32EEENS5_ILi256EEEEEENS_6half_tEfNS_4arch4Sm80ELi256ENS3_8TiledMMAINS3_8MMA_AtomIJNS3_28SM80_16x8x16_F32F16F16F32_TNEEEENS3_6LayoutINS4_IJNS5_ILi1EEENS5_ILi8EEESH_EEENS4_IJNS5_ILi0EEESH_SK_EEEEENS4_IJNS5_ILi16EEENS5_ILi128EEESN_EEEEELb0EEEEEvNT_6ParamsE)
        /*01a0*/ 	.word	0x00000033


	//----- nvinfo : EIATTR_FRAME_SIZE
	.align		4
.L_80:
        /*01a4*/ 	.byte	0x04, 0x11
        /*01a6*/ 	.short	(.L_82 - .L_81)
	.align		4
.L_81:
        /*01a8*/ 	.word	index@(_ZN7cutlass13device_kernelIN5flash32FlashAttnBwdPostprocessConvertdQIN4cute5tupleIJNS3_1CILi32EEENS5_ILi256EEEEEENS_6half_tEfNS_4arch4Sm80ELi256ENS3_8TiledMMAINS3_8MMA_AtomIJNS3_28SM80_16x8x16_F32F16F16F32_TNEEEENS3_6LayoutINS4_IJNS5_ILi1EEENS5_ILi8EEESH_EEENS4_IJNS5_ILi0EEESH_SK_EEEEENS4_IJNS5_ILi16EEENS5_ILi128EEESN_EEEEELb0EEEEEvNT_6ParamsE)
        /*01ac*/ 	.word	0x00000000


	//----- nvinfo : EIATTR_REGCOUNT
	.align		4
.L_82:
        /*01b0*/ 	.byte	0x04, 0x2f
        /*01b2*/ 	.short	(.L_84 - .L_83)
	.align		4
.L_83:
        /*01b4*/ 	.word	index@(_ZN7cutlass13device_kernelIN5flash19enable_sm80_to_sm89INS1_16FlashAttnBwdSm80INS1_25CollectiveMainloopBwdSm80ILi1ELi1EN4cute5tupleIJNS5_1CILi32EEENS7_ILi64EEENS7_ILi256EEEEEENS_6half_tEfNS_4arch4Sm80ELb1ELb0ELb0ELb1ELb0ELb0ELb0ELb0ELi2ELi2ELi2ELi1ELb1EEENS1_21CollectiveEpilogueBwdISB_SC_SE_Li256ELb1ELb0ELi4EEENS1_25SingleTileBwdLPTSchedulerILb1ELi64ELb0EEEEEEEEEvNT_6ParamsE)
        /*01b8*/ 	.word	0x000000ff


	//----- nvinfo : EIATTR_FRAME_SIZE
	.align		4
.L_84:
        /*01bc*/ 	.byte	0x04, 0x11
        /*01be*/ 	.short	(.L_86 - .L_85)
	.align		4
.L_85:
        /*01c0*/ 	.word	index@(_ZN7cutlass13device_kernelIN5flash19enable_sm80_to_sm89INS1_16FlashAttnBwdSm80INS1_25CollectiveMainloopBwdSm80ILi1ELi1EN4cute5tupleIJNS5_1CILi32EEENS7_ILi64EEENS7_ILi256EEEEEENS_6half_tEfNS_4arch4Sm80ELb1ELb0ELb0ELb1ELb0ELb0ELb0ELb0ELi2ELi2ELi2ELi1ELb1EEENS1_21CollectiveEpilogueBwdISB_SC_SE_Li256ELb1ELb0ELi4EEENS1_25SingleTileBwdLPTSchedulerILb1ELi64ELb0EEEEEEEEEvNT_6ParamsE)
        /*01c4*/ 	.word	0x000000c8


	//----- nvinfo : EIATTR_REGCOUNT
	.align		4
.L_86:
        /*01c8*/ 	.byte	0x04, 0x2f
        /*01ca*/ 	.short	(.L_88 - .L_87)
	.align		4
.L_87:
        /*01cc*/ 	.word	index@(_ZN7cutlass13device_kernelIN5flash22FlashAttnBwdPreprocessIN4cute5tupleIJNS3_1CILi32EEENS5_ILi256EEEEEENS_6half_tEfNS_4arch4Sm80ELb1ELb0EEEEEvNT_6ParamsE)
        /*01d0*/ 	.word	0x0000003c


	//----- nvinfo : EIATTR_FRAME_SIZE
	.align		4
.L_88:
        /*01d4*/ 	.byte	0x04, 0x11
        /*01d6*/ 	.short	(.L_90 - .L_89)
	.align		4
.L_89:
        /*01d8*/ 	.word	index@(_ZN7cutlass13device_kernelIN5flash22FlashAttnBwdPreprocessIN4cute5tupleIJNS3_1CILi32EEENS5_ILi256EEEEEENS_6half_tEfNS_4arch4Sm80ELb1ELb0EEEEEvNT_6ParamsE)
        /*01dc*/ 	.word	0x00000000


	//----- nvinfo : EIATTR_REGCOUNT
	.align		4
.L_90:
        /*01e0*/ 	.byte	0x04, 0x2f
        /*01e2*/ 	.short	(.L_92 - .L_91)
	.align		4
.L_91:
        /*01e4*/ 	.word	index@(_ZN7cutlass13device_kernelIN5flash19enable_sm80_to_sm89INS1_16FlashAttnBwdSm80INS1_25CollectiveMainloopBwdSm80ILi1ELi1EN4cute5tupleIJNS5_1CILi32EEENS7_ILi64EEENS7_ILi256EEEEEENS_6half_tEfNS_4arch4Sm80ELb1ELb0ELb0ELb0ELb0ELb0ELb0ELb0ELi2ELi2ELi2ELi1ELb1EEENS1_24CollectiveEpilogueBwdGQAISB_fSE_Li256ELb0ELb0EEENS1_25SingleTileBwdLPTSchedulerILb0ELi64ELb0EEEEEEEEEvNT_6ParamsE)
        /*01e8*/ 	.word	0x000000ff


	//----- nvinfo : EIATTR_FRAME_SIZE
	.align		4
.L_92:
        /*01ec*/ 	.byte	0x04, 0x11
        /*01ee*/ 	.short	(.L_94 - .L_93)
	.align		4
.L_93:
        /*01f0*/ 	.word	index@(_ZN7cutlass13device_kernelIN5flash19enable_sm80_to_sm89INS1_16FlashAttnBwdSm80INS1_25CollectiveMainloopBwdSm80ILi1ELi1EN4cute5tupleIJNS5_1CILi32EEENS7_ILi64EEENS7_ILi256EEEEEENS_6half_tEfNS_4arch4Sm80ELb1ELb0ELb0ELb0ELb0ELb0ELb0ELb0ELi2ELi2ELi2ELi1ELb1EEENS1_24CollectiveEpilogueBwdGQAISB_fSE_Li256ELb0ELb0EEENS1_25SingleTileBwdLPTSchedulerILb0ELi64ELb0EEEEEEEEEvNT_6ParamsE)
        /*01f4*/ 	.word	0x000000d8


	//----- nvinfo : EIATTR_REGCOUNT
	.align		4
.L_94:
        /*01f8*/ 	.byte	0x04, 0x2f
        /*01fa*/ 	.short	(.L_96 - .L_95)
	.align		4
.L_95:
        /*01fc*/ 	.word	index@(_ZN7cutlass13device_kernelIN5flash19enable_sm80_to_sm89INS1_16FlashAttnBwdSm80INS1_25CollectiveMainloopBwdSm80ILi1ELi1EN4cute5tupleIJNS5_1CILi32EEENS7_ILi64EEENS7_ILi256EEEEEENS_6half_tEfNS_4arch4Sm80ELb1ELb0ELb0ELb0ELb0ELb0ELb0ELb0ELi2ELi2ELi2ELi1ELb1EEENS1_21CollectiveEpilogueBwdISB_SC_SE_Li256ELb0ELb0ELi4EEENS1_25SingleTileBwdLPTSchedulerILb0ELi64ELb0EEEEEEEEEvNT_6ParamsE)
        /*0200*/ 	.word	0x000000ff


	//----- nvinfo : EIATTR_FRAME_SIZE
	.align		4
.L_96:
        /*0204*/ 	.byte	0x04, 0x11
        /*0206*/ 	.short	(.L_98 - .L_97)
	.align		4
.L_97:
        /*0208*/ 	.word	index@(_ZN7cutlass13device_kernelIN5flash19enable_sm80_to_sm89INS1_16FlashAttnBwdSm80INS1_25CollectiveMainloopBwdSm80ILi1ELi1EN4cute5tupleIJNS5_1CILi32EEENS7_ILi64EEENS7_ILi256EEEEEENS_6half_tEfNS_4arch4Sm80ELb1ELb0ELb0ELb0ELb0ELb0ELb0ELb0ELi2ELi2ELi2ELi1ELb1EEENS1_21CollectiveEpilogueBwdISB_SC_SE_Li256ELb0ELb0ELi4EEENS1_25SingleTileBwdLPTSchedulerILb0ELi64ELb0EEEEEEEEEvNT_6ParamsE)
        /*020c*/ 	.word	0x000000d8


	//----- nvinfo : EIATTR_REGCOUNT
	.align		4
.L_98:
        /*0210*/ 	.byte	0x04, 0x2f
        /*0212*/ 	.short	(.L_100 - .L_99)
	.align		4
.L_99:
        /*0214*/ 	.word	index@(_ZN7cutlass13device_kernelIN5flash19enable_sm80_to_sm89INS1_16FlashAttnBwdSm80INS1_25CollectiveMainloopBwdSm80ILi1ELi1EN4cute5tupleIJNS5_1CILi32EEENS7_ILi64EEENS7_ILi256EEEEEENS_6half_tEfNS_4arch4Sm80ELb0ELb1ELb0ELb1ELb0ELb0ELb0ELb0ELi2ELi2ELi2ELi1ELb1EEENS1_24CollectiveEpilogueBwdGQAISB_fSE_Li256ELb1ELb0EEENS1_19SingleTileSchedulerILb1ELb0ELb0ELi64EEEEEEEEEvNT_6ParamsE)
        /*0218*/ 	.word	0x000000ff


	//----- nvinfo : EIATTR_FRAME_SIZE
	.align		4
.L_100:
        /*021c*/ 	.byte	0x04, 0x11
        /*021e*/ 	.short	(.L_102 - .L_101)
	.align		4
.L_101:
        /*0220*/ 	.word	index@(_ZN7cutlass13device_kernelIN5flash19enable_sm80_to_sm89INS1_16FlashAttnBwdSm80INS1_25CollectiveMainloopBwdSm80ILi1ELi1EN4cute5tupleIJNS5_1CILi32EEENS7_ILi64EEENS7_ILi256EEEEEENS_6half_tEfNS_4arch4Sm80ELb0ELb1ELb0ELb1ELb0ELb0ELb0ELb0ELi2ELi2ELi2ELi1ELb1EEENS1_24CollectiveEpilogueBwdGQAISB_fSE_Li256ELb1ELb0EEENS1_19SingleTileSchedulerILb1ELb0ELb0ELi64EEEEEEEEEvNT_6ParamsE)
        /*0224*/ 	.word	0x000000d8


	//----- nvinfo : EIATTR_REGCOUNT
	.align		4
.L_102:
        /*0228*/ 	.byte	0x04, 0x2f
        /*022a*/ 	.short	(.L_104 - .L_103)
	.align		4
.L_103:
        /*022c*/ 	.word	index@(_ZN7cutlass13device_kernelIN5flash19enable_sm80_to_sm89INS1_16FlashAttnBwdSm80INS1_25CollectiveMainloopBwdSm80ILi1ELi1EN4cute5tupleIJNS5_1CILi32EEENS7_ILi64EEENS7_ILi256EEEEEENS_6half_tEfNS_4arch4Sm80ELb0ELb1ELb0ELb1ELb0ELb0ELb0ELb0ELi2ELi2ELi2ELi1ELb1EEENS1_21CollectiveEpilogueBwdISB_SC_SE_Li256ELb1ELb0ELi4EEENS1_19SingleTileSchedulerILb1ELb0ELb0ELi64EEEEEEEEEvNT_6ParamsE)
        /*0230*/ 	.word	0x000000ff


	//----- nvinfo : EIATTR_FRAME_SIZE
	.align		4
.L_104:
        /*0234*/ 	.byte	0x04, 0x11
        /*0236*/ 	.short	(.L_106 - .L_105)
	.align		4
.L_105:
        /*0238*/ 	.word	index@(_ZN7cutlass13device_kernelIN5flash19enable_sm80_to_sm89INS1_16FlashAttnBwdSm80INS1_25CollectiveMainloopBwdSm80ILi1ELi1EN4cute5tupleIJNS5_1CILi32EEENS7_ILi64EEENS7_ILi256EEEEEENS_6half_tEfNS_4arch4Sm80ELb0ELb1ELb0ELb1ELb0ELb0ELb0ELb0ELi2ELi2ELi2ELi1ELb1EEENS1_21CollectiveEpilogueBwdISB_SC_SE_Li256ELb1ELb0ELi4EEENS1_19SingleTileSchedulerILb1ELb0ELb0ELi64EEEEEEEEEvNT_6ParamsE)
        /*023c*/ 	.word	0x000000d8


	//----- nvinfo : EIATTR_REGCOUNT
	.align		4
.L_106:
        /*0240*/ 	.byte	0x04, 0x2f
        /*0242*/ 	.short	(.L_108 - .L_107)
	.align		4
.L_107:
        /*0244*/ 	.word	index@(_ZN7cutlass13device_kernelIN5flash19enable_sm80_to_sm89INS1_16FlashAttnBwdSm80INS1_25CollectiveMainloopBwdSm80ILi1ELi1EN4cute5tupleIJNS5_1CILi32EEENS7_ILi64EEENS7_ILi256EEEEEENS_6half_tEfNS_4arch4Sm80ELb0ELb1ELb0ELb0ELb0ELb0ELb0ELb0ELi2ELi2ELi2ELi1ELb1EEENS1_24CollectiveEpilogueBwdGQAISB_fSE_Li256ELb0ELb0EEENS1_19SingleTileSchedulerILb0ELb0ELb0ELi64EEEEEEEEEvNT_6ParamsE)
        /*0248*/ 	.word	0x000000ff


	//----- nvinfo : EIATTR_FRAME_SIZE
	.align		4
.L_108:
        /*024c*/ 	.byte	0x04, 0x11
        /*024e*/ 	.short	(.L_110 - .L_109)
	.align		4
.L_109:
        /*0250*/ 	.word	index@(_ZN7cutlass13device_kernelIN5flash19enable_sm80_to_sm89INS1_16FlashAttnBwdSm80INS1_25CollectiveMainloopBwdSm80ILi1ELi1EN4cute5tupleIJNS5_1CILi32EEENS7_ILi64EEENS7_ILi256EEEEEENS_6half_tEfNS_4arch4Sm80ELb0ELb1ELb0ELb0ELb0ELb0ELb0ELb0ELi2ELi2ELi2ELi1ELb1EEENS1_24CollectiveEpilogueBwdGQAISB_fSE_Li256ELb0ELb0EEENS1_19SingleTileSchedulerILb0ELb0ELb0ELi64EEEEEEEEEvNT_6ParamsE)
        /*0254*/ 	.word	0x000000d0


	//----- nvinfo : EIATTR_REGCOUNT
	.align		4
.L_110:
        /*0258*/ 	.byte	0x04, 0x2f
        /*025a*/ 	.short	(.L_112 - .L_111)
	.align		4
.L_111:
        /*025c*/ 	.word	index@(_ZN7cutlass13device_kernelIN5flash19enable_sm80_to_sm89INS1_16FlashAttnBwdSm80INS1_25CollectiveMainloopBwdSm80ILi1ELi1EN4cute5tupleIJNS5_1CILi32EEENS7_ILi64EEENS7_ILi256EEEEEENS_6half_tEfNS_4arch4Sm80ELb0ELb1ELb0ELb0ELb0ELb0ELb0ELb0ELi2ELi2ELi2ELi1ELb1EEENS1_21CollectiveEpilogueBwdISB_SC_SE_Li256ELb0ELb0ELi4EEENS1_19SingleTileSchedulerILb0ELb0ELb0ELi64EEEEEEEEEvNT_6ParamsE)
        /*0260*/ 	.word	0x000000ff


	//----- nvinfo : EIATTR_FRAME_SIZE
	.align		4
.L_112:
        /*0264*/ 	.byte	0x04, 0x11
        /*0266*/ 	.short	(.L_114 - .L_113)
	.align		4
.L_113:
        /*0268*/ 	.word	index@(_ZN7cutlass13device_kernelIN5flash19enable_sm80_to_sm89INS1_16FlashAttnBwdSm80INS1_25CollectiveMainloopBwdSm80ILi1ELi1EN4cute5tupleIJNS5_1CILi32EEENS7_ILi64EEENS7_ILi256EEEEEENS_6half_tEfNS_4arch4Sm80ELb0ELb1ELb0ELb0ELb0ELb0ELb0ELb0ELi2ELi2ELi2ELi1ELb1EEENS1_21CollectiveEpilogueBwdISB_SC_SE_Li256ELb0ELb0ELi4EEENS1_19SingleTileSchedulerILb0ELb0ELb0ELi64EEEEEEEEEvNT_6ParamsE)
        /*026c*/ 	.word	0x000000d0


	//----- nvinfo : EIATTR_REGCOUNT
	.align		4
.L_114:
        /*0270*/ 	.byte	0x04, 0x2f
        /*0272*/ 	.short	(.L_116 - .L_115)
	.align		4
.L_115:
        /*0274*/ 	.word	index@(_ZN7cutlass13device_kernelIN5flash19enable_sm80_to_sm89INS1_16FlashAttnBwdSm80INS1_25CollectiveMainloopBwdSm80ILi1ELi1EN4cute5tupleIJNS5_1CILi32EEENS7_ILi64EEENS7_ILi256EEEEEENS_6half_tEfNS_4arch4Sm80ELb0ELb0ELb0ELb1ELb0ELb0ELb0ELb0ELi2ELi2ELi2ELi1ELb1EEENS1_24CollectiveEpilogueBwdGQAISB_fSE_Li256ELb1ELb0EEENS1_19SingleTileSchedulerILb1ELb0ELb0ELi64EEEEEEEEEvNT_6ParamsE)
        /*0278*/ 	.word	0x000000ff


	//----- nvinfo : EIATTR_FRAME_SIZE
	.align		4
.L_116:
        /*027c*/ 	.byte	0x04, 0x11
        /*027e*/ 	.short	(.L_118 - .L_117)
	.align		4
.L_117:
        /*0280*/ 	.word	index@(_ZN7cutlass13device_kernelIN5flash19enable_sm80_to_sm89INS1_16FlashAttnBwdSm80INS1_25CollectiveMainloopBwdSm80ILi1ELi1EN4cute5tupleIJNS5_1CILi32EEENS7_ILi64EEENS7_ILi256EEEEEENS_6half_tEfNS_4arch4Sm80ELb0ELb0ELb0ELb1ELb0ELb0ELb0ELb0ELi2ELi2ELi2ELi1ELb1EEENS1_24CollectiveEpilogueBwdGQAISB_fSE_Li256ELb1ELb0EEENS1_19SingleTileSchedulerILb1ELb0ELb0ELi64EEEEEEEEEvNT_6ParamsE)
        /*0284*/ 	.word	0x000000b0


	//----- nvinfo : EIATTR_REGCOUNT
	.align		4
.L_118:
        /*0288*/ 	.byte	0x04, 0x2f
        /*028a*/ 	.short	(.L_120 - .L_119)
	.align		4
.L_119:
        /*028c*/ 	.word	index@(_ZN7cutlass13device_kernelIN5flash19enable_sm80_to_sm89INS1_16FlashAttnBwdSm80INS1_25CollectiveMainloopBwdSm80ILi1ELi1EN4cute5tupleIJNS5_1CILi32EEENS7_ILi64EEENS7_ILi256EEEEEENS_6half_tEfNS_4arch4Sm80ELb0ELb0ELb0ELb1ELb0ELb0ELb0ELb0ELi2ELi2ELi2ELi1ELb1EEENS1_21CollectiveEpilogueBwdISB_SC_SE_Li256ELb1ELb0ELi4EEENS1_19SingleTileSchedulerILb1ELb0ELb0ELi64EEEEEEEEEvNT_6ParamsE)
        /*0290*/ 	.word	0x000000ff


	//----- nvinfo : EIATTR_FRAME_SIZE
	.align		4
.L_120:
        /*0294*/ 	.byte	0x04, 0x11
        /*0296*/ 	.short	(.L_122 - .L_121)
	.align		4
.L_121:
        /*0298*/ 	.word	index@(_ZN7cutlass13device_kernelIN5flash19enable_sm80_to_sm89INS1_16FlashAttnBwdSm80INS1_25CollectiveMainloopBwdSm80ILi1ELi1EN4cute5tupleIJNS5_1CILi32EEENS7_ILi64EEENS7_ILi256EEEEEENS_6half_tEfNS_4arch4Sm80ELb0ELb0ELb0ELb1ELb0ELb0ELb0ELb0ELi2ELi2ELi2ELi1ELb1EEENS1_21CollectiveEpilogueBwdISB_SC_SE_Li256ELb1ELb0ELi4EEENS1_19SingleTileSchedulerILb1ELb0ELb0ELi64EEEEEEEEEvNT_6ParamsE)
        /*029c*/ 	.word	0x000000b0


	//----- nvinfo : EIATTR_REGCOUNT
	.align		4
.L_122:
        /*02a0*/ 	.byte	0x04, 0x2f
        /*02a2*/ 	.short	(.L_124 - .L_123)
	.align		4
.L_123:
        /*02a4*/ 	.word	index@(_ZN7cutlass13device_kernelIN5flash19enable_sm80_to_sm89INS1_16FlashAttnBwdSm80INS1_25CollectiveMainloopBwdSm80ILi1ELi1EN4cute5tupleIJNS5_1CILi32EEENS7_ILi64EEENS7_ILi256EEEEEENS_6half_tEfNS_4arch4Sm80ELb0ELb0ELb0ELb0ELb0ELb0ELb0ELb0ELi2ELi2ELi2ELi1ELb1EEENS1_24CollectiveEpilogueBwdGQAISB_fSE_Li256ELb0ELb0EEENS1_19SingleTileSchedulerILb0ELb0ELb0ELi64EEEEEEEEEvNT_6ParamsE)
        /*02a8*/ 	.word	0x000000ff


	//----- nvinfo : EIATTR_FRAME_SIZE
	.align		4
.L_124:
        /*02ac*/ 	.byte	0x04, 0x11
        /*02ae*/ 	.short	(.L_126 - .L_125)
	.align		4
.L_125:
        /*02b0*/ 	.word	index@(_ZN7cutlass13device_kernelIN5flash19enable_sm80_to_sm89INS1_16FlashAttnBwdSm80INS1_25CollectiveMainloopBwdSm80ILi1ELi1EN4cute5tupleIJNS5_1CILi32EEENS7_ILi64EEENS7_ILi256EEEEEENS_6half_tEfNS_4arch4Sm80ELb0ELb0ELb0ELb0ELb0ELb0ELb0ELb0ELi2ELi2ELi2ELi1ELb1EEENS1_24CollectiveEpilogueBwdGQAISB_fSE_Li256ELb0ELb0EEENS1_19SingleTileSchedulerILb0ELb0ELb0ELi64EEEEEEEEEvNT_6ParamsE)
        /*02b4*/ 	.word	0x000000b0


	//----- nvinfo : EIATTR_REGCOUNT
	.align		4
.L_126:
        /*02b8*/ 	.byte	0x04, 0x2f
        /*02ba*/ 	.short	(.L_128 - .L_127)
	.align		4
.L_127:
        /*02bc*/ 	.word	index@(_ZN7cutlass13device_kernelIN5flash19enable_sm80_to_sm89INS1_16FlashAttnBwdSm80INS1_25CollectiveMainloopBwdSm80ILi1ELi1EN4cute5tupleIJNS5_1CILi32EEENS7_ILi64EEENS7_ILi256EEEEEENS_6half_tEfNS_4arch4Sm80ELb0ELb0ELb0ELb0ELb0ELb0ELb0ELb0ELi2ELi2ELi2ELi1ELb1EEENS1_21CollectiveEpilogueBwdISB_SC_SE_Li256ELb0ELb0ELi4EEENS1_19SingleTileSchedulerILb0ELb0ELb0ELi64EEEEEEEEEvNT_6ParamsE)
        /*02c0*/ 	.word	0x000000ff


	//----- nvinfo : EIATTR_FRAME_SIZE
	.align		4
.L_128:
        /*02c4*/ 	.byte	0x04, 0x11
        /*02c6*/ 	.short	(.L_130 - .L_129)
	.align		4
.L_129:
        /*02c8*/ 	.word	index@(_ZN7cutlass13device_kernelIN5flash19enable_sm80_to_sm89INS1_16FlashAttnBwdSm80INS1_25CollectiveMainloopBwdSm80ILi1ELi1EN4cute5tupleIJNS5_1CILi32EEENS7_ILi64EEENS7_ILi256EEEEEENS_6half_tEfNS_4arch4Sm80ELb0ELb0ELb0ELb0ELb0ELb0ELb0ELb0ELi2ELi2ELi2ELi1ELb1EEENS1_21CollectiveEpilogueBwdISB_SC_SE_Li256ELb0ELb0ELi4EEENS1_19SingleTileSchedulerILb0ELb0ELb0ELi64EEEEEEEEEvNT_6ParamsE)
        /*02cc*/ 	.word	0x000000b8


	//----- nvinfo : EIATTR_MIN_STACK_SIZE
	.align		4
.L_130:
        /*02d0*/ 	.byte	0x04, 0x12
        /*02d2*/ 	.short	(.L_132 - .L_131)
	.align		4
.L_131:
        /*02d4*/ 	.word	index@(_ZN7cutlass13device_kernelIN5flash19enable_sm80_to_sm89INS1_16FlashAttnBwdSm80INS1_25CollectiveMainloopBwdSm80ILi1ELi1EN4cute5tupleIJNS5_1CILi32EEENS7_ILi64EEENS7_ILi256EEEEEENS_6half_tEfNS_4arch4Sm80ELb0ELb0ELb0ELb0ELb0ELb0ELb0ELb0ELi2ELi2ELi2ELi1ELb1EEENS1_21CollectiveEpilogueBwdISB_SC_SE_Li256ELb0ELb0ELi4EEENS1_19SingleTileSchedulerILb0ELb0ELb0ELi64EEEEEEEEEvNT_6ParamsE)
        /*02d8*/ 	.word	0x000000b8


	//----- nvinfo : EIATTR_MIN_STACK_SIZE
	.align		4
.L_132:
        /*02dc*/ 	.byte	0x04, 0x12
        /*02de*/ 	.short	(.L_134 - .L_133)
	.align		4
.L_133:
        /*02e0*/ 	.word	index@(_ZN7cutlass13device_kernelIN5flash19enable_sm80_to_sm89INS1_16FlashAttnBwdSm80INS1_25CollectiveMainloopBwdSm80ILi1ELi1EN4cute5tupleIJNS5_1CILi32EEENS7_ILi64EEENS7_ILi256EEEEEENS_6half_tEfNS_4arch4Sm80ELb0ELb0ELb0ELb0ELb0ELb0ELb0ELb0ELi2ELi2ELi2ELi1ELb1EEENS1_24CollectiveEpilogueBwdGQAISB_fSE_Li256ELb0ELb0EEENS1_19SingleTileSchedulerILb0ELb0ELb0ELi64EEEEEEEEEvNT_6ParamsE)
        /*02e4*/ 	.word	0x000000b0


	//----- nvinfo : EIATTR_MIN_STACK_SIZE
	.align		4
.L_134:
        /*02e8*/ 	.byte	0x04, 0x12
        /*02ea*/ 	.short	(.L_136 - .L_135)
	.align		4
.L_135:
        /*02ec*/ 	.word	index@(_ZN7cutlass13device_kernelIN5flash19enable_sm80_to_sm89INS1_16FlashAttnBwdSm80INS1_25CollectiveMainloopBwdSm80ILi1ELi1EN4cute5tupleIJNS5_1CILi32EEENS7_ILi64EEENS7_ILi256EEEEEENS_6half_tEfNS_4arch4Sm80ELb0ELb0ELb0ELb1ELb0ELb0ELb0ELb0ELi2ELi2ELi2ELi1ELb1EEENS1_21CollectiveEpilogueBwdISB_SC_SE_Li256ELb1ELb0ELi4EEENS1_19SingleTileSchedulerILb1ELb0ELb0ELi64EEEEEEEEEvNT_6ParamsE)
        /*02f0*/ 	.word	0x000000b0


	//----- nvinfo : EIATTR_MIN_STACK_SIZE
	.align		4
.L_136:
        /*02f4*/ 	.byte	0x04, 0x12
        /*02f6*/ 	.short	(.L_138 - .L_137)
	.align		4
.L_137:
        /*02f8*/ 	.word	index@(_ZN7cutlass13device_kernelIN5flash19enable_sm80_to_sm89INS1_16FlashAttnBwdSm80INS1_25CollectiveMainloopBwdSm80ILi1ELi1EN4cute5tupleIJNS5_1CILi32EEENS7_ILi64EEENS7_ILi256EEEEEENS_6half_tEfNS_4arch4Sm80ELb0ELb0ELb0ELb1ELb0ELb0ELb0ELb0ELi2ELi2ELi2ELi1ELb1EEENS1_24CollectiveEpilogueBwdGQAISB_fSE_Li256ELb1ELb0EEENS1_19SingleTileSchedulerILb1ELb0ELb0ELi64EEEEEEEEEvNT_6ParamsE)
        /*02fc*/ 	.word	0x000000b0


	//----- nvinfo : EIATTR_MIN_STACK_SIZE
	.align		4
.L_138:
        /*0300*/ 	.byte	0x04, 0x12
        /*0302*/ 	.short	(.L_140 - .L_139)
	.align		4
.L_139:
        /*0304*/ 	.word	index@(_ZN7cutlass13device_kernelIN5flash19enable_sm80_to_sm89INS1_16FlashAttnBwdSm80INS1_25CollectiveMainloopBwdSm80ILi1ELi1EN4cute5tupleIJNS5_1CILi32EEENS7_ILi64EEENS7_ILi256EEEEEENS_6half_tEfNS_4arch4Sm80ELb0ELb1ELb0ELb0ELb0ELb0ELb0ELb0ELi2ELi2ELi2ELi1ELb1EEENS1_21CollectiveEpilogueBwdISB_SC_SE_Li256ELb0ELb0ELi4EEENS1_19SingleTileSchedulerILb0ELb0ELb0ELi64EEEEEEEEEvNT_6ParamsE)
        /*0308*/ 	.word	0x000000d0


	//----- nvinfo : EIATTR_MIN_STACK_SIZE
	.align		4
.L_140:
        /*030c*/ 	.byte	0x04, 0x12
        /*030e*/ 	.short	(.L_142 - .L_141)
	.align		4
.L_141:
        /*0310*/ 	.word	index@(_ZN7cutlass13device_kernelIN5flash19enable_sm80_to_sm89INS1_16FlashAttnBwdSm80INS1_25CollectiveMainloopBwdSm80ILi1ELi1EN4cute5tupleIJNS5_1CILi32EEENS7_ILi64EEENS7_ILi256EEEEEENS_6half_tEfNS_4arch4Sm80ELb0ELb1ELb0ELb0ELb0ELb0ELb0ELb0ELi2ELi2ELi2ELi1ELb1EEENS1_24CollectiveEpilogueBwdGQAISB_fSE_Li256ELb0ELb0EEENS1_19SingleTileSchedulerILb0ELb0ELb0ELi64EEEEEEEEEvNT_6ParamsE)
        /*0314*/ 	.word	0x000000d0


	//----- nvinfo : EIATTR_MIN_STACK_SIZE
	.align		4
.L_142:
        /*0318*/ 	.byte	0x04, 0x12
        /*031a*/ 	.short	(.L_144 - .L_143)
	.align		4
.L_143:
        /*031c*/ 	.word	index@(_ZN7cutlass13device_kernelIN5flash19enable_sm80_to_sm89INS1_16FlashAttnBwdSm80INS1_25CollectiveMainloopBwdSm80ILi1ELi1EN4cute5tupleIJNS5_1CILi32EEENS7_ILi64EEENS7_ILi256EEEEEENS_6half_tEfNS_4arch4Sm80ELb0ELb1ELb0ELb1ELb0ELb0ELb0ELb0ELi2ELi2ELi2ELi1ELb1EEENS1_21CollectiveEpilogueBwdISB_SC_SE_Li256ELb1ELb0ELi4EEENS1_19SingleTileSchedulerILb1ELb0ELb0ELi64EEEEEEEEEvNT_6ParamsE)
        /*0320*/ 	.word	0x000000d8


	//----- nvinfo : EIATTR_MIN_STACK_SIZE
	.align		4
.L_144:
        /*0324*/ 	.byte	0x04, 0x12
        /*0326*/ 	.short	(.L_146 - .L_145)
	.align		4
.L_145:
        /*0328*/ 	.word	index@(_ZN7cutlass13device_kernelIN5flash19enable_sm80_to_sm89INS1_16FlashAttnBwdSm80INS1_25CollectiveMainloopBwdSm80ILi1ELi1EN4cute5tupleIJNS5_1CILi32EEENS7_ILi64EEENS7_ILi256EEEEEENS_6half_tEfNS_4arch4Sm80ELb0ELb1ELb0ELb1ELb0ELb0ELb0ELb0ELi2ELi2ELi2ELi1ELb1EEENS1_24CollectiveEpilogueBwdGQAISB_fSE_Li256ELb1ELb0EEENS1_19SingleTileSchedulerILb1ELb0ELb0ELi64EEEEEEEEEvNT_6ParamsE)
        /*032c*/ 	.word	0x000000d8


	//----- nvinfo : EIATTR_MIN_STACK_SIZE
	.align		4
.L_146:
        /*0330*/ 	.byte	0x04, 0x12
        /*0332*/ 	.short	(.L_148 - .L_147)
	.align		4
.L_147:
        /*0334*/ 	.word	index@(_ZN7cutlass13device_kernelIN5flash19enable_sm80_to_sm89INS1_16FlashAttnBwdSm80INS1_25CollectiveMainloopBwdSm80ILi1ELi1EN4cute5tupleIJNS5_1CILi32EEENS7_ILi64EEENS7_ILi256EEEEEENS_6half_tEfNS_4arch4Sm80ELb1ELb0ELb0ELb0ELb0ELb0ELb0ELb0ELi2ELi2ELi2ELi1ELb1EEENS1_21CollectiveEpilogueBwdISB_SC_SE_Li256ELb0ELb0ELi4EEENS1_25SingleTileBwdLPTSchedulerILb0ELi64ELb0EEEEEEEEEvNT_6ParamsE)
        /*0338*/ 	.word	0x000000d8


	//----- nvinfo : EIATTR_MIN_STACK_SIZE
	.align		4
.L_148:
        /*033c*/ 	.byte	0x04, 0x12
        /*033e*/ 	.short	(.L_150 - .L_149)
	.align		4
.L_149:
        /*0340*/ 	.word	index@(_ZN7cutlass13device_kernelIN5flash19enable_sm80_to_sm89INS1_16FlashAttnBwdSm80INS1_25CollectiveMainloopBwdSm80ILi1ELi1EN4cute5tupleIJNS5_1CILi32EEENS7_ILi64EEENS7_ILi256EEEEEENS_6half_tEfNS_4arch4Sm80ELb1ELb0ELb0ELb0ELb0ELb0ELb0ELb0ELi2ELi2ELi2ELi1ELb1EEENS1_24CollectiveEpilogueBwdGQAISB_fSE_Li256ELb0ELb0EEENS1_25SingleTileBwdLPTSchedulerILb0ELi64ELb0EEEEEEEEEvNT_6ParamsE)
        /*0344*/ 	.word	0x000000d8


	//----- nvinfo : EIATTR_MIN_STACK_SIZE
	.align		4
.L_150:
        /*0348*/ 	.byte	0x04, 0x12
        /*034a*/ 	.short	(.L_152 - .L_151)
	.align		4
.L_151:
        /*034c*/ 	.word	index@(_ZN7cutlass13device_kernelIN5flash22FlashAttnBwdPreprocessIN4cute5tupleIJNS3_1CILi32EEENS5_ILi256EEEEEENS_6half_tEfNS_4arch4Sm80ELb1ELb0EEEEEvNT_6ParamsE)
        /*0350*/ 	.word	0x00000000


	//----- nvinfo : EIATTR_MIN_STACK_SIZE
	.align		4
.L_152:
        /*0354*/ 	.byte	0x04, 0x12
        /*0356*/ 	.short	(.L_154 - .L_153)
	.align		4
.L_153:
        /*0358*/ 	.word	index@(_ZN7cutlass13device_kernelIN5flash19enable_sm80_to_sm89INS1_16FlashAttnBwdSm80INS1_25CollectiveMainloopBwdSm80ILi1ELi1EN4cute5tupleIJNS5_1CILi32EEENS7_ILi64EEENS7_ILi256EEEEEENS_6half_tEfNS_4arch4Sm80ELb1ELb0ELb0ELb1ELb0ELb0ELb0ELb0ELi2ELi2ELi2ELi1ELb1EEENS1_21CollectiveEpilogueBwdISB_SC_SE_Li256ELb1ELb0ELi4EEENS1_25SingleTileBwdLPTSchedulerILb1ELi64ELb0EEEEEEEEEvNT_6ParamsE)
        /*035c*/ 	.word	0x000000c8


	//----- nvinfo : EIATTR_MIN_STACK_SIZE
	.align		4
.L_154:
        /*0360*/ 	.byte	0x04, 0x12
        /*0362*/ 	.short	(.L_156 - .L_155)
	.align		4
.L_155:
        /*0364*/ 	.word	index@(_ZN7cutlass13device_kernelIN5flash32FlashAttnBwdPostprocessConvertdQIN4cute5tupleIJNS3_1CILi32EEENS5_ILi256EEEEEENS_6half_tEfNS_4arch4Sm80ELi256ENS3_8TiledMMAINS3_8MMA_AtomIJNS3_28SM80_16x8x16_F32F16F16F32_TNEEEENS3_6LayoutINS4_IJNS5_ILi1EEENS5_ILi8EEESH_EEENS4_IJNS5_ILi0EEESH_SK_EEEEENS4_IJNS5_ILi16EEENS5_ILi128EEESN_EEEEELb0EEEEEvNT_6ParamsE)
        /*0368*/ 	.word	0x00000000


	//----- nvinfo : EIATTR_MIN_STACK_SIZE
	.align		4
.L_156:
        /*036c*/ 	.byte	0x04, 0x12
        /*036e*/ 	.short	(.L_158 - .L_157)
	.align		4
.L_157:
        /*0370*/ 	.word	index@(_ZN7cutlass13device_kernelIN5flash19enable_sm80_to_sm89INS1_16FlashAttnBwdSm80INS1_25CollectiveMainloopBwdSm80ILi1ELi1EN4cute5tupleIJNS5_1CILi32EEENS7_ILi64EEENS7_ILi256EEEEEENS_6half_tEfNS_4arch4Sm80ELb1ELb0ELb0ELb1ELb0ELb0ELb0ELb0ELi2ELi2ELi2ELi1ELb1EEENS1_24CollectiveEpilogueBwdGQAISB_fSE_Li256ELb1ELb0EEENS1_25SingleTileBwdLPTSchedulerILb1ELi64ELb0EEEEEEEEEvNT_6ParamsE)
        /*0374*/ 	.word	0x000000d0


	//----- nvinfo : EIATTR_MIN_STACK_SIZE
	.align		4
.L_158:
        /*0378*/ 	.byte	0x04, 0x12
        /*037a*/ 	.short	(.L_160 - .L_159)
	.align		4
.L_159:
        /*037c*/ 	.word	index@(_ZN7cutlass13device_kernelIN5flash22FlashAttnBwdPreprocessIN4cute5tupleIJNS3_1CILi32EEENS5_ILi256EEEEEENS_6half_tEfNS_4arch4Sm80ELb1ELb1EEEEEvNT_6ParamsE)
        /*0380*/ 	.word	0x00000000


	//----- nvinfo : EIATTR_MIN_STACK_SIZE
	.align		4
.L_160:
        /*0384*/ 	.byte	0x04, 0x12
        /*0386*/ 	.short	(.L_162 - .L_161)
	.align		4
.L_161:
        /*0388*/ 	.word	index@(_ZN7cutlass13device_kernelIN5flash19enable_sm80_to_sm89INS1_16FlashAttnBwdSm80INS1_25CollectiveMainloopBwdSm80ILi1ELi1EN4cute5tupleIJNS5_1CILi64EEES8_NS7_ILi256EEEEEENS_6half_tEfNS_4arch4Sm80ELb0ELb0ELb0ELb0ELb0ELb0ELb0ELb0ELi2ELi4ELi2ELi2ELb0EEENS1_21CollectiveEpilogueBwdISA_SB_SD_Li256ELb0ELb0ELi4EEENS1_19SingleTileSchedulerILb0ELb0ELb0ELi64EEEEEEEEEvNT_6ParamsE)
        /*038c*/ 	.word	0x00000018


	//----- nvinfo : EIATTR_MIN_STACK_SIZE
	.align		4
.L_162:
        /*0390*/ 	.byte	0x04, 0x12
        /*0392*/ 	.short	(.L_164 - .L_163)
	.align		4
.L_163:
        /*0394*/ 	.word	index@(_ZN7cutlass13device_kernelIN5flash19enable_sm80_to_sm89INS1_16FlashAttnBwdSm80INS1_25CollectiveMainloopBwdSm80ILi1ELi1EN4cute5tupleIJNS5_1CILi64EEES8_NS7_ILi256EEEEEENS_6half_tEfNS_4arch4Sm80ELb0ELb0ELb0ELb0ELb0ELb0ELb0ELb0ELi2ELi4ELi2ELi2ELb0EEENS1_24CollectiveEpilogueBwdGQAISA_fSD_Li256ELb0ELb0EEENS1_19SingleTileSchedulerILb0ELb0ELb0ELi64EEEEEEEEEvNT_6ParamsE)
        /*0398*/ 	.word	0x00000038


	//----- nvinfo : EIATTR_MIN_STACK_SIZE
	.align		4
.L_164:
        /*039c*/ 	.byte	0x04, 0x12
        /*039e*/ 	.short	(.L_166 - .L_165)
	.align		4
.L_165:
        /*03a0*/ 	.word	index@(_ZN7cutlass13device_kernelIN5flash19enable_sm80_to_sm89INS1_16FlashAttnBwdSm80INS1_25CollectiveMainloopBwdSm80ILi1ELi1EN4cute5tupleIJNS5_1CILi64EEES8_NS7_ILi256EEEEEENS_6half_tEfNS_4arch4Sm80ELb0ELb0ELb0ELb1ELb0ELb0ELb0ELb0ELi2ELi4ELi2ELi2ELb0EEENS1_21CollectiveEpilogueBwdISA_SB_SD_Li256ELb1ELb0ELi4EEENS1_19SingleTileSchedulerILb1ELb0ELb0ELi64EEEEEEEEEvNT_6ParamsE)
        /*03a4*/ 	.word	0x00000038


	//----- nvinfo : EIATTR_MIN_STACK_SIZE
	.align		4
.L_166:
        /*03a8*/ 	.byte	0x04, 0x12
        /*03aa*/ 	.short	(.L_168 - .L_167)
	.align		4
.L_167:
        /*03ac*/ 	.word	index@(_ZN7cutlass13device_kernelIN5flash19enable_sm80_to_sm89INS1_16FlashAttnBwdSm80INS1_25CollectiveMainloopBwdSm80ILi1ELi1EN4cute5tupleIJNS5_1CILi64EEES8_NS7_ILi256EEEEEENS_6half_tEfNS_4arch4Sm80ELb0ELb0ELb0ELb1ELb0ELb0ELb0ELb0ELi2ELi4ELi2ELi2ELb0EEENS1_24CollectiveEpilogueBwdGQAISA_fSD_Li256ELb1ELb0EEENS1_19SingleTileSchedulerILb1ELb0ELb0ELi64EEEEEEEEEvNT_6ParamsE)
        /*03b0*/ 	.word	0x00000038


	//----- nvinfo : EIATTR_MIN_STACK_SIZE
	.align		4
.L_168:
        /*03b4*/ 	.byte	0x04, 0x12
        /*03b6*/ 	.short	(.L_170 - .L_169)
	.align		4
.L_169:
        /*03b8*/ 	.word	index@(_ZN7cutlass13device_kernelIN5flash19enable_sm80_to_sm89INS1_16FlashAttnBwdSm80INS1_25CollectiveMainloopBwdSm80ILi1ELi1EN4cute5tupleIJNS5_1CILi64EEES8_NS7_ILi256EEEEEENS_6half_tEfNS_4arch4Sm80ELb0ELb1ELb0ELb0ELb0ELb0ELb0ELb0ELi2ELi4ELi2ELi2ELb0EEENS1_21CollectiveEpilogueBwdISA_SB_SD_Li256ELb0ELb0ELi4EEENS1_19SingleTileSchedulerILb0ELb0ELb0ELi64EEEEEEEEEvNT_6ParamsE)
        /*03bc*/ 	.word	0x00000038


	//----- nvinfo : EIATTR_MIN_STACK_SIZE
	.align		4
.L_170:
        /*03c0*/ 	.byte	0x04, 0x12
        /*03c2*/ 	.short	(.L_172 - .L_171)
	.align		4
.L_171:
        /*03c4*/ 	.word	index@(_ZN7cutlass13device_kernelIN5flash19enable_sm80_to_sm89INS1_16FlashAttnBwdSm80INS1_25CollectiveMainloopBwdSm80ILi1ELi1EN4cute5tupleIJNS5_1CILi64EEES8_NS7_ILi256EEEEEENS_6half_tEfNS_4arch4Sm80ELb0ELb1ELb0ELb0ELb0ELb0ELb0ELb0ELi2ELi4ELi2ELi2ELb0EEENS1_24CollectiveEpilogueBwdGQAISA_fSD_Li256ELb0ELb0EEENS1_19SingleTileSchedulerILb0ELb0ELb0ELi64EEEEEEEEEvNT_6ParamsE)
        /*03c8*/ 	.word	0x00000038


	//----- nvinfo : EIATTR_MIN_STACK_SIZE
	.align		4
.L_172:
        /*03cc*/ 	.byte	0x04, 0x12
        /*03ce*/ 	.short	(.L_174 - .L_173)
	.align		4
.L_173:
        /*03d0*/ 	.word	index@(_ZN7cutlass13device_kernelIN5flash19enable_sm80_to_sm89INS1_16FlashAttnBwdSm80INS1_25CollectiveMainloopBwdSm80ILi1ELi1EN4cute5tupleIJNS5_1CILi64EEES8_NS7_ILi256EEEEEENS_6half_tEfNS_4arch4Sm80ELb0ELb1ELb0ELb1ELb0ELb0ELb0ELb0ELi2ELi4ELi2ELi2ELb0EEENS1_21CollectiveEpilogueBwdISA_SB_SD_Li256ELb1ELb0ELi4EEENS1_19SingleTileSchedulerILb1ELb0ELb0ELi64EEEEEEEEEvNT_6ParamsE)
        /*03d4*/ 	.word	0x00000040


	//----- nvinfo : EIATTR_MIN_STACK_SIZE
	.align		4
.L_174:
        /*03d8*/ 	.byte	0x04, 0x12
        /*03da*/ 	.short	(.L_176 - .L_175)
	.align		4
.L_175:
        /*03dc*/ 	.word	index@(_ZN7cutlass13device_kernelIN5flash19enable_sm80_to_sm89INS1_16FlashAttnBwdSm80INS1_25CollectiveMainloopBwdSm80ILi1ELi1EN4cute5tupleIJNS5_1CILi64EEES8_NS7_ILi256EEEEEENS_6half_tEfNS_4arch4Sm80ELb0ELb1ELb0ELb1ELb0ELb0ELb0ELb0ELi2ELi4ELi2ELi2ELb0EEENS1_24CollectiveEpilogueBwdGQAISA_fSD_Li256ELb1ELb0EEENS1_19SingleTileSchedulerILb1ELb0ELb0ELi64EEEEEEEEEvNT_6ParamsE)
        /*03e0*/ 	.word	0x00000040


	//----- nvinfo : EIATTR_MIN_STACK_SIZE
	.align		4
.L_176:
        /*03e4*/ 	.byte	0x04, 0x12
        /*03e6*/ 	.short	(.L_178 - .L_177)
	.align		4
.L_177:
        /*03e8*/ 	.word	index@(_ZN7cutlass13device_kernelIN5flash19enable_sm80_to_sm89INS1_16FlashAttnBwdSm80INS1_25CollectiveMainloopBwdSm80ILi1ELi1EN4cute5tupleIJNS5_1CILi64EEES8_NS7_ILi256EEEEEENS_6half_tEfNS_4arch4Sm80ELb1ELb0ELb0ELb0ELb0ELb0ELb0ELb0ELi2ELi4ELi2ELi2ELb0EEENS1_21CollectiveEpilogueBwdISA_SB_SD_Li256ELb0ELb0ELi4EEENS1_25SingleTileBwdLPTSchedulerILb0ELi64ELb0EEEEEEEEEvNT_6ParamsE)
        /*03ec*/ 	.word	0x00000048


	//----- nvinfo : EIATTR_MIN_STACK_SIZE
	.align		4
.L_178:
        /*03f0*/ 	.byte	0x04, 0x12
        /*03f2*/ 	.short	(.L_180 - .L_179)
	.align		4
.L_179:
        /*03f4*/ 	.word	index@(_ZN7cutlass13device_kernelIN5flash19enable_sm80_to_sm89INS1_16FlashAttnBwdSm80INS1_25CollectiveMainloopBwdSm80ILi1ELi1EN4cute5tupleIJNS5_1CILi64EEES8_NS7_ILi256EEEEEENS_6half_tEfNS_4arch4Sm80ELb1ELb0ELb0ELb0ELb0ELb0ELb0ELb0ELi2ELi4ELi2ELi2ELb0EEENS1_24CollectiveEpilogueBwdGQAISA_fSD_Li256ELb0ELb0EEENS1_25SingleTileBwdLPTSchedulerILb0ELi64ELb0EEEEEEEEEvNT_6ParamsE)
        /*03f8*/ 	.word	0x00000040


	//----- nvinfo : EIATTR_MIN_STACK_SIZE
	.align		4
.L_180:
        /*03fc*/ 	.byte	0x04, 0x12
        /*03fe*/ 	.short	(.L_182 - .L_181)
	.align		4
.L_181:
        /*0400*/ 	.word	index@(_ZN7cutlass13device_kernelIN5flash22FlashAttnBwdPreprocessIN4cute5tupleIJNS3_1CILi64EEENS5_ILi256EEEEEENS_6half_tEfNS_4arch4Sm80ELb1ELb0EEEEEvNT_6ParamsE)
        /*0404*/ 	.word	0x00000000


	//----- nvinfo : EIATTR_MIN_STACK_SIZE
	.align		4
.L_182:
        /*0408*/ 	.byte	0x04, 0x12
        /*040a*/ 	.short	(.L_184 - .L_183)
	.align		4
.L_183:
        /*040c*/ 	.word	index@(_ZN7cutlass13device_kernelIN5flash19enable_sm80_to_sm89INS1_16FlashAttnBwdSm80INS1_25CollectiveMainloopBwdSm80ILi1ELi1EN4cute5tupleIJNS5_1CILi64EEES8_NS7_ILi256EEEEEENS_6half_tEfNS_4arch4Sm80ELb1ELb0ELb0ELb1ELb0ELb0ELb0ELb0ELi2ELi4ELi2ELi2ELb0EEENS1_21CollectiveEpilogueBwdISA_SB_SD_Li256ELb1ELb0ELi4EEENS1_25SingleTileBwdLPTSchedulerILb1ELi64ELb0EEEEEEEEEvNT_6ParamsE)
        /*0410*/ 	.word	0x00000038


	//----- nvinfo : EIATTR_MIN_STACK_SIZE
	.align		4
.L_184:
        /*0414*/ 	.byte	0x04, 0x12
        /*0416*/ 	.short	(.L_186 - .L_185)
	.align		4
.L_185:
        /*0418*/ 	.word	index@(_ZN7cutlass13device_kernelIN5flash32FlashAttnBwdPostprocessConvertdQIN4cute5tupleIJNS3_1CILi64EEENS5_ILi256EEEEEENS_6half_tEfNS_4arch4Sm80ELi256ENS3_8TiledMMAINS3_8MMA_AtomIJNS3_28SM80_16x8x16_F32F16F16F32_TNEEEENS3_6LayoutINS4_IJNS5_ILi2EEENS5_ILi4EEENS5_ILi1EEEEEENS4_IJSJ_SH_NS5_ILi0EEEEEEEENS4_IJNS5_ILi32EEES6_NS5_ILi16EEEEEEEELb0EEEEEvNT_6ParamsE)
        /*041c*/ 	.word	0x00000000


	//----- nvinfo : EIATTR_MIN_STACK_SIZE
	.align		4
.L_186:
        /*0420*/ 	.byte	0x04, 0x12
        /*0422*/ 	.short	(.L_188 - .L_187)
	.align		4
.L_187:
        /*0424*/ 	.word	index@(_ZN7cutlass13device_kernelIN5flash19enable_sm80_to_sm89INS1_16FlashAttnBwdSm80INS1_25CollectiveMainloopBwdSm80ILi1ELi1EN4cute5tupleIJNS5_1CILi64EEES8_NS7_ILi256EEEEEENS_6half_tEfNS_4arch4Sm80ELb1ELb0ELb0ELb1ELb0ELb0ELb0ELb0ELi2ELi4ELi2ELi2ELb0EEENS1_24CollectiveEpilogueBwdGQAISA_fSD_Li256ELb1ELb0EEENS1_25SingleTileBwdLPTSchedulerILb1ELi64ELb0EEEEEEEEEvNT_6ParamsE)
        /*0428*/ 	.word	0x00000038


	//----- nvinfo : EIATTR_MIN_STACK_SIZE
	.align		4
.L_188:
        /*042c*/ 	.byte	0x04, 0x12
        /*042e*/ 	.short	(.L_190 - .L_189)
	.align		4
.L_189:
        /*0430*/ 	.word	index@(_ZN7cutlass13device_kernelIN5flash22FlashAttnBwdPreprocessIN4cute5tupleIJNS3_1CILi64EEENS5_ILi256EEEEEENS_6half_tEfNS_4arch4Sm80ELb1ELb1EEEEEvNT_6ParamsE)
        /*0434*/ 	.word	0x00000000
.L_190:


//--------------------- .nv.info._ZN7cutlass13device_kernelIN5flash19enable_sm80_to_sm89INS1_16FlashAttnBwdSm80INS1_25CollectiveMainloopBwdSm80ILi1ELi1EN4cute5tupleIJNS5_1CILi32EEENS7_ILi64EEENS7_ILi256EEEEEENS_6half_tEfNS_4arch4Sm80ELb0ELb0ELb0ELb0ELb0ELb0ELb0ELb0ELi2ELi2ELi2ELi1ELb1EEENS1_21CollectiveEpilogueBwdISB_SC_SE_Li256ELb0ELb0ELi4EEENS1_19SingleTileSchedulerILb0ELb0ELb0ELi64EEEEEEEEEvNT_6ParamsE --------------------------
	.section	.nv.info._ZN7cutlass13device_kernelIN5flash19enable_sm80_to_sm89INS1_16FlashAttnBwdSm80INS1_25CollectiveMainloopBwdSm80ILi1ELi1EN4cute5tupleIJNS5_1CILi32EEENS7_ILi64EEENS7_ILi256EEEEEENS_6half_tEfNS_4arch4Sm80ELb0ELb0ELb0ELb0ELb0ELb0ELb0ELb0ELi2ELi2ELi2ELi1ELb1EEENS1_21CollectiveEpilogueBwdISB_SC_SE_Li256ELb0ELb0ELi4EEENS1_19SingleTileSchedulerILb0ELb0ELb0ELi64EEEEEEEEEvNT_6ParamsE,"",@"SHT_CUDA_INFO"
	.sectionflags	@""
	.align	4


	//----- nvinfo : EIATTR_CUDA_API_VERSION
	.align		4
        /*0000*/ 	.byte	0x04, 0x37
        /*0002*/ 	.short	(.L_192 - .L_191)
.L_191:
        /*0004*/ 	.word	0x00000082


	//----- nvinfo : EIATTR_SW2861232_WAR
	.align		4
.L_192:
        /*0008*/ 	.byte	0x01, 0x35
	.zero		2


	//----- nvinfo : EIATTR_PARAM_CBANK
	.align		4
        /*000c*/ 	.byte	0x04, 0x0a
        /*000e*/ 	.short	(.L_194 - .L_193)
	.align		4
.L_193:
        /*0010*/ 	.word	index@(.nv.constant0._ZN7cutlass13device_kernelIN5flash19enable_sm80_to_sm89INS1_16FlashAttnBwdSm80INS1_25CollectiveMainloopBwdSm80ILi1ELi1EN4cute5tupleIJNS5_1CILi32EEENS7_ILi64EEENS7_ILi256EEEEEENS_6half_tEfNS_4arch4Sm80ELb0ELb0ELb0ELb0ELb0ELb0ELb0ELb0ELi2ELi2ELi2ELi1ELb1EEENS1_21CollectiveEpilogueBwdISB_SC_SE_Li256ELb0ELb0ELi4EEENS1_19SingleTileSchedulerILb0ELb0ELb0ELi64EEEEEEEEEvNT_6ParamsE)
        /*0014*/ 	.short	0x0160
        /*0016*/ 	.short	0x0270


	//----- nvinfo : EIATTR_CBANK_PARAM_SIZE
	.align		4
.L_194:
        /*0018*/ 	.byte	0x03, 0x19
        /*001a*/ 	.short	0x0270


	//----- nvinfo : EIATTR_KPARAM_INFO
	.align		4
        /*001c*/ 	.byte	0x04, 0x17
        /*001e*/ 	.short	(.L_196 - .L_195)
.L_195:
        /*0020*/ 	.word	0x00000000
        /*0024*/ 	.short	0x0000
        /*0026*/ 	.short	0x0000
        /*0028*/ 	.byte	0x00, 0xf0, 0xc1, 0x09


	//----- nvinfo : EIATTR_MAXREG_COUNT
	.align		4
.L_196:
        /*002c*/ 	.byte	0x03, 0x1b
        /*002e*/ 	.short	0x00ff


	//----- nvinfo : EIATTR_NUM_BARRIERS
	.align		4
        /*0030*/ 	.byte	0x02, 0x4c
        /*0032*/ 	.byte	0x02
	.zero		1


	//----- nvinfo : EIATTR_ANNOTATIONS
	.align		4
        /*0034*/ 	.byte	0x04, 0x55
        /*0036*/ 	.short	(.L_198 - .L_197)


	//   ....[0]....
.L_197:
        /*0038*/ 	.word	0x00000001
        /*003c*/ 	.byte	0xb0, 0x01, 0x00, 0x00, 0x01, 0x00, 0x00, 0x00, 0x90, 0x02, 0x00, 0x00, 0x01, 0x00, 0x00, 0x00
        /* <DEDUP_REMOVED lines=38> */
        /*02ac*/ 	.byte	0xb0, 0x42, 0x00, 0x00, 0x01, 0x00, 0x00, 0x00, 0xe0, 0x42, 0x00, 0x00


	//----- nvinfo : EIATTR_MERCURY_ISA_VERSION
	.align		4
.L_198:
        /*02b8*/ 	.byte	0x03, 0x5f
        /*02ba*/ 	.short	0x0000


	//----- nvinfo : EIATTR_EXIT_INSTR_OFFSETS
	.align		4
        /*02bc*/ 	.byte	0x04, 0x1c
        /*02be*/ 	.short	(.L_200 - .L_199)


	//   ....[0]....
.L_199:
        /*02c0*/ 	.word	0x00000040


	//   ....[1]....
        /*02c4*/ 	.word	0x00006240


	//   ....[2]....
        /*02c8*/ 	.word	0x00006300


	//----- nvinfo : EIATTR_CTAIDZ_USED
	.align		4
.L_200:
        /*02cc*/ 	.byte	0x01, 0x04
	.zero		2


	//----- nvinfo : EIATTR_MAX_THREADS
	.align		4
        /*02d0*/ 	.byte	0x04, 0x05
        /*02d2*/ 	.short	(.L_202 - .L_201)
.L_201:
        /*02d4*/ 	.word	0x00000100
        /*02d8*/ 	.word	0x00000001
        /*02dc*/ 	.word	0x00000001


	//----- nvinfo : EIATTR_CRS_STACK_SIZE
	.align		4
.L_202:
        /*02e0*/ 	.byte	0x04, 0x1e
        /*02e2*/ 	.short	(.L_204 - .L_203)
.L_203:
        /*02e4*/ 	.word	0x00000000
.L_204:


//--------------------- .nv.info._ZN7cutlass13device_kernelIN5flash19enable_sm80_to_sm89INS1_16FlashAttnBwdSm80INS1_25CollectiveMainloopBwdSm80ILi1ELi1EN4cute5tupleIJNS5_1CILi32EEENS7_ILi64EEENS7_ILi256EEEEEENS_6half_tEfNS_4arch4Sm80ELb0ELb0ELb0ELb0ELb0ELb0ELb0ELb0ELi2ELi2ELi2ELi1ELb1EEENS1_24CollectiveEpilogueBwdGQAISB_fSE_Li256ELb0ELb0EEENS1_19SingleTileSchedulerILb0ELb0ELb0ELi64EEEEEEEEEvNT_6ParamsE --------------------------
	.section	.nv.info._ZN7cutlass13device_kernelIN5flash19enable_sm80_to_sm89INS1_16FlashAttnBwdSm80INS1_25CollectiveMainloopBwdSm80ILi1ELi1EN4cute5tupleIJNS5_1CILi32EEENS7_ILi64EEENS7_ILi256EEEEEENS_6half_tEfNS_4arch4Sm80ELb0ELb0ELb0ELb0ELb0ELb0ELb0ELb0ELi2ELi2ELi2ELi1ELb1EEENS1_24CollectiveEpilogueBwdGQAISB_fSE_Li256ELb0ELb0EEENS1_19SingleTileSchedulerILb0ELb0ELb0ELi64EEEEEEEEEvNT_6ParamsE,"",@"SHT_CUDA_INFO"
	.sectionflags	@""
	.align	4


	//----- nvinfo : EIATTR_CUDA_API_VERSION
	.align		4
        /*0000*/ 	.byte	0x04, 0x37
        /*0002*/ 	.short	(.L_206 - .L_205)
.L_205:
        /*0004*/ 	.word	0x00000082


	//----- nvinfo : EIATTR_SW2861232_WAR
	.align		4
.L_206:
        /*0008*/ 	.byte	0x01, 0x35
	.zero		2


	//----- nvinfo : EIATTR_PARAM_CBANK
	.align		4
        /*000c*/ 	.byte	0x04, 0x0a
        /*000e*/ 	.short	(.L_208 - .L_207)
	.align		4
.L_207:
        /*0010*/ 	.word	index@(.nv.constant0._ZN7cutlass13device_kernelIN5flash19enable_sm80_to_sm89INS1_16FlashAttnBwdSm80INS1_25CollectiveMainloopBwdSm80ILi1ELi1EN4cute5tupleIJNS5_1CILi32EEENS7_ILi64EEENS7_ILi256EEEEEENS_6half_tEfNS_4arch4Sm80ELb0ELb0ELb0ELb0ELb0ELb0ELb0ELb0ELi2ELi2ELi2ELi1ELb1EEENS1_24CollectiveEpilogueBwdGQAISB_fSE_Li256ELb0ELb0EEENS1_19SingleTileSchedulerILb0ELb0ELb0ELi64EEEEEEEEEvNT_6ParamsE)
        /*0014*/ 	.short	0x0160
        /*0016*/ 	.short	0x0278


	//----- nvinfo : EIATTR_CBANK_PARAM_SIZE
	.align		4
.L_208:
        /*0018*/ 	.byte	0x03, 0x19
        /*001a*/ 	.short	0x0278


	//----- nvinfo : EIATTR_KPARAM_INFO
	.align		4
        /*001c*/ 	.byte	0x04, 0x17
        /*001e*/ 	.short	(.L_210 - .L_209)
.L_209:
        /*0020*/ 	.word	0x00000000
        /*0024*/ 	.short	0x0000
        /*0026*/ 	.short	0x0000
        /*0028*/ 	.byte	0x00, 0xf0, 0xe1, 0x09


	//----- nvinfo : EIATTR_MAXREG_COUNT
	.align		4
.L_210:
        /*002c*/ 	.byte	0x03, 0x1b
        /*002e*/ 	.short	0x00ff


	//----- nvinfo : EIATTR_NUM_BARRIERS
	.align		4
        /*0030*/ 	.byte	0x02, 0x4c
        /*0032*/ 	.byte	0x02
	.zero		1


	//----- nvinfo : EIATTR_ANNOTATIONS
	.align		4
        /*0034*/ 	.byte	0x04, 0x55
        /*0036*/ 	.short	(.L_212 - .L_211)


	//   ....[0]....
.L_211:
        /* <DEDUP_REMOVED lines=39> */
        /*029c*/ 	.byte	0x40, 0x42, 0x00, 0x00


	//----- nvinfo : EIATTR_MERCURY_ISA_VERSION
	.align		4
.L_212:
        /*02a0*/ 	.byte	0x03, 0x5f
        /*02a2*/ 	.short	0x0000


	//----- nvinfo : EIATTR_EXIT_INSTR_OFFSETS
	.align		4
        /*02a4*/ 	.byte	0x04, 0x1c
        /*02a6*/ 	.short	(.L_214 - .L_213)


	//   ....[0]....
.L_213:
        /*02a8*/ 	.word	0x00000040


	//   ....[1]....
        /*02ac*/ 	.word	0x000050f0


	//----- nvinfo : EIATTR_CTAIDZ_USED
	.align		4
.L_214:
        /*02b0*/ 	.byte	0x01, 0x04
	.zero		2


	//----- nvinfo : EIATTR_MAX_THREADS
	.align		4
        /*02b4*/ 	.byte	0x04, 0x05
        /*02b6*/ 	.short	(.L_216 - .L_215)
.L_215:
        /*02b8*/ 	.word	0x00000100
        /*02bc*/ 	.word	0x00000001
        /*02c0*/ 	.word	0x00000001
.L_216:


//--------------------- .nv.info._ZN7cutlass13device_kernelIN5flash19enable_sm80_to_sm89INS1_16FlashAttnBwdSm80INS1_25CollectiveMainloopBwdSm80ILi1ELi1EN4cute5tupleIJNS5_1CILi32EEENS7_ILi64EEENS7_ILi256EEEEEENS_6half_tEfNS_4arch4Sm80ELb0ELb0ELb0ELb1ELb0ELb0ELb0ELb0ELi2ELi2ELi2ELi1ELb1EEENS1_21CollectiveEpilogueBwdISB_SC_SE_Li256ELb1ELb0ELi4EEENS1_19SingleTileSchedulerILb1ELb0ELb0ELi64EEEEEEEEEvNT_6ParamsE --------------------------
	.section	.nv.info._ZN7cutlass13device_kernelIN5flash19enable_sm80_to_sm89INS1_16FlashAttnBwdSm80INS1_25CollectiveMainloopBwdSm80ILi1ELi1EN4cute5tupleIJNS5_1CILi32EEENS7_ILi64EEENS7_ILi256EEEEEENS_6half_tEfNS_4arch4Sm80ELb0ELb0ELb0ELb1ELb0ELb0ELb0ELb0ELi2ELi2ELi2ELi1ELb1EEENS1_21CollectiveEpilogueBwdISB_SC_SE_Li256ELb1ELb0ELi4EEENS1_19SingleTileSchedulerILb1ELb0ELb0ELi64EEEEEEEEEvNT_6ParamsE,"",@"SHT_CUDA_INFO"
	.sectionflags	@""
	.align	4


	//----- nvinfo : EIATTR_CUDA_API_VERSION
	.align		4
        /*0000*/ 	.byte	0x04, 0x37
        /*0002*/ 	.short	(.L_218 - .L_217)
.L_217:
        /*0004*/ 	.word	0x00000082


	//----- nvinfo : EIATTR_SW2861232_WAR
	.align		4
.L_218:
        /*0008*/ 	.byte	0x01, 0x35
	.zero		2


	//----- nvinfo : EIATTR_PARAM_CBANK
	.align		4
        /*000c*/ 	.byte	0x04, 0x0a
        /*000e*/ 	.short	(.L_220 - .L_219)
	.align		4
.L_219:
        /*0010*/ 	.word	index@(.nv.constant0._ZN7cutlass13device_kernelIN5flash19enable_sm80_to_sm89INS1_16FlashAttnBwdSm80INS1_25CollectiveMainloopBwdSm80ILi1ELi1EN4cute5tupleIJNS5_1CILi32EEENS7_ILi64EEENS7_ILi256EEEEEENS_6half_tEfNS_4arch4Sm80ELb0ELb0ELb0ELb1ELb0ELb0ELb0ELb0ELi2ELi2ELi2ELi1ELb1EEENS1_21CollectiveEpilogueBwdISB_SC_SE_Li256ELb1ELb0ELi4EEENS1_19SingleTileSchedulerILb1ELb0ELb0ELi64EEEEEEEEEvNT_6ParamsE)
        /*0014*/ 	.short	0x0160
        /*0016*/ 	.short	0x0270


	//----- nvinfo : EIATTR_CBANK_PARAM_SIZE
	.align		4
.L_220:
        /*0018*/ 	.byte	0x03, 0x19
        /*001a*/ 	.short	0x0270


	//----- nvinfo : EIATTR_KPARAM_INFO
	.align		4
        /*001c*/ 	.byte	0x04, 0x17
        /*001e*/ 	.short	(.L_222 - .L_221)
.L_221:
        /*0020*/ 	.word	0x00000000
        /*0024*/ 	.short	0x0000
        /*0026*/ 	.short	0x0000
        /*0028*/ 	.byte	0x00, 0xf0, 0xc1, 0x09


	//----- nvinfo : EIATTR_MAXREG_COUNT
	.align		4
.L_222:
        /*002c*/ 	.byte	0x03, 0x1b
        /*002e*/ 	.short	0x00ff


	//----- nvinfo : EIATTR_NUM_BARRIERS
	.align		4
        /*0030*/ 	.byte	0x02, 0x4c
        /*0032*/ 	.byte	0x02
	.zero		1


	//----- nvinfo : EIATTR_ANNOTATIONS
	.align		4
        /*0034*/ 	.byte	0x04, 0x55
        /*0036*/ 	.short	(.L_224 - .L_223)


	//   ....[0]....
.L_223:
        /* <DEDUP_REMOVED lines=40> */


	//----- nvinfo : EIATTR_MERCURY_ISA_VERSION
	.align		4
.L_224:
        /*02a0*/ 	.byte	0x03, 0x5f
        /*02a2*/ 	.short	0x0000


	//----- nvinfo : EIATTR_COOP_GROUP_MASK_REGIDS
	.align		4
        /*02a4*/ 	.byte	0x04, 0x29
        /*02a6*/ 	.short	(.L_226 - .L_225)


	//   ....[0]....
.L_225:
        /*02a8*/ 	.word	0xffffffff


	//----- nvinfo : EIATTR_COOP_GROUP_INSTR_OFFSETS
	.align		4
.L_226:
        /*02ac*/ 	.byte	0x04, 0x28
        /*02ae*/ 	.short	(.L_228 - .L_227)


	//   ....[0]....
.L_227:
        /*02b0*/ 	.word	0x000000a0


	//----- nvinfo : EIATTR_EXIT_INSTR_OFFSETS
	.align		4
.L_228:
        /*02b4*/ 	.byte	0x04, 0x1c
        /*02b6*/ 	.short	(.L_230 - .L_229)


	//   ....[0]....
.L_229:
        /*02b8*/ 	.word	0x00000340


	//   ....[1]....
        /*02bc*/ 	.word	0x00006840


	//   ....[2]....
        /*02c0*/ 	.word	0x00006900


	//   ....[3]....
        /*02c4*/ 	.word	0x00007b50


	//   ....[4]....
        /*02c8*/ 	.word	0x00007c10


	//----- nvinfo : EIATTR_CTAIDZ_USED
	.align		4
.L_230:
        /*02cc*/ 	.byte	0x01, 0x04
	.zero		2


	//----- nvinfo : EIATTR_MAX_THREADS
	.align		4
        /*02d0*/ 	.byte	0x04, 0x05
        /*02d2*/ 	.short	(.L_232 - .L_231)
.L_231:
        /*02d4*/ 	.word	0x00000100
        /*02d8*/ 	.word	0x00000001
        /*02dc*/ 	.word	0x00000001


	//----- nvinfo : EIATTR_CRS_STACK_SIZE
	.align		4
.L_232:
        /*02e0*/ 	.byte	0x04, 0x1e
        /*02e2*/ 	.short	(.L_234 - .L_233)
.L_233:
        /*02e4*/ 	.word	0x00000000
.L_234:


//--------------------- .nv.info._ZN7cutlass13device_kernelIN5flash19enable_sm80_to_sm89INS1_16FlashAttnBwdSm80INS1_25CollectiveMainloopBwdSm80ILi1ELi1EN4cute5tupleIJNS5_1CILi32EEENS7_ILi64EEENS7_ILi256EEEEEENS_6half_tEfNS_4arch4Sm80ELb0ELb0ELb0ELb1ELb0ELb0ELb0ELb0ELi2ELi2ELi2ELi1ELb1EEENS1_24CollectiveEpilogueBwdGQAISB_fSE_Li256ELb1ELb0EEENS1_19SingleTileSchedulerILb1ELb0ELb0ELi64EEEEEEEEEvNT_6ParamsE --------------------------
	.section	.nv.info._ZN7cutlass13device_kernelIN5flash19enable_sm80_to_sm89INS1_16FlashAttnBwdSm80INS1_25CollectiveMainloopBwdSm80ILi1ELi1EN4cute5tupleIJNS5_1CILi32EEENS7_ILi64EEENS7_ILi256EEEEEENS_6half_tEfNS_4arch4Sm80ELb0ELb0ELb0ELb1ELb0ELb0ELb0ELb0ELi2ELi2ELi2ELi1ELb1EEENS1_24CollectiveEpilogueBwdGQAISB_fSE_Li256ELb1ELb0EEENS1_19SingleTileSchedulerILb1ELb0ELb0ELi64EEEEEEEEEvNT_6ParamsE,"",@"SHT_CUDA_INFO"
	.sectionflags	@""
	.align	4


	//----- nvinfo : EIATTR_CUDA_API_VERSION
	.align		4
        /*0000*/ 	.byte	0x04, 0x37
        /*0002*/ 	.short	(.L_236 - .L_235)
.L_235:
        /*0004*/ 	.word	0x00000082


	//----- nvinfo : EIATTR_SW2861232_WAR
	.align		4
.L_236:
        /*0008*/ 	.byte	0x01, 0x35
	.zero		2


	//----- nvinfo : EIATTR_PARAM_CBANK
	.align		4
        /*000c*/ 	.byte	0x04, 0x0a
        /*000e*/ 	.short	(.L_238 - .L_237)
	.align		4
.L_237:
        /*0010*/ 	.word	index@(.nv.constant0._ZN7cutlass13device_kernelIN5flash19enable_sm80_to_sm89INS1_16FlashAttnBwdSm80INS1_25CollectiveMainloopBwdSm80ILi1ELi1EN4cute5tupleIJNS5_1CILi32EEENS7_ILi64EEENS7_ILi256EEEEEENS_6half_tEfNS_4arch4Sm80ELb0ELb0ELb0ELb1ELb0ELb0ELb0ELb0ELi2ELi2ELi2ELi1ELb1EEENS1_24CollectiveEpilogueBwdGQAISB_fSE_Li256ELb1ELb0EEENS1_19SingleTileSchedulerILb1ELb0ELb0ELi64EEEEEEEEEvNT_6ParamsE)
        /*0014*/ 	.short	0x0160
        /*0016*/ 	.short	0x0278


	//----- nvinfo : EIATTR_CBANK_PARAM_SIZE
	.align		4
.L_238:
        /*0018*/ 	.byte	0x03, 0x19
        /*001a*/ 	.short	0x0278


	//----- nvinfo : EIATTR_KPARAM_INFO
	.align		4
        /*001c*/ 	.byte	0x04, 0x17
        /*001e*/ 	.short	(.L_240 - .L_239)
.L_239:
        /*0020*/ 	.word	0x00000000
        /*0024*/ 	.short	0x0000
        /*0026*/ 	.short	0x0000
        /*0028*/ 	.byte	0x00, 0xf0, 0xe1, 0x09


	//----- nvinfo : EIATTR_MAXREG_COUNT
	.align		4
.L_240:
        /*002c*/ 	.byte	0x03, 0x1b
        /*002e*/ 	.short	0x00ff


	//----- nvinfo : EIATTR_NUM_BARRIERS
	.align		4
        /*0030*/ 	.byte	0x02, 0x4c
        /*0032*/ 	.byte	0x02
	.zero		1


	//----- nvinfo : EIATTR_ANNOTATIONS
	.align		4
        /*0034*/ 	.byte	0x04, 0x55
        /*0036*/ 	.short	(.L_242 - .L_241)


	//   ....[0]....
.L_241:
        /* <DEDUP_REMOVED lines=39> */


	//----- nvinfo : EIATTR_MERCURY_ISA_VERSION
	.align		4
.L_242:
        /*0298*/ 	.byte	0x03, 0x5f
        /*029a*/ 	.short	0x0000


	//----- nvinfo : EIATTR_COOP_GROUP_MASK_REGIDS
	.align		4
        /*029c*/ 	.byte	0x04, 0x29
        /*029e*/ 	.short	(.L_244 - .L_243)


	//   ....[0]....
.L_243:
        /*02a0*/ 	.word	0xffffffff


	//----- nvinfo : EIATTR_COOP_GROUP_INSTR_OFFSETS
	.align		4
.L_244:
        /*02a4*/ 	.byte	0x04, 0x28
        /*02a6*/ 	.short	(.L_246 - .L_245)


	//   ....[0]....
.L_245:
        /*02a8*/ 	.word	0x000000a0


	//----- nvinfo : EIATTR_EXIT_INSTR_OFFSETS
	.align		4
.L_246:
        /*02ac*/ 	.byte	0x04, 0x1c
        /*02ae*/ 	.short	(.L_248 - .L_247)


	//   ....[0]....
.L_247:
        /*02b0*/ 	.word	0x00000340


	//   ....[1]....
        /*02b4*/ 	.word	0x000049f0


	//   ....[2]....
        /*02b8*/ 	.word	0x00005530


	//----- nvinfo : EIATTR_CTAIDZ_USED
	.align		4
.L_248:
        /*02bc*/ 	.byte	0x01, 0x04
	.zero		2


	//----- nvinfo : EIATTR_MAX_THREADS
	.align		4
        /*02c0*/ 	.byte	0x04, 0x05
        /*02c2*/ 	.short	(.L_250 - .L_249)
.L_249:
        /*02c4*/ 	.word	0x00000100
        /*02c8*/ 	.word	0x00000001
        /*02cc*/ 	.word	0x00000001
.L_250:


//--------------------- .nv.info._ZN7cutlass13device_kernelIN5flash19enable_sm80_to_sm89INS1_16FlashAttnBwdSm80INS1_25CollectiveMainloopBwdSm80ILi1ELi1EN4cute5tupleIJNS5_1CILi32EEENS7_ILi64EEENS7_ILi256EEEEEENS_6half_tEfNS_4arch4Sm80ELb0ELb1ELb0ELb0ELb0ELb0ELb0ELb0ELi2ELi2ELi2ELi1ELb1EEENS1_21CollectiveEpilogueBwdISB_SC_SE_Li256ELb0ELb0ELi4EEENS1_19SingleTileSchedulerILb0ELb0ELb0ELi64EEEEEEEEEvNT_6ParamsE --------------------------
	.section	.nv.info._ZN7cutlass13device_kernelIN5flash19enable_sm80_to_sm89INS1_16FlashAttnBwdSm80INS1_25CollectiveMainloopBwdSm80ILi1ELi1EN4cute5tupleIJNS5_1CILi32EEENS7_ILi64EEENS7_ILi256EEEEEENS_6half_tEfNS_4arch4Sm80ELb0ELb1ELb0ELb0ELb0ELb0ELb0ELb0ELi2ELi2ELi2ELi1ELb1EEENS1_21CollectiveEpilogueBwdISB_SC_SE_Li256ELb0ELb0ELi4EEENS1_19SingleTileSchedulerILb0ELb0ELb0ELi64EEEEEEEEEvNT_6ParamsE,"",@"SHT_CUDA_INFO"
	.sectionflags	@""
	.align	4


	//----- nvinfo : EIATTR_CUDA_API_VERSION
	.align		4
        /*0000*/ 	.byte	0x04, 0x37
        /*0002*/ 	.short	(.L_252 - .L_251)
.L_251:
        /*0004*/ 	.word	0x00000082


	//----- nvinfo : EIATTR_SW2861232_WAR
	.align		4
.L_252:
        /*0008*/ 	.byte	0x01, 0x35
	.zero		2


	//----- nvinfo : EIATTR_PARAM_CBANK
	.align		4
        /*000c*/ 	.byte	0x04, 0x0a
        /*000e*/ 	.short	(.L_254 - .L_253)
	.align		4
.L_253:
        /*0010*/ 	.word	index@(.nv.constant0._ZN7cutlass13device_kernelIN5flash19enable_sm80_to_sm89INS1_16FlashAttnBwdSm80INS1_25CollectiveMainloopBwdSm80ILi1ELi1EN4cute5tupleIJNS5_1CILi32EEENS7_ILi64EEENS7_ILi256EEEEEENS_6half_tEfNS_4arch4Sm80ELb0ELb1ELb0ELb0ELb0ELb0ELb0ELb0ELi2ELi2ELi2ELi1ELb1EEENS1_21CollectiveEpilogueBwdISB_SC_SE_Li256ELb0ELb0ELi4EEENS1_19SingleTileSchedulerILb0ELb0ELb0ELi64EEEEEEEEEvNT_6ParamsE)
        /*0014*/ 	.short	0x0160
        /*0016*/ 	.short	0x0270


	//----- nvinfo : EIATTR_CBANK_PARAM_SIZE
	.align		4
.L_254:
        /*0018*/ 	.byte	0x03, 0x19
        /*001a*/ 	.short	0x0270


	//----- nvinfo : EIATTR_KPARAM_INFO
	.align		4
        /*001c*/ 	.byte	0x04, 0x17
        /*001e*/ 	.short	(.L_256 - .L_255)
.L_255:
        /*0020*/ 	.word	0x00000000
        /*0024*/ 	.short	0x0000
        /*0026*/ 	.short	0x0000
        /*0028*/ 	.byte	0x00, 0xf0, 0xc1, 0x09


	//----- nvinfo : EIATTR_MAXREG_COUNT
	.align		4
.L_256:
        /*002c*/ 	.byte	0x03, 0x1b
        /*002e*/ 	.short	0x00ff


	//----- nvinfo : EIATTR_NUM_BARRIERS
	.align		4
        /*0030*/ 	.byte	0x02, 0x4c
        /*0032*/ 	.byte	0x02
	.zero		1


	//----- nvinfo : EIATTR_ANNOTATIONS
	.align		4
        /*0034*/ 	.byte	0x04, 0x55
        /*0036*/ 	.short	(.L_258 - .L_257)


	//   ....[0]....
.L_257:
        /* <DEDUP_REMOVED lines=48> */


	//----- nvinfo : EIATTR_MERCURY_ISA_VERSION
	.align		4
.L_258:
        /*0320*/ 	.byte	0x03, 0x5f
        /*0322*/ 	.short	0x0000


	//----- nvinfo : EIATTR_EXIT_INSTR_OFFSETS
	.align		4
        /*0324*/ 	.byte	0x04, 0x1c
        /*0326*/ 	.short	(.L_260 - .L_259)


	//   ....[0]....
.L_259:
        /*0328*/ 	.word	0x00000040


	//   ....[1]....
        /*032c*/ 	.word	0x00006d50


	//   ....[2]....
        /*0330*/ 	.word	0x00006e10


	//   ....[3]....
        /*0334*/ 	.word	0x00007f10


	//   ....[4]....
        /*0338*/ 	.word	0x00007fc0


	//----- nvinfo : EIATTR_CTAIDZ_USED
	.align		4
.L_260:
        /*033c*/ 	.byte	0x01, 0x04
	.zero		2


	//----- nvinfo : EIATTR_MAX_THREADS
	.align		4
        /*0340*/ 	.byte	0x04, 0x05
        /*0342*/ 	.short	(.L_262 - .L_261)
.L_261:
        /*0344*/ 	.word	0x00000100
        /*0348*/ 	.word	0x00000001
        /*034c*/ 	.word	0x00000001


	//----- nvinfo : EIATTR_CRS_STACK_SIZE
	.align		4
.L_262:
        /*0350*/ 	.byte	0x04, 0x1e
        /*0352*/ 	.short	(.L_264 - .L_263)
.L_263:
        /*0354*/ 	.word	0x00000000
.L_264:


//--------------------- .nv.info._ZN7cutlass13device_kernelIN5flash19enable_sm80_to_sm89INS1_16FlashAttnBwdSm80INS1_25CollectiveMainloopBwdSm80ILi1ELi1EN4cute5tupleIJNS5_1CILi32EEENS7_ILi64EEENS7_ILi256EEEEEENS_6half_tEfNS_4arch4Sm80ELb0ELb1ELb0ELb0ELb0ELb0ELb0ELb0ELi2ELi2ELi2ELi1ELb1EEENS1_24CollectiveEpilogueBwdGQAISB_fSE_Li256ELb0ELb0EEENS1_19SingleTileSchedulerILb0ELb0ELb0ELi64EEEEEEEEEvNT_6ParamsE --------------------------
	.section	.nv.info._ZN7cutlass13device_kernelIN5flash19enable_sm80_to_sm89INS1_16FlashAttnBwdSm80INS1_25CollectiveMainloopBwdSm80ILi1ELi1EN4cute5tupleIJNS5_1CILi32EEENS7_ILi64EEENS7_ILi256EEEEEENS_6half_tEfNS_4arch4Sm80ELb0ELb1ELb0ELb0ELb0ELb0ELb0ELb0ELi2ELi2ELi2ELi1ELb1EEENS1_24CollectiveEpilogueBwdGQAISB_fSE_Li256ELb0ELb0EEENS1_19SingleTileSchedulerILb0ELb0ELb0ELi64EEEEEEEEEvNT_6ParamsE,"",@"SHT_CUDA_INFO"
	.sectionflags	@""
	.align	4


	//----- nvinfo : EIATTR_CUDA_API_VERSION
	.align		4
        /*0000*/ 	.byte	0x04, 0x37
        /*0002*/ 	.short	(.L_266 - .L_265)
.L_265:
        /*0004*/ 	.word	0x00000082


	//----- nvinfo : EIATTR_SW2861232_WAR
	.align		4
.L_266:
        /*0008*/ 	.byte	0x01, 0x35
	.zero		2


	//----- nvinfo : EIATTR_PARAM_CBANK
	.align		4
        /*000c*/ 	.byte	0x04, 0x0a
        /*000e*/ 	.short	(.L_268 - .L_267)
	.align		4
.L_267:
        /*0010*/ 	.word	index@(.nv.constant0._ZN7cutlass13device_kernelIN5flash19enable_sm80_to_sm89INS1_16FlashAttnBwdSm80INS1_25CollectiveMainloopBwdSm80ILi1ELi1EN4cute5tupleIJNS5_1CILi32EEENS7_ILi64EEENS7_ILi256EEEEEENS_6half_tEfNS_4arch4Sm80ELb0ELb1ELb0ELb0ELb0ELb0ELb0ELb0ELi2ELi2ELi2ELi1ELb1EEENS1_24CollectiveEpilogueBwdGQAISB_fSE_Li256ELb0ELb0EEENS1_19SingleTileSchedulerILb0ELb0ELb0ELi64EEEEEEEEEvNT_6ParamsE)
        /*0014*/ 	.short	0x0160
        /*0016*/ 	.short	0x0278


	//----- nvinfo : EIATTR_CBANK_PARAM_SIZE
	.align		4
.L_268:
        /*0018*/ 	.byte	0x03, 0x19
        /*001a*/ 	.short	0x0278


	//----- nvinfo : EIATTR_KPARAM_INFO
	.align		4
        /*001c*/ 	.byte	0x04, 0x17
        /*001e*/ 	.short	(.L_270 - .L_269)
.L_269:
        /*0020*/ 	.word	0x00000000
        /*0024*/ 	.short	0x0000
        /*0026*/ 	.short	0x0000
        /*0028*/ 	.byte	0x00, 0xf0, 0xe1, 0x09


	//----- nvinfo : EIATTR_MAXREG_COUNT
	.align		4
.L_270:
        /*002c*/ 	.byte	0x03, 0x1b
        /*002e*/ 	.short	0x00ff


	//----- nvinfo : EIATTR_NUM_BARRIERS
	.align		4
        /*0030*/ 	.byte	0x02, 0x4c
        /*0032*/ 	.byte	0x02
	.zero		1


	//----- nvinfo : EIATTR_ANNOTATIONS
	.align		4
        /*0034*/ 	.byte	0x04, 0x55
        /*0036*/ 	.short	(.L_272 - .L_271)


	//   ....[0]....
.L_271:
        /* <DEDUP_REMOVED lines=47> */


	//----- nvinfo : EIATTR_MERCURY_ISA_VERSION
	.align		4
.L_272:
        /*0318*/ 	.byte	0x03, 0x5f
        /*031a*/ 	.short	0x0000


	//----- nvinfo : EIATTR_EXIT_INSTR_OFFSETS
	.align		4
        /*031c*/ 	.byte	0x04, 0x1c
        /*031e*/ 	.short	(.L_274 - .L_273)


	//   ....[0]....
.L_273:
        /*0320*/ 	.word	0x00000040


	//   ....[1]....
        /*0324*/ 	.word	0x00005090


	//   ....[2]....
        /*0328*/ 	.word	0x00005ac0


	//----- nvinfo : EIATTR_CTAIDZ_USED
	.align		4
.L_274:
        /*032c*/ 	.byte	0x01, 0x04
	.zero		2


	//----- nvinfo : EIATTR_MAX_THREADS
	.align		4
        /*0330*/ 	.byte	0x04, 0x05
        /*0332*/ 	.short	(.L_276 - .L_275)
.L_275:
        /*0334*/ 	.word	0x00000100
        /*0338*/ 	.word	0x00000001
        /*033c*/ 	.word	0x00000001


	//----- nvinfo : EIATTR_CRS_STACK_SIZE
	.align		4
.L_276:
        /*0340*/ 	.byte	0x04, 0x1e
        /*0342*/ 	.short	(.L_278 - .L_277)
.L_277:
        /*0344*/ 	.word	0x00000000
.L_278:


//--------------------- .nv.info._ZN7cutlass13device_kernelIN5flash19enable_sm80_to_sm89INS1_16FlashAttnBwdSm80INS1_25CollectiveMainloopBwdSm80ILi1ELi1EN4cute5tupleIJNS5_1CILi32EEENS7_ILi64EEENS7_ILi256EEEEEENS_6half_tEfNS_4arch4Sm80ELb0ELb1ELb0ELb1ELb0ELb0ELb0ELb0ELi2ELi2ELi2ELi1ELb1EEENS1_21CollectiveEpilogueBwdISB_SC_SE_Li256ELb1ELb0ELi4EEENS1_19SingleTileSchedulerILb1ELb0ELb0ELi64EEEEEEEEEvNT_6ParamsE --------------------------
	.section	.nv.info._ZN7cutlass13device_kernelIN5flash19enable_sm80_to_sm89INS1_16FlashAttnBwdSm80INS1_25CollectiveMainloopBwdSm80ILi1ELi1EN4cute5tupleIJNS5_1CILi32EEENS7_ILi64EEENS7_ILi256EEEEEENS_6half_tEfNS_4arch4Sm80ELb0ELb1ELb0ELb1ELb0ELb0ELb0ELb0ELi2ELi2ELi2ELi1ELb1EEENS1_21CollectiveEpilogueBwdISB_SC_SE_Li256ELb1ELb0ELi4EEENS1_19SingleTileSchedulerILb1ELb0ELb0ELi64EEEEEEEEEvNT_6ParamsE,"",@"SHT_CUDA_INFO"
	.sectionflags	@""
	.align	4


	//----- nvinfo : EIATTR_CUDA_API_VERSION
	.align		4
        /*0000*/ 	.byte	0x04, 0x37
        /*0002*/ 	.short	(.L_280 - .L_279)
.L_279:
        /*0004*/ 	.word	0x00000082


	//----- nvinfo : EIATTR_SW2861232_WAR
	.align		4
.L_280:
        /*0008*/ 	.byte	0x01, 0x35
	.zero		2


	//----- nvinfo : EIATTR_PARAM_CBANK
	.align		4
        /*000c*/ 	.byte	0x04, 0x0a
        /*000e*/ 	.short	(.L_282 - .L_281)
	.align		4
.L_281:
        /*0010*/ 	.word	index@(.nv.constant0._ZN7cutlass13device_kernelIN5flash19enable_sm80_to_sm89INS1_16FlashAttnBwdSm80INS1_25CollectiveMainloopBwdSm80ILi1ELi1EN4cute5tupleIJNS5_1CILi32EEENS7_ILi64EEENS7_ILi256EEEEEENS_6half_tEfNS_4arch4Sm80ELb0ELb1ELb0ELb1ELb0ELb0ELb0ELb0ELi2ELi2ELi2ELi1ELb1EEENS1_21CollectiveEpilogueBwdISB_SC_SE_Li256ELb1ELb0ELi4EEENS1_19SingleTileSchedulerILb1ELb0ELb0ELi64EEEEEEEEEvNT_6ParamsE)
        /*0014*/ 	.short	0x0160
        /*0016*/ 	.short	0x0270


	//----- nvinfo : EIATTR_CBANK_PARAM_SIZE
	.align		4
.L_282:
        /*0018*/ 	.byte	0x03, 0x19
        /*001a*/ 	.short	0x0270


	//----- nvinfo : EIATTR_KPARAM_INFO
	.align		4
        /*001c*/ 	.byte	0x04, 0x17
        /*001e*/ 	.short	(.L_284 - .L_283)
.L_283:
        /*0020*/ 	.word	0x00000000
        /*0024*/ 	.short	0x0000
        /*0026*/ 	.short	0x0000
        /*0028*/ 	.byte	0x00, 0xf0, 0xc1, 0x09


	//----- nvinfo : EIATTR_MAXREG_COUNT
	.align		4
.L_284:
        /*002c*/ 	.byte	0x03, 0x1b
        /*002e*/ 	.short	0x00ff


	//----- nvinfo : EIATTR_NUM_BARRIERS
	.align		4
        /*0030*/ 	.byte	0x02, 0x4c
        /*0032*/ 	.byte	0x02
	.zero		1


	//----- nvinfo : EIATTR_ANNOTATIONS
	.align		4
        /*0034*/ 	.byte	0x04, 0x55
        /*0036*/ 	.short	(.L_286 - .L_285)


	//   ....[0]....
.L_285:
        /* <DEDUP_REMOVED lines=47> */


	//----- nvinfo : EIATTR_MERCURY_ISA_VERSION
	.align		4
.L_286:
        /*0318*/ 	.byte	0x03, 0x5f
        /*031a*/ 	.short	0x0000


	//----- nvinfo : EIATTR_COOP_GROUP_MASK_REGIDS
	.align		4
        /*031c*/ 	.byte	0x04, 0x29
        /*031e*/ 	.short	(.L_288 - .L_287)


	//   ....[0]....
.L_287:
        /*0320*/ 	.word	0xffffffff


	//----- nvinfo : EIATTR_COOP_GROUP_INSTR_OFFSETS
	.align		4
.L_288:
        /*0324*/ 	.byte	0x04, 0x28
        /*0326*/ 	.short	(.L_290 - .L_289)


	//   ....[0]....
.L_289:
        /*0328*/ 	.word	0x000000a0


	//----- nvinfo : EIATTR_EXIT_INSTR_OFFSETS
	.align		4
.L_290:
        /*032c*/ 	.byte	0x04, 0x1c
        /*032e*/ 	.short	(.L_292 - .L_291)


	//   ....[0]....
.L_291:
        /*0330*/ 	.word	0x00000340


	//   ....[1]....
        /*0334*/ 	.word	0x000071a0


	//   ....[2]....
        /*0338*/ 	.word	0x00007260


	//   ....[3]....
        /*033c*/ 	.word	0x000084b0


	//   ....[4]....
        /*0340*/ 	.word	0x00008570


	//----- nvinfo : EIATTR_CTAIDZ_USED
	.align		4
.L_292:
        /*0344*/ 	.byte	0x01, 0x04
	.zero		2


	//----- nvinfo : EIATTR_MAX_THREADS
	.align		4
        /*0348*/ 	.byte	0x04, 0x05
        /*034a*/ 	.short	(.L_294 - .L_293)
.L_293:
        /*034c*/ 	.word	0x00000100
        /*0350*/ 	.word	0x00000001
        /*0354*/ 	.word	0x00000001


	//----- nvinfo : EIATTR_CRS_STACK_SIZE
	.align		4
.L_294:
        /*0358*/ 	.byte	0x04, 0x1e
        /*035a*/ 	.short	(.L_296 - .L_295)
.L_295:
        /*035c*/ 	.word	0x00000000
.L_296:


//--------------------- .nv.info._ZN7cutlass13device_kernelIN5flash19enable_sm80_to_sm89INS1_16FlashAttnBwdSm80INS1_25CollectiveMainloopBwdSm80ILi1ELi1EN4cute5tupleIJNS5_1CILi32EEENS7_ILi64EEENS7_ILi256EEEEEENS_6half_tEfNS_4arch4Sm80ELb0ELb1ELb0ELb1ELb0ELb0ELb0ELb0ELi2ELi2ELi2ELi1ELb1EEENS1_24CollectiveEpilogueBwdGQAISB_fSE_Li256ELb1ELb0EEENS1_19SingleTileSchedulerILb1ELb0ELb0ELi64EEEEEEEEEvNT_6ParamsE --------------------------
	.section	.nv.info._ZN7cutlass13device_kernelIN5flash19enable_sm80_to_sm89INS1_16FlashAttnBwdSm80INS1_25CollectiveMainloopBwdSm80ILi1ELi1EN4cute5tupleIJNS5_1CILi32EEENS7_ILi64EEENS7_ILi256EEEEEENS_6half_tEfNS_4arch4Sm80ELb0ELb1ELb0ELb1ELb0ELb0ELb0ELb0ELi2ELi2ELi2ELi1ELb1EEENS1_24CollectiveEpilogueBwdGQAISB_fSE_Li256ELb1ELb0EEENS1_19SingleTileSchedulerILb1ELb0ELb0ELi64EEEEEEEEEvNT_6ParamsE,"",@"SHT_CUDA_INFO"
	.sectionflags	@""
	.align	4


	//----- nvinfo : EIATTR_CUDA_API_VERSION
	.align		4
        /*0000*/ 	.byte	0x04, 0x37
        /*0002*/ 	.short	(.L_298 - .L_297)
.L_297:
        /*0004*/ 	.word	0x00000082


	//----- nvinfo : EIATTR_SW2861232_WAR
	.align		4
.L_298:
        /*0008*/ 	.byte	0x01, 0x35
	.zero		2


	//----- nvinfo : EIATTR_PARAM_CBANK
	.align		4
        /*000c*/ 	.byte	0x04, 0x0a
        /*000e*/ 	.short	(.L_300 - .L_299)
	.align		4
.L_299:
        /*0010*/ 	.word	index@(.nv.constant0._ZN7cutlass13device_kernelIN5flash19enable_sm80_to_sm89INS1_16FlashAttnBwdSm80INS1_25CollectiveMainloopBwdSm80ILi1ELi1EN4cute5tupleIJNS5_1CILi32EEENS7_ILi64EEENS7_ILi256EEEEEENS_6half_tEfNS_4arch4Sm80ELb0ELb1ELb0ELb1ELb0ELb0ELb0ELb0ELi2ELi2ELi2ELi1ELb1EEENS1_24CollectiveEpilogueBwdGQAISB_fSE_Li256ELb1ELb0EEENS1_19SingleTileSchedulerILb1ELb0ELb0ELi64EEEEEEEEEvNT_6ParamsE)
        /*0014*/ 	.short	0x0160
        /*0016*/ 	.short	0x0278


	//----- nvinfo : EIATTR_CBANK_PARAM_SIZE
	.align		4
.L_300:
        /*0018*/ 	.byte	0x03, 0x19
        /*001a*/ 	.short	0x0278


	//----- nvinfo : EIATTR_KPARAM_INFO
	.align		4
        /*001c*/ 	.byte	0x04, 0x17
        /*001e*/ 	.short	(.L_302 - .L_301)
.L_301:
        /*0020*/ 	.word	0x00000000
        /*0024*/ 	.short	0x0000
        /*0026*/ 	.short	0x0000
        /*0028*/ 	.byte	0x00, 0xf0, 0xe1, 0x09


	//----- nvinfo : EIATTR_MAXREG_COUNT
	.align		4
.L_302:
        /*002c*/ 	.byte	0x03, 0x1b
        /*002e*/ 	.short	0x00ff


	//----- nvinfo : EIATTR_NUM_BARRIERS
	.align		4
        /*0030*/ 	.byte	0x02, 0x4c
        /*0032*/ 	.byte	0x02
	.zero		1


	//----- nvinfo : EIATTR_ANNOTATIONS
	.align		4
        /*0034*/ 	.byte	0x04, 0x55
        /*0036*/ 	.short	(.L_304 - .L_303)


	//   ....[0]....
.L_303:
        /* <DEDUP_REMOVED lines=47> */


	//----- nvinfo : EIATTR_MERCURY_ISA_VERSION
	.align		4
.L_304:
        /*0310*/ 	.byte	0x03, 0x5f
        /*0312*/ 	.short	0x0000


	//----- nvinfo : EIATTR_COOP_GROUP_MASK_REGIDS
	.align		4
        /*0314*/ 	.byte	0x04, 0x29
        /*0316*/ 	.short	(.L_306 - .L_305)


	//   ....[0]....
.L_305:
        /*0318*/ 	.word	0xffffffff


	//----- nvinfo : EIATTR_COOP_GROUP_INSTR_OFFSETS
	.align		4
.L_306:
        /*031c*/ 	.byte	0x04, 0x28
        /*031e*/ 	.short	(.L_308 - .L_307)


	//   ....[0]....
.L_307:
        /*0320*/ 	.word	0x000000a0


	//----- nvinfo : EIATTR_EXIT_INSTR_OFFSETS
	.align		4
.L_308:
        /*0324*/ 	.byte	0x04, 0x1c
        /*0326*/ 	.short	(.L_310 - .L_309)


	//   ....[0]....
.L_309:
        /*0328*/ 	.word	0x00000340


	//   ....[1]....
        /*032c*/ 	.word	0x00005390


	//   ....[2]....
        /*0330*/ 	.word	0x00005ec0


	//----- nvinfo : EIATTR_CTAIDZ_USED
	.align		4
.L_310:
        /*0334*/ 	.byte	0x01, 0x04
	.zero		2


	//----- nvinfo : EIATTR_MAX_THREADS
	.align		4
        /*0338*/ 	.byte	0x04, 0x05
        /*033a*/ 	.short	(.L_312 - .L_311)
.L_311:
        /*033c*/ 	.word	0x00000100
        /*0340*/ 	.word	0x00000001
        /*0344*/ 	.word	0x00000001


	//----- nvinfo : EIATTR_CRS_STACK_SIZE
	.align		4
.L_312:
        /*0348*/ 	.byte	0x04, 0x1e
        /*034a*/ 	.short	(.L_314 - .L_313)
.L_313:
        /*034c*/ 	.word	0x00000000
.L_314:


//--------------------- .nv.info._ZN7cutlass13device_kernelIN5flash19enable_sm80_to_sm89INS1_16FlashAttnBwdSm80INS1_25CollectiveMainloopBwdSm80ILi1ELi1EN4cute5tupleIJNS5_1CILi32EEENS7_ILi64EEENS7_ILi256EEEEEENS_6half_tEfNS_4arch4Sm80ELb1ELb0ELb0ELb0ELb0ELb0ELb0ELb0ELi2ELi2ELi2ELi1ELb1EEENS1_21CollectiveEpilogueBwdISB_SC_SE_Li256ELb0ELb0ELi4EEENS1_25SingleTileBwdLPTSchedulerILb0ELi64ELb0EEEEEEEEEvNT_6ParamsE --------------------------
	.section	.nv.info._ZN7cutlass13device_kernelIN5flash19enable_sm80_to_sm89INS1_16FlashAttnBwdSm80INS1_25CollectiveMainloopBwdSm80ILi1ELi1EN4cute5tupleIJNS5_1CILi32EEENS7_ILi64EEENS7_ILi256EEEEEENS_6half_tEfNS_4arch4Sm80ELb1ELb0ELb0ELb0ELb0ELb0ELb0ELb0ELi2ELi2ELi2ELi1ELb1EEENS1_21CollectiveEpilogueBwdISB_SC_SE_Li256ELb0ELb0ELi4EEENS1_25SingleTileBwdLPTSchedulerILb0ELi64ELb0EEEEEEEEEvNT_6ParamsE,"",@"SHT_CUDA_INFO"
	.sectionflags	@""
	.align	4


	//----- nvinfo : EIATTR_CUDA_API_VERSION
	.align		4
        /*0000*/ 	.byte	0x04, 0x37
        /*0002*/ 	.short	(.L_316 - .L_315)
.L_315:
        /*0004*/ 	.word	0x00000082


	//----- nvinfo : EIATTR_SW2861232_WAR
	.align		4
.L_316:
        /*0008*/ 	.byte	0x01, 0x35
	.zero		2


	//----- nvinfo : EIATTR_PARAM_CBANK
	.align		4
        /*000c*/ 	.byte	0x04, 0x0a
        /*000e*/ 	.short	(.L_318 - .L_317)
	.align		4
.L_317:
        /*0010*/ 	.word	index@(.nv.constant0._ZN7cutlass13device_kernelIN5flash19enable_sm80_to_sm89INS1_16FlashAttnBwdSm80INS1_25CollectiveMainloopBwdSm80ILi1ELi1EN4cute5tupleIJNS5_1CILi32EEENS7_ILi64EEENS7_ILi256EEEEEENS_6half_tEfNS_4arch4Sm80ELb1ELb0ELb0ELb0ELb0ELb0ELb0ELb0ELi2ELi2ELi2ELi1ELb1EEENS1_21CollectiveEpilogueBwdISB_SC_SE_Li256ELb0ELb0ELi4EEENS1_25SingleTileBwdLPTSchedulerILb0ELi64ELb0EEEEEEEEEvNT_6ParamsE)
        /*0014*/ 	.short	0x0160
        /*0016*/ 	.short	0x0288


	//----- nvinfo : EIATTR_CBANK_PARAM_SIZE
	.align		4
.L_318:
        /*0018*/ 	.byte	0x03, 0x19
        /*001a*/ 	.short	0x0288


	//----- nvinfo : EIATTR_KPARAM_INFO
	.align		4
        /*001c*/ 	.byte	0x04, 0x17
        /*001e*/ 	.short	(.L_320 - .L_319)
.L_319:
        /*0020*/ 	.word	0x00000000
        /*0024*/ 	.short	0x0000
        /*0026*/ 	.short	0x0000
        /*0028*/ 	.byte	0x00, 0xf0, 0x21, 0x0a


	//----- nvinfo : EIATTR_MAXREG_COUNT
	.align		4
.L_320:
        /*002c*/ 	.byte	0x03, 0x1b
        /*002e*/ 	.short	0x00ff


	//----- nvinfo : EIATTR_NUM_BARRIERS
	.align		4
        /*0030*/ 	.byte	0x02, 0x4c
        /*0032*/ 	.byte	0x02
	.zero		1


	//----- nvinfo : EIATTR_ANNOTATIONS
	.align		4
        /*0034*/ 	.byte	0x04, 0x55
        /*0036*/ 	.short	(.L_322 - .L_321)


	//   ....[0]....
.L_321:
        /* <DEDUP_REMOVED lines=48> */


	//----- nvinfo : EIATTR_MERCURY_ISA_VERSION
	.align		4
.L_322:
        /*0320*/ 	.byte	0x03, 0x5f
        /*0322*/ 	.short	0x0000


	//----- nvinfo : EIATTR_COOP_GROUP_MASK_REGIDS
	.align		4
        /*0324*/ 	.byte	0x04, 0x29
        /*0326*/ 	.short	(.L_324 - .L_323)


	//   ....[0]....
.L_323:
        /*0328*/ 	.word	0xffffffff


	//----- nvinfo : EIATTR_COOP_GROUP_INSTR_OFFSETS
	.align		4
.L_324:
        /*032c*/ 	.byte	0x04, 0x28
        /*032e*/ 	.short	(.L_326 - .L_325)


	//   ....[0]....
.L_325:
        /*0330*/ 	.word	0x00000090


	//----- nvinfo : EIATTR_EXIT_INSTR_OFFSETS
	.align		4
.L_326:
        /*0334*/ 	.byte	0x04, 0x1c
        /*0336*/ 	.short	(.L_328 - .L_327)


	//   ....[0]....
.L_327:
        /*0338*/ 	.word	0x00000580


	//   ....[1]....
        /*033c*/ 	.word	0x00006d60


	//   ....[2]....
        /*0340*/ 	.word	0x00006e20


	//   ....[3]....
        /*0344*/ 	.word	0x00007f80


	//   ....[4]....
        /*0348*/ 	.word	0x00008030


	//----- nvinfo : EIATTR_MAX_THREADS
	.align		4
.L_328:
        /*034c*/ 	.byte	0x04, 0x05
        /*034e*/ 	.short	(.L_330 - .L_329)
.L_329:
        /*0350*/ 	.word	0x00000100
        /*0354*/ 	.word	0x00000001
        /*0358*/ 	.word	0x00000001


	//----- nvinfo : EIATTR_CRS_STACK_SIZE
	.align		4
.L_330:
        /*035c*/ 	.byte	0x04, 0x1e
        /*035e*/ 	.short	(.L_332 - .L_331)
.L_331:
        /*0360*/ 	.word	0x00000000
.L_332:


//--------------------- .nv.info._ZN7cutlass13device_kernelIN5flash19enable_sm80_to_sm89INS1_16FlashAttnBwdSm80INS1_25CollectiveMainloopBwdSm80ILi1ELi1EN4cute5tupleIJNS5_1CILi32EEENS7_ILi64EEENS7_ILi256EEEEEENS_6half_tEfNS_4arch4Sm80ELb1ELb0ELb0ELb0ELb0ELb0ELb0ELb0ELi2ELi2ELi2ELi1ELb1EEENS1_24CollectiveEpilogueBwdGQAISB_fSE_Li256ELb0ELb0EEENS1_25SingleTileBwdLPTSchedulerILb0ELi64ELb0EEEEEEEEEvNT_6ParamsE --------------------------
	.section	.nv.info._ZN7cutlass13device_kernelIN5flash19enable_sm80_to_sm89INS1_16FlashAttnBwdSm80INS1_25CollectiveMainloopBwdSm80ILi1ELi1EN4cute5tupleIJNS5_1CILi32EEENS7_ILi64EEENS7_ILi256EEEEEENS_6half_tEfNS_4arch4Sm80ELb1ELb0ELb0ELb0ELb0ELb0ELb0ELb0ELi2ELi2ELi2ELi1ELb1EEENS1_24CollectiveEpilogueBwdGQAISB_fSE_Li256ELb0ELb0EEENS1_25SingleTileBwdLPTSchedulerILb0ELi64ELb0EEEEEEEEEvNT_6ParamsE,"",@"SHT_CUDA_INFO"
	.sectionflags	@""
	.align	4


	//----- nvinfo : EIATTR_CUDA_API_VERSION
	.align		4
        /*0000*/ 	.byte	0x04, 0x37
        /*0002*/ 	.short	(.L_334 - .L_333)
.L_333:
        /*0004*/ 	.word	0x00000082


	//----- nvinfo : EIATTR_SW2861232_WAR
	.align		4
.L_334:
        /*0008*/ 	.byte	0x01, 0x35
	.zero		2


	//----- nvinfo : EIATTR_PARAM_CBANK
	.align		4
        /*000c*/ 	.byte	0x04, 0x0a
        /*000e*/ 	.short	(.L_336 - .L_335)
	.align		4
.L_335:
        /*0010*/ 	.word	index@(.nv.constant0._ZN7cutlass13device_kernelIN5flash19enable_sm80_to_sm89INS1_16FlashAttnBwdSm80INS1_25CollectiveMainloopBwdSm80ILi1ELi1EN4cute5tupleIJNS5_1CILi32EEENS7_ILi64EEENS7_ILi256EEEEEENS_6half_tEfNS_4arch4Sm80ELb1ELb0ELb0ELb0ELb0ELb0ELb0ELb0ELi2ELi2ELi2ELi1ELb1EEENS1_24CollectiveEpilogueBwdGQAISB_fSE_Li256ELb0ELb0EEENS1_25SingleTileBwdLPTSchedulerILb0ELi64ELb0EEEEEEEEEvNT_6ParamsE)
        /*0014*/ 	.short	0x0160
        /*0016*/ 	.short	0x0290


	//----- nvinfo : EIATTR_CBANK_PARAM_SIZE
	.align		4
.L_336:
        /*0018*/ 	.byte	0x03, 0x19
        /*001a*/ 	.short	0x0290


	//----- nvinfo : EIATTR_KPARAM_INFO
	.align		4
        /*001c*/ 	.byte	0x04, 0x17
        /*001e*/ 	.short	(.L_338 - .L_337)
.L_337:
        /*0020*/ 	.word	0x00000000
        /*0024*/ 	.short	0x0000
        /*0026*/ 	.short	0x0000
        /*0028*/ 	.byte	0x00, 0xf0, 0x41, 0x0a


	//----- nvinfo : EIATTR_MAXREG_COUNT
	.align		4
.L_338:
        /*002c*/ 	.byte	0x03, 0x1b
        /*002e*/ 	.short	0x00ff


	//----- nvinfo : EIATTR_NUM_BARRIERS
	.align		4
        /*0030*/ 	.byte	0x02, 0x4c
        /*0032*/ 	.byte	0x02
	.zero		1


	//----- nvinfo : EIATTR_ANNOTATIONS
	.align		4
        /*0034*/ 	.byte	0x04, 0x55
        /*0036*/ 	.short	(.L_340 - .L_339)


	//   ....[0]....
.L_339:
        /* <DEDUP_REMOVED lines=47> */


	//----- nvinfo : EIATTR_MERCURY_ISA_VERSION
	.align		4
.L_340:
        /*0318*/ 	.byte	0x03, 0x5f
        /*031a*/ 	.short	0x0000


	//----- nvinfo : EIATTR_COOP_GROUP_MASK_REGIDS
	.align		4
        /*031c*/ 	.byte	0x04, 0x29
        /*031e*/ 	.short	(.L_342 - .L_341)


	//   ....[0]....
.L_341:
        /*0320*/ 	.word	0xffffffff


	//----- nvinfo : EIATTR_COOP_GROUP_INSTR_OFFSETS
	.align		4
.L_342:
        /*0324*/ 	.byte	0x04, 0x28
        /*0326*/ 	.short	(.L_344 - .L_343)


	//   ....[0]....
.L_343:
        /*0328*/ 	.word	0x00000090


	//----- nvinfo : EIATTR_EXIT_INSTR_OFFSETS
	.align		4
.L_344:
        /*032c*/ 	.byte	0x04, 0x1c
        /*032e*/ 	.short	(.L_346 - .L_345)


	//   ....[0]....
.L_345:
        /*0330*/ 	.word	0x00000580


	//   ....[1]....
        /*0334*/ 	.word	0x00004f80


	//   ....[2]....
        /*0338*/ 	.word	0x00005a20


	//----- nvinfo : EIATTR_MAX_THREADS
	.align		4
.L_346:
        /*033c*/ 	.byte	0x04, 0x05
        /*033e*/ 	.short	(.L_348 - .L_347)
.L_347:
        /*0340*/ 	.word	0x00000100
        /*0344*/ 	.word	0x00000001
        /*0348*/ 	.word	0x00000001
.L_348:


//--------------------- .nv.info._ZN7cutlass13device_kernelIN5flash22FlashAttnBwdPreprocessIN4cute5tupleIJNS3_1CILi32EEENS5_ILi256EEEEEENS_6half_tEfNS_4arch4Sm80ELb1ELb0EEEEEvNT_6ParamsE --------------------------
	.section	.nv.info._ZN7cutlass13device_kernelIN5flash22FlashAttnBwdPreprocessIN4cute5tupleIJNS3_1CILi32EEENS5_ILi256EEEEEENS_6half_tEfNS_4arch4Sm80ELb1ELb0EEEEEvNT_6ParamsE,"",@"SHT_CUDA_INFO"
	.sectionflags	@""
	.align	4


	//----- nvinfo : EIATTR_CUDA_API_VERSION
	.align		4
        /*0000*/ 	.byte	0x04, 0x37
        /*0002*/ 	.short	(.L_350 - .L_349)
.L_349:
        /*0004*/ 	.word	0x00000082


	//----- nvinfo : EIATTR_SW2861232_WAR
	.align		4
.L_350:
        /*0008*/ 	.byte	0x01, 0x35
	.zero		2


	//----- nvinfo : EIATTR_PARAM_CBANK
	.align		4
        /*000c*/ 	.byte	0x04, 0x0a
        /*000e*/ 	.short	(.L_352 - .L_351)
	.align		4
.L_351:
        /*0010*/ 	.word	index@(.nv.constant0._ZN7cutlass13device_kernelIN5flash22FlashAttnBwdPreprocessIN4cute5tupleIJNS3_1CILi32EEENS5_ILi256EEEEEENS_6half_tEfNS_4arch4Sm80ELb1ELb0EEEEEvNT_6ParamsE)
        /*0014*/ 	.short	0x0160
        /*0016*/ 	.short	0x00f0


	//----- nvinfo : EIATTR_CBANK_PARAM_SIZE
	.align		4
.L_352:
        /*0018*/ 	.byte	0x03, 0x19
        /*001a*/ 	.short	0x00f0


	//----- nvinfo : EIATTR_KPARAM_INFO
	.align		4
        /*001c*/ 	.byte	0x04, 0x17
        /*001e*/ 	.short	(.L_354 - .L_353)
.L_353:
        /*0020*/ 	.word	0x00000000
        /*0024*/ 	.short	0x0000
        /*0026*/ 	.short	0x0000
        /*0028*/ 	.byte	0x00, 0xf0, 0xc1, 0x03


	//----- nvinfo : EIATTR_MAXREG_COUNT
	.align		4
.L_354:
        /*002c*/ 	.byte	0x03, 0x1b
        /*002e*/ 	.short	0x0080


	//----- nvinfo : EIATTR_MERCURY_ISA_VERSION
	.align		4
        /*0030*/ 	.byte	0x03, 0x5f
        /*0032*/ 	.short	0x0000


	//----- nvinfo : EIATTR_COOP_GROUP_MASK_REGIDS
	.align		4
        /*0034*/ 	.byte	0x04, 0x29
        /*0036*/ 	.short	(.L_356 - .L_355)


	//   ....[0]....
.L_355:
        /*0038*/ 	.word	0xffffffff


	//   ....[1]....
        /*003c*/ 	.word	0xffffffff


	//   ....[2]....
        /*0040*/ 	.word	0xffffffff


	//   ....[3]....
        /*0044*/ 	.word	0xffffffff


	//   ....[4]....
        /*0048*/ 	.word	0xffffffff


	//   ....[5]....
        /*004c*/ 	.word	0xffffffff


	//   ....[6]....
        /*0050*/ 	.word	0xffffffff


	//   ....[7]....
        /*0054*/ 	.word	0xffffffff


	//----- nvinfo : EIATTR_COOP_GROUP_INSTR_OFFSETS
	.align		4
.L_356:
        /*0058*/ 	.byte	0x04, 0x28
        /*005a*/ 	.short	(.L_358 - .L_357)


	//   ....[0]....
.L_357:
        /*005c*/ 	.word	0x00000f60


	//   ....[1]....
        /*0060*/ 	.word	0x00000f70


	//   ....[2]....
        /*0064*/ 	.word	0x00000fa0


	//   ....[3]....
        /*0068*/ 	.word	0x00000fc0


	//   ....[4]....
        /*006c*/ 	.word	0x00001010


	//   ....[5]....
        /*0070*/ 	.word	0x00001030


	//   ....[6]....
        /*0074*/ 	.word	0x00001070


	//   ....[7]....
        /*0078*/ 	.word	0x00001090


	//----- nvinfo : EIATTR_EXIT_INSTR_OFFSETS
	.align		4
.L_358:
        /*007c*/ 	.byte	0x04, 0x1c
        /*007e*/ 	.short	(.L_360 - .L_359)


	//   ....[0]....
.L_359:
        /*0080*/ 	.word	0x00001500


	//   ....[1]....
        /*0084*/ 	.word	0x00001560


	//----- nvinfo : EIATTR_CTAIDZ_USED
	.align		4
.L_360:
        /*0088*/ 	.byte	0x01, 0x04
	.zero		2


	//----- nvinfo : EIATTR_MAX_THREADS
	.align		4
        /*008c*/ 	.byte	0x04, 0x05
        /*008e*/ 	.short	(.L_362 - .L_361)
.L_361:
        /*0090*/ 	.word	0x00000100
        /*0094*/ 	.word	0x00000001
        /*0098*/ 	.word	0x00000001


	//----- nvinfo : EIATTR_CRS_STACK_SIZE
	.align		4
.L_362:
        /*009c*/ 	.byte	0x04, 0x1e
        /*009e*/ 	.short	(.L_364 - .L_363)
.L_363:
        /*00a0*/ 	.word	0x00000000
.L_364:


//--------------------- .nv.info._ZN7cutlass13device_kernelIN5flash19enable_sm80_to_sm89INS1_16FlashAttnBwdSm80INS1_25CollectiveMainloopBwdSm80ILi1ELi1EN4cute5tupleIJNS5_1CILi32EEENS7_ILi64EEENS7_ILi256EEEEEENS_6half_tEfNS_4arch4Sm80ELb1ELb0ELb0ELb1ELb0ELb0ELb0ELb0ELi2ELi2ELi2ELi1ELb1EEENS1_21CollectiveEpilogueBwdISB_SC_SE_Li256ELb1ELb0ELi4EEENS1_25SingleTileBwdLPTSchedulerILb1ELi64ELb0EEEEEEEEEvNT_6ParamsE --------------------------
	.section	.nv.info._ZN7cutlass13device_kernelIN5flash19enable_sm80_to_sm89INS1_16FlashAttnBwdSm80INS1_25CollectiveMainloopBwdSm80ILi1ELi1EN4cute5tupleIJNS5_1CILi32EEENS7_ILi64EEENS7_ILi256EEEEEENS_6half_tEfNS_4arch4Sm80ELb1ELb0ELb0ELb1ELb0ELb0ELb0ELb0ELi2ELi2ELi2ELi1ELb1EEENS1_21CollectiveEpilogueBwdISB_SC_SE_Li256ELb1ELb0ELi4EEENS1_25SingleTileBwdLPTSchedulerILb1ELi64ELb0EEEEEEEEEvNT_6ParamsE,"",@"SHT_CUDA_INFO"
	.sectionflags	@""
	.align	4


	//----- nvinfo : EIATTR_CUDA_API_VERSION
	.align		4
        /*0000*/ 	.byte	0x04, 0x37
        /*0002*/ 	.short	(.L_366 - .L_365)
.L_365:
        /*0004*/ 	.word	0x00000082


	//----- nvinfo : EIATTR_SW2861232_WAR
	.align		4
.L_366:
        /*0008*/ 	.byte	0x01, 0x35
	.zero		2


	//----- nvinfo : EIATTR_PARAM_CBANK
	.align		4
        /*000c*/ 	.byte	0x04, 0x0a
        /*000e*/ 	.short	(.L_368 - .L_367)
	.align		4
.L_367:
        /*0010*/ 	.word	index@(.nv.constant0._ZN7cutlass13device_kernelIN5flash19enable_sm80_to_sm89INS1_16FlashAttnBwdSm80INS1_25CollectiveMainloopBwdSm80ILi1ELi1EN4cute5tupleIJNS5_1CILi32EEENS7_ILi64EEENS7_ILi256EEEEEENS_6half_tEfNS_4arch4Sm80ELb1ELb0ELb0ELb1ELb0ELb0ELb0ELb0ELi2ELi2ELi2ELi1ELb1EEENS1_21CollectiveEpilogueBwdISB_SC_SE_Li256ELb1ELb0ELi4EEENS1_25SingleTileBwdLPTSchedulerILb1ELi64ELb0EEEEEEEEEvNT_6ParamsE)
        /*0014*/ 	.short	0x0160
        /*0016*/ 	.short	0x0288


	//----- nvinfo : EIATTR_CBANK_PARAM_SIZE
	.align		4
.L_368:
        /*0018*/ 	.byte	0x03, 0x19
        /*001a*/ 	.short	0x0288


	//----- nvinfo : EIATTR_KPARAM_INFO
	.align		4
        /*001c*/ 	.byte	0x04, 0x17
        /*001e*/ 	.short	(.L_370 - .L_369)
.L_369:
        /*0020*/ 	.word	0x00000000
        /*0024*/ 	.short	0x0000
        /*0026*/ 	.short	0x0000
        /*0028*/ 	.byte	0x00, 0xf0, 0x21, 0x0a


	//----- nvinfo : EIATTR_MAXREG_COUNT
	.align		4
.L_370:
        /*002c*/ 	.byte	0x03, 0x1b
        /*002e*/ 	.short	0x00ff


	//----- nvinfo : EIATTR_NUM_BARRIERS
	.align		4
        /*0030*/ 	.byte	0x02, 0x4c
        /*0032*/ 	.byte	0x02
	.zero		1


	//----- nvinfo : EIATTR_ANNOTATIONS
	.align		4
        /*0034*/ 	.byte	0x04, 0x55
        /*0036*/ 	.short	(.L_372 - .L_371)


	//   ....[0]....
.L_371:
        /* <DEDUP_REMOVED lines=42> */


	//----- nvinfo : EIATTR_MERCURY_ISA_VERSION
	.align		4
.L_372:
        /*02c8*/ 	.byte	0x03, 0x5f
        /*02ca*/ 	.short	0x0000


	//----- nvinfo : EIATTR_COOP_GROUP_MASK_REGIDS
	.align		4
        /*02cc*/ 	.byte	0x04, 0x29
        /*02ce*/ 	.short	(.L_374 - .L_373)


	//   ....[0]....
.L_373:
        /*02d0*/ 	.word	0xffffffff


	//----- nvinfo : EIATTR_COOP_GROUP_INSTR_OFFSETS
	.align		4
.L_374:
        /*02d4*/ 	.byte	0x04, 0x28
        /*02d6*/ 	.short	(.L_376 - .L_375)


	//   ....[0]....
.L_375:
        /*02d8*/ 	.word	0x00000060


	//----- nvinfo : EIATTR_EXIT_INSTR_OFFSETS
	.align		4
.L_376:
        /*02dc*/ 	.byte	0x04, 0x1c
        /*02de*/ 	.short	(.L_378 - .L_377)


	//   ....[0]....
.L_377:
        /*02e0*/ 	.word	0x000009d0


	//   ....[1]....
        /*02e4*/ 	.word	0x00007730


	//   ....[2]....
        /*02e8*/ 	.word	0x000077f0


	//   ....[3]....
        /*02ec*/ 	.word	0x00008b60


	//   ....[4]....
        /*02f0*/ 	.word	0x00008c20


	//----- nvinfo : EIATTR_MAX_THREADS
	.align		4
.L_378:
        /*02f4*/ 	.byte	0x04, 0x05
        /*02f6*/ 	.short	(.L_380 - .L_379)
.L_379:
        /*02f8*/ 	.word	0x00000100
        /*02fc*/ 	.word	0x00000001
        /*0300*/ 	.word	0x00000001


	//----- nvinfo : EIATTR_CRS_STACK_SIZE
	.align		4
.L_380:
        /*0304*/ 	.byte	0x04, 0x1e
        /*0306*/ 	.short	(.L_382 - .L_381)
.L_381:
        /*0308*/ 	.word	0x00000000
.L_382:


//--------------------- .nv.info._ZN7cutlass13device_kernelIN5flash32FlashAttnBwdPostprocessConvertdQIN4cute5tupleIJNS3_1CILi32EEENS5_ILi256EEEEEENS_6half_tEfNS_4arch4Sm80ELi256ENS3_8TiledMMAINS3_8MMA_AtomIJNS3_28SM80_16x8x16_F32F16F16F32_TNEEEENS3_6LayoutINS4_IJNS5_ILi1EEENS5_ILi8EEESH_EEENS4_IJNS5_ILi0EEESH_SK_EEEEENS4_IJNS5_ILi16EEENS5_ILi128EEESN_EEEEELb0EEEEEvNT_6ParamsE --------------------------
	.section	.nv.info._ZN7cutlass13device_kernelIN5flash32FlashAttnBwdPostprocessConvertdQIN4cute5tupleIJNS3_1CILi32EEENS5_ILi256EEEEEENS_6half_tEfNS_4arch4Sm80ELi256ENS3_8TiledMMAINS3_8MMA_AtomIJNS3_28SM80_16x8x16_F32F16F16F32_TNEEEENS3_6LayoutINS4_IJNS5_ILi1EEENS5_ILi8EEESH_EEENS4_IJNS5_ILi0EEESH_SK_EEEEENS4_IJNS5_ILi16EEENS5_ILi128EEESN_EEEEELb0EEEEEvNT_6ParamsE,"",@"SHT_CUDA_INFO"
	.sectionflags	@""
	.align	4


	//----- nvinfo : EIATTR_CUDA_API_VERSION
	.align		4
        /*0000*/ 	.byte	0x04, 0x37
        /*0002*/ 	.short	(.L_384 - .L_383)
.L_383:
        /*0004*/ 	.word	0x00000082


	//----- nvinfo : EIATTR_SW2861232_WAR
	.align		4
.L_384:
        /*0008*/ 	.byte	0x01, 0x35
	.zero		2


	//----- nvinfo : EIATTR_PARAM_CBANK
	.align		4
        /*000c*/ 	.byte	0x04, 0x0a
        /*000e*/ 	.short	(.L_386 - .L_385)
	.align		4
.L_385:
        /*0010*/ 	.word	index@(.nv.constant0._ZN7cutlass13device_kernelIN5flash32FlashAttnBwdPostprocessConvertdQIN4cute5tupleIJNS3_1CILi32EEENS5_ILi256EEEEEENS_6half_tEfNS_4arch4Sm80ELi256ENS3_8TiledMMAINS3_8MMA_AtomIJNS3_28SM80_16x8x16_F32F16F16F32_TNEEEENS3_6LayoutINS4_IJNS5_ILi1EEENS5_ILi8EEESH_EEENS4_IJNS5_ILi0EEESH_SK_EEEEENS4_IJNS5_ILi16EEENS5_ILi128EEESN_EEEEELb0EEEEEvNT_6ParamsE)
        /*0014*/ 	.short	0x0160
        /*0016*/ 	.short	0x0070


	//----- nvinfo : EIATTR_CBANK_PARAM_SIZE
	.align		4
.L_386:
        /*0018*/ 	.byte	0x03, 0x19
        /*001a*/ 	.short	0x0070


	//----- nvinfo : EIATTR_KPARAM_INFO
	.align		4
        /*001c*/ 	.byte	0x04, 0x17
        /*001e*/ 	.short	(.L_388 - .L_387)
.L_387:
        /*0020*/ 	.word	0x00000000
        /*0024*/ 	.short	0x0000
        /*0026*/ 	.short	0x0000
        /*0028*/ 	.byte	0x00, 0xf0, 0xc1, 0x01


	//----- nvinfo : EIATTR_MAXREG_COUNT
	.align		4
.L_388:
        /*002c*/ 	.byte	0x03, 0x1b
        /*002e*/ 	.short	0x0080


	//----- nvinfo : EIATTR_NUM_BARRIERS
	.align		4
        /*0030*/ 	.byte	0x02, 0x4c
        /*0032*/ 	.byte	0x01
	.zero		1


	//----- nvinfo : EIATTR_MERCURY_ISA_VERSION
	.align		4
        /*0034*/ 	.byte	0x03, 0x5f
        /*0036*/ 	.short	0x0000


	//----- nvinfo : EIATTR_EXIT_INSTR_OFFSETS
	.align		4
        /*0038*/ 	.byte	0x04, 0x1c
        /*003a*/ 	.short	(.L_390 - .L_389)


	//   ....[0]....
.L_389:
        /*003c*/ 	.word	0x00000180


	//   ....[1]....
        /*0040*/ 	.word	0x000011c0


	//   ....[2]....
        /*0044*/ 	.word	0x00001280


	//----- nvinfo : EIATTR_CTAIDZ_USED
	.align		4
.L_390:
        /*0048*/ 	.byte	0x01, 0x04
	.zero		2


	//----- nvinfo : EIATTR_MAX_THREADS
	.align		4
        /*004c*/ 	.byte	0x04, 0x05
        /*004e*/ 	.short	(.L_392 - .L_391)
.L_391:
        /*0050*/ 	.word	0x00000100
        /*0054*/ 	.word	0x00000001
        /*0058*/ 	.word	0x00000001


	//----- nvinfo : EIATTR_CRS_STACK_SIZE
	.align		4
.L_392:
        /*005c*/ 	.byte	0x04, 0x1e
        /*005e*/ 	.short	(.L_394 - .L_393)
.L_393:
        /*0060*/ 	.word	0x00000000
.L_394:


//--------------------- .nv.info._ZN7cutlass13device_kernelIN5flash19enable_sm80_to_sm89INS1_16FlashAttnBwdSm80INS1_25CollectiveMainloopBwdSm80ILi1ELi1EN4cute5tupleIJNS5_1CILi32EEENS7_ILi64EEENS7_ILi256EEEEEENS_6half_tEfNS_4arch4Sm80ELb1ELb0ELb0ELb1ELb0ELb0ELb0ELb0ELi2ELi2ELi2ELi1ELb1EEENS1_24CollectiveEpilogueBwdGQAISB_fSE_Li256ELb1ELb0EEENS1_25SingleTileBwdLPTSchedulerILb1ELi64ELb0EEEEEEEEEvNT_6ParamsE --------------------------
	.section	.nv.info._ZN7cutlass13device_kernelIN5flash19enable_sm80_to_sm89INS1_16FlashAttnBwdSm80INS1_25CollectiveMainloopBwdSm80ILi1ELi1EN4cute5tupleIJNS5_1CILi32EEENS7_ILi64EEENS7_ILi256EEEEEENS_6half_tEfNS_4arch4Sm80ELb1ELb0ELb0ELb1ELb0ELb0ELb0ELb0ELi2ELi2ELi2ELi1ELb1EEENS1_24CollectiveEpilogueBwdGQAISB_fSE_Li256ELb1ELb0EEENS1_25SingleTileBwdLPTSchedulerILb1ELi64ELb0EEEEEEEEEvNT_6ParamsE,"",@"SHT_CUDA_INFO"
	.sectionflags	@""
	.align	4


	//----- nvinfo : EIATTR_CUDA_API_VERSION
	.align		4
        /*0000*/ 	.byte	0x04, 0x37
        /*0002*/ 	.short	(.L_396 - .L_395)
.L_395:
        /*0004*/ 	.word	0x00000082


	//----- nvinfo : EIATTR_SW2861232_WAR
	.align		4
.L_396:
        /*0008*/ 	.byte	0x01, 0x35
	.zero		2


	//----- nvinfo : EIATTR_PARAM_CBANK
	.align		4
        /*000c*/ 	.byte	0x04, 0x0a
        /*000e*/ 	.short	(.L_398 - .L_397)
	.align		4
.L_397:
        /*0010*/ 	.word	index@(.nv.constant0._ZN7cutlass13device_kernelIN5flash19enable_sm80_to_sm89INS1_16FlashAttnBwdSm80INS1_25CollectiveMainloopBwdSm80ILi1ELi1EN4cute5tupleIJNS5_1CILi32EEENS7_ILi64EEENS7_ILi256EEEEEENS_6half_tEfNS_4arch4Sm80ELb1ELb0ELb0ELb1ELb0ELb0ELb0ELb0ELi2ELi2ELi2ELi1ELb1EEENS1_24CollectiveEpilogueBwdGQAISB_fSE_Li256ELb1ELb0EEENS1_25SingleTileBwdLPTSchedulerILb1ELi64ELb0EEEEEEEEEvNT_6ParamsE)
        /*0014*/ 	.short	0x0160
        /*0016*/ 	.short	0x0290


	//----- nvinfo : EIATTR_CBANK_PARAM_SIZE
	.align		4
.L_398:
        /*0018*/ 	.byte	0x03, 0x19
        /*001a*/ 	.short	0x0290


	//----- nvinfo : EIATTR_KPARAM_INFO
	.align		4
        /*001c*/ 	.byte	0x04, 0x17
        /*001e*/ 	.short	(.L_400 - .L_399)
.L_399:
        /*0020*/ 	.word	0x00000000
        /*0024*/ 	.short	0x0000
        /*0026*/ 	.short	0x0000
        /*0028*/ 	.byte	0x00, 0xf0, 0x41, 0x0a


	//----- nvinfo : EIATTR_MAXREG_COUNT
	.align		4
.L_400:
        /*002c*/ 	.byte	0x03, 0x1b
        /*002e*/ 	.short	0x00ff


	//----- nvinfo : EIATTR_NUM_BARRIERS
	.align		4
        /*0030*/ 	.byte	0x02, 0x4c
        /*0032*/ 	.byte	0x02
	.zero		1


	//----- nvinfo : EIATTR_ANNOTATIONS
	.align		4
        /*0034*/ 	.byte	0x04, 0x55
        /*0036*/ 	.short	(.L_402 - .L_401)


	//   ....[0]....
.L_401:
        /* <DEDUP_REMOVED lines=44> */


	//----- nvinfo : EIATTR_MERCURY_ISA_VERSION
	.align		4
.L_402:
        /*02e8*/ 	.byte	0x03, 0x5f
        /*02ea*/ 	.short	0x0000


	//----- nvinfo : EIATTR_COOP_GROUP_MASK_REGIDS
	.align		4
        /*02ec*/ 	.byte	0x04, 0x29
        /*02ee*/ 	.short	(.L_404 - .L_403)


	//   ....[0]....
.L_403:
        /*02f0*/ 	.word	0xffffffff


	//----- nvinfo : EIATTR_COOP_GROUP_INSTR_OFFSETS
	.align		4
.L_404:
        /*02f4*/ 	.byte	0x04, 0x28
        /*02f6*/ 	.short	(.L_406 - .L_405)


	//   ....[0]....
.L_405:
        /*02f8*/ 	.word	0x00000060


	//----- nvinfo : EIATTR_EXIT_INSTR_OFFSETS
	.align		4
.L_406:
        /*02fc*/ 	.byte	0x04, 0x1c
        /*02fe*/ 	.short	(.L_408 - .L_407)


	//   ....[0]....
.L_407:
        /*0300*/ 	.word	0x00000a00


	//   ....[1]....
        /*0304*/ 	.word	0x00005630


	//   ....[2]....
        /*0308*/ 	.word	0x000061a0


	//----- nvinfo : EIATTR_MAX_THREADS
	.align		4
.L_408:
        /*030c*/ 	.byte	0x04, 0x05
        /*030e*/ 	.short	(.L_410 - .L_409)
.L_409:
        /*0310*/ 	.word	0x00000100
        /*0314*/ 	.word	0x00000001
        /*0318*/ 	.word	0x00000001
.L_410:


//--------------------- .nv.info._ZN7cutlass13device_kernelIN5flash22FlashAttnBwdPreprocessIN4cute5tupleIJNS3_1CILi32EEENS5_ILi256EEEEEENS_6half_tEfNS_4arch4Sm80ELb1ELb1EEEEEvNT_6ParamsE --------------------------
	.section	.nv.info._ZN7cutlass13device_kernelIN5flash22FlashAttnBwdPreprocessIN4cute5tupleIJNS3_1CILi32EEENS5_ILi256EEEEEENS_6half_tEfNS_4arch4Sm80ELb1ELb1EEEEEvNT_6ParamsE,"",@"SHT_CUDA_INFO"
	.sectionflags	@""
	.align	4


	//----- nvinfo : EIATTR_CUDA_API_VERSION
	.align		4
        /*0000*/ 	.byte	0x04, 0x37
        /*0002*/ 	.short	(.L_412 - .L_411)
.L_411:
        /*0004*/ 	.word	0x00000082


	//----- nvinfo : EIATTR_SW2861232_WAR
	.align		4
.L_412:
        /*0008*/ 	.byte	0x01, 0x35
	.zero		2


	//----- nvinfo : EIATTR_PARAM_CBANK
	.align		4
        /*000c*/ 	.byte	0x04, 0x0a
        /*000e*/ 	.short	(.L_414 - .L_413)
	.align		4
.L_413:
        /*0010*/ 	.word	index@(.nv.constant0._ZN7cutlass13device_kernelIN5flash22FlashAttnBwdPreprocessIN4cute5tupleIJNS3_1CILi32EEENS5_ILi256EEEEEENS_6half_tEfNS_4arch4Sm80ELb1ELb1EEEEEvNT_6ParamsE)
        /*0014*/ 	.short	0x0160
        /*0016*/ 	.short	0x00f0


	//----- nvinfo : EIATTR_CBANK_PARAM_SIZE
	.align		4
.L_414:
        /*0018*/ 	.byte	0x03, 0x19
        /*001a*/ 	.short	0x00f0


	//----- nvinfo : EIATTR_KPARAM_INFO
	.align		4
        /*001c*/ 	.byte	0x04, 0x17
        /*001e*/ 	.short	(.L_416 - .L_415)
.L_415:
        /*0020*/ 	.word	0x00000000
        /*0024*/ 	.short	0x0000
        /*0026*/ 	.short	0x0000
        /*0028*/ 	.byte	0x00, 0xf0, 0xc1, 0x03


	//----- nvinfo : EIATTR_MAXREG_COUNT
	.align		4
.L_416:
        /*002c*/ 	.byte	0x03, 0x1b
        /*002e*/ 	.short	0x0080


	//----- nvinfo : EIATTR_MERCURY_ISA_VERSION
	.align		4
        /*0030*/ 	.byte	0x03, 0x5f
        /*0032*/ 	.short	0x0000


	//----- nvinfo : EIATTR_COOP_GROUP_MASK_REGIDS
	.align		4
        /*0034*/ 	.byte	0x04, 0x29
        /*0036*/ 	.short	(.L_418 - .L_417)


	//   ....[0]....
.L_417:
        /*0038*/ 	.word	0xffffffff


	//   ....[1]....
        /*003c*/ 	.word	0xffffffff


	//   ....[2]....
        /*0040*/ 	.word	0xffffffff


	//   ....[3]....
        /*0044*/ 	.word	0xffffffff


	//   ....[4]....
        /*0048*/ 	.word	0xffffffff


	//   ....[5]....
        /*004c*/ 	.word	0xffffffff


	//   ....[6]....
        /*0050*/ 	.word	0xffffffff


	//   ....[7]....
        /*0054*/ 	.word	0xffffffff


	//----- nvinfo : EIATTR_COOP_GROUP_INSTR_OFFSETS
	.align		4
.L_418:
        /*0058*/ 	.byte	0x04, 0x28
        /*005a*/ 	.short	(.L_420 - .L_419)


	//   ....[0]....
.L_419:
        /*005c*/ 	.word	0x000010f0


	//   ....[1]....
        /*0060*/ 	.word	0x00001100


	//   ....[2]....
        /*0064*/ 	.word	0x00001130


	//   ....[3]....
        /*0068*/ 	.word	0x00001140


	//   ....[4]....
        /*006c*/ 	.word	0x000011a0


	//   ....[5]....
        /*0070*/ 	.word	0x000011d0


	//   ....[6]....
        /*0074*/ 	.word	0x00001230


	//   ....[7]....
        /*0078*/ 	.word	0x00001250


	//----- nvinfo : EIATTR_EXIT_INSTR_OFFSETS
	.align		4
.L_420:
        /*007c*/ 	.byte	0x04, 0x1c
        /*007e*/ 	.short	(.L_422 - .L_421)


	//   ....[0]....
.L_421:
        /*0080*/ 	.word	0x00000180


	//   ....[1]....
        /*0084*/ 	.word	0x00001730


	//   ....[2]....
        /*0088*/ 	.word	0x00001780


	//----- nvinfo : EIATTR_CTAIDZ_USED
	.align		4
.L_422:
        /*008c*/ 	.byte	0x01, 0x04
	.zero		2


	//----- nvinfo : EIATTR_MAX_THREADS
	.align		4
        /*0090*/ 	.byte	0x04, 0x05
        /*0092*/ 	.short	(.L_424 - .L_423)
.L_423:
        /*0094*/ 	.word	0x00000100
        /*0098*/ 	.word	0x00000001
        /*009c*/ 	.word	0x00000001


	//----- nvinfo : EIATTR_CRS_STACK_SIZE
	.align		4
.L_424:
        /*00a0*/ 	.byte	0x04, 0x1e
        /*00a2*/ 	.short	(.L_426 - .L_425)
.L_425:
        /*00a4*/ 	.word	0x00000000
.L_426:


//--------------------- .nv.info._ZN7cutlass13device_kernelIN5flash19enable_sm80_to_sm89INS1_16FlashAttnBwdSm80INS1_25CollectiveMainloopBwdSm80ILi1ELi1EN4cute5tupleIJNS5_1CILi64EEES8_NS7_ILi256EEEEEENS_6half_tEfNS_4arch4Sm80ELb0ELb0ELb0ELb0ELb0ELb0ELb0ELb0ELi2ELi4ELi2ELi2ELb0EEENS1_21CollectiveEpilogueBwdISA_SB_SD_Li256ELb0ELb0ELi4EEENS1_19SingleTileSchedulerILb0ELb0ELb0ELi64EEEEEEEEEvNT_6ParamsE --------------------------
	.section	.nv.info._ZN7cutlass13device_kernelIN5flash19enable_sm80_to_sm89INS1_16FlashAttnBwdSm80INS1_25CollectiveMainloopBwdSm80ILi1ELi1EN4cute5tupleIJNS5_1CILi64EEES8_NS7_ILi256EEEEEENS_6half_tEfNS_4arch4Sm80ELb0ELb0ELb0ELb0ELb0ELb0ELb0ELb0ELi2ELi4ELi2ELi2ELb0EEENS1_21CollectiveEpilogueBwdISA_SB_SD_Li256ELb0ELb0ELi4EEENS1_19SingleTileSchedulerILb0ELb0ELb0ELi64EEEEEEEEEvNT_6ParamsE,"",@"SHT_CUDA_INFO"
	.sectionflags	@""
	.align	4


	//----- nvinfo : EIATTR_CUDA_API_VERSION
	.align		4
        /*0000*/ 	.byte	0x04, 0x37
        /*0002*/ 	.short	(.L_428 - .L_427)
.L_427:
        /*0004*/ 	.word	0x00000082


	//----- nvinfo : EIATTR_SW2861232_WAR
	.align		4
.L_428:
        /*0008*/ 	.byte	0x01, 0x35
	.zero		2


	//----- nvinfo : EIATTR_PARAM_CBANK
	.align		4
        /*000c*/ 	.byte	0x04, 0x0a
        /*000e*/ 	.short	(.L_430 - .L_429)
	.align		4
.L_429:
        /*0010*/ 	.word	index@(.nv.constant0._ZN7cutlass13device_kernelIN5flash19enable_sm80_to_sm89INS1_16FlashAttnBwdSm80INS1_25CollectiveMainloopBwdSm80ILi1ELi1EN4cute5tupleIJNS5_1CILi64EEES8_NS7_ILi256EEEEEENS_6half_tEfNS_4arch4Sm80ELb0ELb0ELb0ELb0ELb0ELb0ELb0ELb0ELi2ELi4ELi2ELi2ELb0EEENS1_21CollectiveEpilogueBwdISA_SB_SD_Li256ELb0ELb0ELi4EEENS1_19SingleTileSchedulerILb0ELb0ELb0ELi64EEEEEEEEEvNT_6ParamsE)
        /*0014*/ 	.short	0x0160
        /*0016*/ 	.short	0x0270


	//----- nvinfo : EIATTR_CBANK_PARAM_SIZE
	.align		4
.L_430:
        /*0018*/ 	.byte	0x03, 0x19
        /*001a*/ 	.short	0x0270


	//----- nvinfo : EIATTR_KPARAM_INFO
	.align		4
        /*001c*/ 	.byte	0x04, 0x17
        /*001e*/ 	.short	(.L_432 - .L_431)
.L_431:
        /*0020*/ 	.word	0x00000000
        /*0024*/ 	.short	0x0000
        /*0026*/ 	.short	0x0000
        /*0028*/ 	.byte	0x00, 0xf0, 0xc1, 0x09


	//----- nvinfo : EIATTR_MAXREG_COUNT
	.align		4
.L_432:
        /*002c*/ 	.byte	0x03, 0x1b
        /*002e*/ 	.short	0x00ff


	//----- nvinfo : EIATTR_NUM_BARRIERS
	.align		4
        /*0030*/ 	.byte	0x02, 0x4c
        /*0032*/ 	.byte	0x02
	.zero		1


	//----- nvinfo : EIATTR_ANNOTATIONS
	.align		4
        /*0034*/ 	.byte	0x04, 0x55
        /*0036*/ 	.short	(.L_434 - .L_433)


	//   ....[0]....
.L_433:
        /*0038*/ 	.word	0x00000001
        /*003c*/ 	.byte	0xd0, 0x02, 0x00, 0x00, 0x01, 0x00, 0x00, 0x00, 0xf0, 0x1a, 0x00, 0x00, 0x01, 0x00, 0x00, 0x00
        /*004c*/ 	.byte	0x20, 0x1e, 0x00, 0x00, 0x01, 0x00, 0x00, 0x00, 0x90, 0x24, 0x00, 0x00, 0x01, 0x00, 0x00, 0x00
        /*005c*/ 	.byte	0xf0, 0x4e, 0x00, 0x00, 0x01, 0x00, 0x00, 0x00, 0x30, 0x50, 0x00, 0x00


	//----- nvinfo : EIATTR_MERCURY_ISA_VERSION
	.align		4
.L_434:
        /*0068*/ 	.byte	0x03, 0x5f
        /*006a*/ 	.short	0x0000


	//----- nvinfo : EIATTR_EXIT_INSTR_OFFSETS
	.align		4
        /*006c*/ 	.byte	0x04, 0x1c
        /*006e*/ 	.short	(.L_436 - .L_435)


	//   ....[0]....
.L_435:
        /*0070*/ 	.word	0x00000040


	//   ....[1]....
        /*0074*/ 	.word	0x000078f0


	//   ....[2]....
        /*0078*/ 	.word	0x000079a0


	//----- nvinfo : EIATTR_CTAIDZ_USED
	.align		4
.L_436:
        /*007c*/ 	.byte	0x01, 0x04
	.zero		2


	//----- nvinfo : EIATTR_MAX_THREADS
	.align		4
        /*0080*/ 	.byte	0x04, 0x05
        /*0082*/ 	.short	(.L_438 - .L_437)
.L_437:
        /*0084*/ 	.word	0x00000100
        /*0088*/ 	.word	0x00000001
        /*008c*/ 	.word	0x00000001


	//----- nvinfo : EIATTR_CRS_STACK_SIZE
	.align		4
.L_438:
        /*0090*/ 	.byte	0x04, 0x1e
        /*0092*/ 	.short	(.L_440 - .L_439)
.L_439:
        /*0094*/ 	.word	0x00000000
.L_440:


//--------------------- .nv.info._ZN7cutlass13device_kernelIN5flash19enable_sm80_to_sm89INS1_16FlashAttnBwdSm80INS1_25CollectiveMainloopBwdSm80ILi1ELi1EN4cute5tupleIJNS5_1CILi64EEES8_NS7_ILi256EEEEEENS_6half_tEfNS_4arch4Sm80ELb0ELb0ELb0ELb0ELb0ELb0ELb0ELb0ELi2ELi4ELi2ELi2ELb0EEENS1_24CollectiveEpilogueBwdGQAISA_fSD_Li256ELb0ELb0EEENS1_19SingleTileSchedulerILb0ELb0ELb0ELi64EEEEEEEEEvNT_6ParamsE --------------------------
	.section	.nv.info._ZN7cutlass13device_kernelIN5flash19enable_sm80_to_sm89INS1_16FlashAttnBwdSm80INS1_25CollectiveMainloopBwdSm80ILi1ELi1EN4cute5tupleIJNS5_1CILi64EEES8_NS7_ILi256EEEEEENS_6half_tEfNS_4arch4Sm80ELb0ELb0ELb0ELb0ELb0ELb0ELb0ELb0ELi2ELi4ELi2ELi2ELb0EEENS1_24CollectiveEpilogueBwdGQAISA_fSD_Li256ELb0ELb0EEENS1_19SingleTileSchedulerILb0ELb0ELb0ELi64EEEEEEEEEvNT_6ParamsE,"",@"SHT_CUDA_INFO"
	.sectionflags	@""
	.align	4


	//----- nvinfo : EIATTR_CUDA_API_VERSION
	.align		4
        /*0000*/ 	.byte	0x04, 0x37
        /*0002*/ 	.short	(.L_442 - .L_441)
.L_441:
        /*0004*/ 	.word	0x00000082


	//----- nvinfo : EIATTR_SW2861232_WAR
	.align		4
.L_442:
        /*0008*/ 	.byte	0x01, 0x35
	.zero		2


	//----- nvinfo : EIATTR_PARAM_CBANK
	.align		4
        /*000c*/ 	.byte	0x04, 0x0a
        /*000e*/ 	.short	(.L_444 - .L_443)
	.align		4
.L_443:
        /*0010*/ 	.word	index@(.nv.constant0._ZN7cutlass13device_kernelIN5flash19enable_sm80_to_sm89INS1_16FlashAttnBwdSm80INS1_25CollectiveMainloopBwdSm80ILi1ELi1EN4cute5tupleIJNS5_1CILi64EEES8_NS7_ILi256EEEEEENS_6half_tEfNS_4arch4Sm80ELb0ELb0ELb0ELb0ELb0ELb0ELb0ELb0ELi2ELi4ELi2ELi2ELb0EEENS1_24CollectiveEpilogueBwdGQAISA_fSD_Li256ELb0ELb0EEENS1_19SingleTileSchedulerILb0ELb0ELb0ELi64EEEEEEEEEvNT_6ParamsE)
        /*0014*/ 	.short	0x0160
        /*0016*/ 	.short	0x0278


	//----- nvinfo : EIATTR_CBANK_PARAM_SIZE
	.align		4
.L_444:
        /*0018*/ 	.byte	0x03, 0x19
        /*001a*/ 	.short	0x0278


	//----- nvinfo : EIATTR_KPARAM_INFO
	.align		4
        /*001c*/ 	.byte	0x04, 0x17
        /*001e*/ 	.short	(.L_446 - .L_445)
.L_445:
        /*0020*/ 	.word	0x00000000
        /*0024*/ 	.short	0x0000
        /*0026*/ 	.short	0x0000
        /*0028*/ 	.byte	0x00, 0xf0, 0xe1, 0x09


	//----- nvinfo : EIATTR_MAXREG_COUNT
	.align		4
.L_446:
        /*002c*/ 	.byte	0x03, 0x1b
        /*002e*/ 	.short	0x00ff


	//----- nvinfo : EIATTR_NUM_BARRIERS
	.align		4
        /*0030*/ 	.byte	0x02, 0x4c
        /*0032*/ 	.byte	0x02
	.zero		1


	//----- nvinfo : EIATTR_ANNOTATIONS
	.align		4
        /*0034*/ 	.byte	0x04, 0x55
        /*0036*/ 	.short	(.L_448 - .L_447)


	//   ....[0]....
.L_447:
        /* <DEDUP_REMOVED lines=10> */


	//----- nvinfo : EIATTR_MERCURY_ISA_VERSION
	.align		4
.L_448:
        /*00c8*/ 	.byte	0x03, 0x5f
        /*00ca*/ 	.short	0x0000


	//----- nvinfo : EIATTR_EXIT_INSTR_OFFSETS
	.align		4
        /*00cc*/ 	.byte	0x04, 0x1c
        /*00ce*/ 	.short	(.L_450 - .L_449)


	//   ....[0]....
.L_449:
        /*00d0*/ 	.word	0x00000040


	//   ....[1]....
        /*00d4*/ 	.word	0x00006690


	//----- nvinfo : EIATTR_CTAIDZ_USED
	.align		4
.L_450:
        /*00d8*/ 	.byte	0x01, 0x04
	.zero		2


	//----- nvinfo : EIATTR_MAX_THREADS
	.align		4
        /*00dc*/ 	.byte	0x04, 0x05
        /*00de*/ 	.short	(.L_452 - .L_451)
.L_451:
        /*00e0*/ 	.word	0x00000100
        /*00e4*/ 	.word	0x00000001
        /*00e8*/ 	.word	0x00000001
.L_452:


//--------------------- .nv.info._ZN7cutlass13device_kernelIN5flash19enable_sm80_to_sm89INS1_16FlashAttnBwdSm80INS1_25CollectiveMainloopBwdSm80ILi1ELi1EN4cute5tupleIJNS5_1CILi64EEES8_NS7_ILi256EEEEEENS_6half_tEfNS_4arch4Sm80ELb0ELb0ELb0ELb1ELb0ELb0ELb0ELb0ELi2ELi4ELi2ELi2ELb0EEENS1_21CollectiveEpilogueBwdISA_SB_SD_Li256ELb1ELb0ELi4EEENS1_19SingleTileSchedulerILb1ELb0ELb0ELi64EEEEEEEEEvNT_6ParamsE --------------------------
	.section	.nv.info._ZN7cutlass13device_kernelIN5flash19enable_sm80_to_sm89INS1_16FlashAttnBwdSm80INS1_25CollectiveMainloopBwdSm80ILi1ELi1EN4cute5tupleIJNS5_1CILi64EEES8_NS7_ILi256EEEEEENS_6half_tEfNS_4arch4Sm80ELb0ELb0ELb0ELb1ELb0ELb0ELb0ELb0ELi2ELi4ELi2ELi2ELb0EEENS1_21CollectiveEpilogueBwdISA_SB_SD_Li256ELb1ELb0ELi4EEENS1_19SingleTileSchedulerILb1ELb0ELb0ELi64EEEEEEEEEvNT_6ParamsE,"",@"SHT_CUDA_INFO"
	.sectionflags	@""
	.align	4


	//----- nvinfo : EIATTR_CUDA_API_VERSION
	.align		4
        /*0000*/ 	.byte	0x04, 0x37
        /*0002*/ 	.short	(.L_454 - .L_453)
.L_453:
        /*0004*/ 	.word	0x00000082


	//----- nvinfo : EIATTR_SW2861232_WAR
	.align		4
.L_454:
        /*0008*/ 	.byte	0x01, 0x35
	.zero		2


	//----- nvinfo : EIATTR_PARAM_CBANK
	.align		4
        /*000c*/ 	.byte	0x04, 0x0a
        /*000e*/ 	.short	(.L_456 - .L_455)
	.align		4
.L_455:
        /*0010*/ 	.word	index@(.nv.constant0._ZN7cutlass13device_kernelIN5flash19enable_sm80_to_sm89INS1_16FlashAttnBwdSm80INS1_25CollectiveMainloopBwdSm80ILi1ELi1EN4cute5tupleIJNS5_1CILi64EEES8_NS7_ILi256EEEEEENS_6half_tEfNS_4arch4Sm80ELb0ELb0ELb0ELb1ELb0ELb0ELb0ELb0ELi2ELi4ELi2ELi2ELb0EEENS1_21CollectiveEpilogueBwdISA_SB_SD_Li256ELb1ELb0ELi4EEENS1_19SingleTileSchedulerILb1ELb0ELb0ELi64EEEEEEEEEvNT_6ParamsE)
        /*0014*/ 	.short	0x0160
        /*0016*/ 	.short	0x0270


	//----- nvinfo : EIATTR_CBANK_PARAM_SIZE
	.align		4
.L_456:
        /*0018*/ 	.byte	0x03, 0x19
        /*001a*/ 	.short	0x0270


	//----- nvinfo : EIATTR_KPARAM_INFO
	.align		4
        /*001c*/ 	.byte	0x04, 0x17
        /*001e*/ 	.short	(.L_458 - .L_457)
.L_457:
        /*0020*/ 	.word	0x00000000
        /*0024*/ 	.short	0x0000
        /*0026*/ 	.short	0x0000
        /*0028*/ 	.byte	0x00, 0xf0, 0xc1, 0x09


	//----- nvinfo : EIATTR_MAXREG_COUNT
	.align		4
.L_458:
        /*002c*/ 	.byte	0x03, 0x1b
        /*002e*/ 	.short	0x00ff


	//----- nvinfo : EIATTR_NUM_BARRIERS
	.align		4
        /*0030*/ 	.byte	0x02, 0x4c
        /*0032*/ 	.byte	0x02
	.zero		1


	//----- nvinfo : EIATTR_ANNOTATIONS
	.align		4
        /*0034*/ 	.byte	0x04, 0x55
        /*0036*/ 	.short	(.L_460 - .L_459)


	//   ....[0]....
.L_459:
        /* <DEDUP_REMOVED lines=11> */


	//----- nvinfo : EIATTR_MERCURY_ISA_VERSION
	.align		4
.L_460:
        /*00d0*/ 	.byte	0x03, 0x5f
        /*00d2*/ 	.short	0x0000


	//----- nvinfo : EIATTR_COOP_GROUP_MASK_REGIDS
	.align		4
        /*00d4*/ 	.byte	0x04, 0x29
        /*00d6*/ 	.short	(.L_462 - .L_461)


	//   ....[0]....
.L_461:
        /*00d8*/ 	.word	0xffffffff


	//----- nvinfo : EIATTR_COOP_GROUP_INSTR_OFFSETS
	.align		4
.L_462:
        /*00dc*/ 	.byte	0x04, 0x28
        /*00de*/ 	.short	(.L_464 - .L_463)


	//   ....[0]....
.L_463:
        /*00e0*/ 	.word	0x000000a0


	//----- nvinfo : EIATTR_EXIT_INSTR_OFFSETS
	.align		4
.L_464:
        /*00e4*/ 	.byte	0x04, 0x1c
        /*00e6*/ 	.short	(.L_466 - .L_465)


	//   ....[0]....
.L_465:
        /*00e8*/ 	.word	0x00000340


	//   ....[1]....
        /*00ec*/ 	.word	0x00007f70


	//   ....[2]....
        /*00f0*/ 	.word	0x00008030


	//   ....[3]....
        /*00f4*/ 	.word	0x00009280


	//   ....[4]....
        /*00f8*/ 	.word	0x00009340


	//----- nvinfo : EIATTR_CTAIDZ_USED
	.align		4
.L_466:
        /*00fc*/ 	.byte	0x01, 0x04
	.zero		2


	//----- nvinfo : EIATTR_MAX_THREADS
	.align		4
        /*0100*/ 	.byte	0x04, 0x05
        /*0102*/ 	.short	(.L_468 - .L_467)
.L_467:
        /*0104*/ 	.word	0x00000100
        /*0108*/ 	.word	0x00000001
        /*010c*/ 	.word	0x00000001


	//----- nvinfo : EIATTR_CRS_STACK_SIZE
	.align		4
.L_468:
        /*0110*/ 	.byte	0x04, 0x1e
        /*0112*/ 	.short	(.L_470 - .L_469)
.L_469:
        /*0114*/ 	.word	0x00000000
.L_470:


//--------------------- .nv.info._ZN7cutlass13device_kernelIN5flash19enable_sm80_to_sm89INS1_16FlashAttnBwdSm80INS1_25CollectiveMainloopBwdSm80ILi1ELi1EN4cute5tupleIJNS5_1CILi64EEES8_NS7_ILi256EEEEEENS_6half_tEfNS_4arch4Sm80ELb0ELb0ELb0ELb1ELb0ELb0ELb0ELb0ELi2ELi4ELi2ELi2ELb0EEENS1_24CollectiveEpilogueBwdGQAISA_fSD_Li256ELb1ELb0EEENS1_19SingleTileSchedulerILb1ELb0ELb0ELi64EEEEEEEEEvNT_6ParamsE --------------------------
	.section	.nv.info._ZN7cutlass13device_kernelIN5flash19enable_sm80_to_sm89INS1_16FlashAttnBwdSm80INS1_25CollectiveMainloopBwdSm80ILi1ELi1EN4cute5tupleIJNS5_1CILi64EEES8_NS7_ILi256EEEEEENS_6half_tEfNS_4arch4Sm80ELb0ELb0ELb0ELb1ELb0ELb0ELb0ELb0ELi2ELi4ELi2ELi2ELb0EEENS1_24CollectiveEpilogueBwdGQAISA_fSD_Li256ELb1ELb0EEENS1_19SingleTileSchedulerILb1ELb0ELb0ELi64EEEEEEEEEvNT_6ParamsE,"",@"SHT_CUDA_INFO"
	.sectionflags	@""
	.align	4


	//----- nvinfo : EIATTR_CUDA_API_VERSION
	.align		4
        /*0000*/ 	.byte	0x04, 0x37
        /*0002*/ 	.short	(.L_472 - .L_471)
.L_471:
        /*0004*/ 	.word	0x00000082


	//----- nvinfo : EIATTR_SW2861232_WAR
	.align		4
.L_472:
        /*0008*/ 	.byte	0x01, 0x35
	.zero		2


	//----- nvinfo : EIATTR_PARAM_CBANK
	.align		4
        /*000c*/ 	.byte	0x04, 0x0a
        /*000e*/ 	.short	(.L_474 - .L_473)
	.align		4
.L_473:
        /*0010*/ 	.word	index@(.nv.constant0._ZN7cutlass13device_kernelIN5flash19enable_sm80_to_sm89INS1_16FlashAttnBwdSm80INS1_25CollectiveMainloopBwdSm80ILi1ELi1EN4cute5tupleIJNS5_1CILi64EEES8_NS7_ILi256EEEEEENS_6half_tEfNS_4arch4Sm80ELb0ELb0ELb0ELb1ELb0ELb0ELb0ELb0ELi2ELi4ELi2ELi2ELb0EEENS1_24CollectiveEpilogueBwdGQAISA_fSD_Li256ELb1ELb0EEENS1_19SingleTileSchedulerILb1ELb0ELb0ELi64EEEEEEEEEvNT_6ParamsE)
        /*0014*/ 	.short	0x0160
        /*0016*/ 	.short	0x0278


	//----- nvinfo : EIATTR_CBANK_PARAM_SIZE
	.align		4
.L_474:
        /*0018*/ 	.byte	0x03, 0x19
        /*001a*/ 	.short	0x0278


	//----- nvinfo : EIATTR_KPARAM_INFO
	.align		4
        /*001c*/ 	.byte	0x04, 0x17
        /*001e*/ 	.short	(.L_476 - .L_475)
.L_475:
        /*0020*/ 	.word	0x00000000
        /*0024*/ 	.short	0x0000
        /*0026*/ 	.short	0x0000
        /*0028*/ 	.byte	0x00, 0xf0, 0xe1, 0x09


	//----- nvinfo : EIATTR_MAXREG_COUNT
	.align		4
.L_476:
        /*002c*/ 	.byte	0x03, 0x1b
        /*002e*/ 	.short	0x00ff


	//----- nvinfo : EIATTR_NUM_BARRIERS
	.align		4
        /*0030*/ 	.byte	0x02, 0x4c
        /*0032*/ 	.byte	0x02
	.zero		1


	//----- nvinfo : EIATTR_ANNOTATIONS
	.align		4
        /*0034*/ 	.byte	0x04, 0x55
        /*0036*/ 	.short	(.L_478 - .L_477)


	//   ....[0]....
.L_477:
        /* <DEDUP_REMOVED lines=10> */


	//----- nvinfo : EIATTR_MERCURY_ISA_VERSION
	.align		4
.L_478:
        /*00c8*/ 	.byte	0x03, 0x5f
        /*00ca*/ 	.short	0x0000


	//----- nvinfo : EIATTR_COOP_GROUP_MASK_REGIDS
	.align		4
        /*00cc*/ 	.byte	0x04, 0x29
        /*00ce*/ 	.short	(.L_480 - .L_479)


	//   ....[0]....
.L_479:
        /*00d0*/ 	.word	0xffffffff


	//----- nvinfo : EIATTR_COOP_GROUP_INSTR_OFFSETS
	.align		4
.L_480:
        /*00d4*/ 	.byte	0x04, 0x28
        /*00d6*/ 	.short	(.L_482 - .L_481)


	//   ....[0]....
.L_481:
        /*00d8*/ 	.word	0x000000a0


	//----- nvinfo : EIATTR_EXIT_INSTR_OFFSETS
	.align		4
.L_482:
        /*00dc*/ 	.byte	0x04, 0x1c
        /*00de*/ 	.short	(.L_484 - .L_483)


	//   ....[0]....
.L_483:
        /*00e0*/ 	.word	0x00000340


	//   ....[1]....
        /*00e4*/ 	.word	0x00006120


	//   ....[2]....
        /*00e8*/ 	.word	0x00006c60


	//----- nvinfo : EIATTR_CTAIDZ_USED
	.align		4
.L_484:
        /*00ec*/ 	.byte	0x01, 0x04
	.zero		2


	//----- nvinfo : EIATTR_MAX_THREADS
	.align		4
        /*00f0*/ 	.byte	0x04, 0x05
        /*00f2*/ 	.short	(.L_486 - .L_485)
.L_485:
        /*00f4*/ 	.word	0x00000100
        /*00f8*/ 	.word	0x00000001
        /*00fc*/ 	.word	0x00000001
.L_486:


//--------------------- .nv.info._ZN7cutlass13device_kernelIN5flash19enable_sm80_to_sm89INS1_16FlashAttnBwdSm80INS1_25CollectiveMainloopBwdSm80ILi1ELi1EN4cute5tupleIJNS5_1CILi64EEES8_NS7_ILi256EEEEEENS_6half_tEfNS_4arch4Sm80ELb0ELb1ELb0ELb0ELb0ELb0ELb0ELb0ELi2ELi4ELi2ELi2ELb0EEENS1_21CollectiveEpilogueBwdISA_SB_SD_Li256ELb0ELb0ELi4EEENS1_19SingleTileSchedulerILb0ELb0ELb0ELi64EEEEEEEEEvNT_6ParamsE --------------------------
	.section	.nv.info._ZN7cutlass13device_kernelIN5flash19enable_sm80_to_sm89INS1_16FlashAttnBwdSm80INS1_25CollectiveMainloopBwdSm80ILi1ELi1EN4cute5tupleIJNS5_1CILi64EEES8_NS7_ILi256EEEEEENS_6half_tEfNS_4arch4Sm80ELb0ELb1ELb0ELb0ELb0ELb0ELb0ELb0ELi2ELi4ELi2ELi2ELb0EEENS1_21CollectiveEpilogueBwdISA_SB_SD_Li256ELb0ELb0ELi4EEENS1_19SingleTileSchedulerILb0ELb0ELb0ELi64EEEEEEEEEvNT_6ParamsE,"",@"SHT_CUDA_INFO"
	.sectionflags	@""
	.align	4


	//----- nvinfo : EIATTR_CUDA_API_VERSION
	.align		4
        /*0000*/ 	.byte	0x04, 0x37
        /*0002*/ 	.short	(.L_488 - .L_487)
.L_487:
        /*0004*/ 	.word	0x00000082


	//----- nvinfo : EIATTR_SW2861232_WAR
	.align		4
.L_488:
        /*0008*/ 	.byte	0x01, 0x35
	.zero		2


	//----- nvinfo : EIATTR_PARAM_CBANK
	.align		4
        /*000c*/ 	.byte	0x04, 0x0a
        /*000e*/ 	.short	(.L_490 - .L_489)
	.align		4
.L_489:
        /*0010*/ 	.word	index@(.nv.constant0._ZN7cutlass13device_kernelIN5flash19enable_sm80_to_sm89INS1_16FlashAttnBwdSm80INS1_25CollectiveMainloopBwdSm80ILi1ELi1EN4cute5tupleIJNS5_1CILi64EEES8_NS7_ILi256EEEEEENS_6half_tEfNS_4arch4Sm80ELb0ELb1ELb0ELb0ELb0ELb0ELb0ELb0ELi2ELi4ELi2ELi2ELb0EEENS1_21CollectiveEpilogueBwdISA_SB_SD_Li256ELb0ELb0ELi4EEENS1_19SingleTileSchedulerILb0ELb0ELb0ELi64EEEEEEEEEvNT_6ParamsE)
        /*0014*/ 	.short	0x0160
        /*0016*/ 	.short	0x0270


	//----- nvinfo : EIATTR_CBANK_PARAM_SIZE
	.align		4
.L_490:
        /*0018*/ 	.byte	0x03, 0x19
        /*001a*/ 	.short	0x0270


	//----- nvinfo : EIATTR_KPARAM_INFO
	.align		4
        /*001c*/ 	.byte	0x04, 0x17
        /*001e*/ 	.short	(.L_492 - .L_491)
.L_491:
        /*0020*/ 	.word	0x00000000
        /*0024*/ 	.short	0x0000
        /*0026*/ 	.short	0x0000
        /*0028*/ 	.byte	0x00, 0xf0, 0xc1, 0x09


	//----- nvinfo : EIATTR_MAXREG_COUNT
	.align		4
.L_492:
        /*002c*/ 	.byte	0x03, 0x1b
        /*002e*/ 	.short	0x00ff


	//----- nvinfo : EIATTR_NUM_BARRIERS
	.align		4
        /*0030*/ 	.byte	0x02, 0x4c
        /*0032*/ 	.byte	0x02
	.zero		1


	//----- nvinfo : EIATTR_ANNOTATIONS
	.align		4
        /*0034*/ 	.byte	0x04, 0x55
        /*0036*/ 	.short	(.L_494 - .L_493)


	//   ....[0]....
.L_493:
        /* <DEDUP_REMOVED lines=12> */


	//----- nvinfo : EIATTR_MERCURY_ISA_VERSION
	.align		4
.L_494:
        /*00e0*/ 	.byte	0x03, 0x5f
        /*00e2*/ 	.short	0x0000


	//----- nvinfo : EIATTR_EXIT_INSTR_OFFSETS
	.align		4
        /*00e4*/ 	.byte	0x04, 0x1c
        /*00e6*/ 	.short	(.L_496 - .L_495)


	//   ....[0]....
.L_495:
        /*00e8*/ 	.word	0x00000040


	//   ....[1]....
        /*00ec*/ 	.word	0x00008040


	//   ....[2]....
        /*00f0*/ 	.word	0x00008100


	//   ....[3]....
        /*00f4*/ 	.word	0x000091f0


	//   ....[4]....
        /*00f8*/ 	.word	0x000092b0


	//----- nvinfo : EIATTR_CTAIDZ_USED
	.align		4
.L_496:
        /*00fc*/ 	.byte	0x01, 0x04
	.zero		2


	//----- nvinfo : EIATTR_MAX_THREADS
	.align		4
        /*0100*/ 	.byte	0x04, 0x05
        /*0102*/ 	.short	(.L_498 - .L_497)
.L_497:
        /*0104*/ 	.word	0x00000100
        /*0108*/ 	.word	0x00000001
        /*010c*/ 	.word	0x00000001


	//----- nvinfo : EIATTR_CRS_STACK_SIZE
	.align		4
.L_498:
        /*0110*/ 	.byte	0x04, 0x1e
        /*0112*/ 	.short	(.L_500 - .L_499)
.L_499:
        /*0114*/ 	.word	0x00000000
.L_500:


//--------------------- .nv.info._ZN7cutlass13device_kernelIN5flash19enable_sm80_to_sm89INS1_16FlashAttnBwdSm80INS1_25CollectiveMainloopBwdSm80ILi1ELi1EN4cute5tupleIJNS5_1CILi64EEES8_NS7_ILi256EEEEEENS_6half_tEfNS_4arch4Sm80ELb0ELb1ELb0ELb0ELb0ELb0ELb0ELb0ELi2ELi4ELi2ELi2ELb0EEENS1_24CollectiveEpilogueBwdGQAISA_fSD_Li256ELb0ELb0EEENS1_19SingleTileSchedulerILb0ELb0ELb0ELi64EEEEEEEEEvNT_6ParamsE --------------------------
	.section	.nv.info._ZN7cutlass13device_kernelIN5flash19enable_sm80_to_sm89INS1_16FlashAttnBwdSm80INS1_25CollectiveMainloopBwdSm80ILi1ELi1EN4cute5tupleIJNS5_1CILi64EEES8_NS7_ILi256EEEEEENS_6half_tEfNS_4arch4Sm80ELb0ELb1ELb0ELb0ELb0ELb0ELb0ELb0ELi2ELi4ELi2ELi2ELb0EEENS1_24CollectiveEpilogueBwdGQAISA_fSD_Li256ELb0ELb0EEENS1_19SingleTileSchedulerILb0ELb0ELb0ELi64EEEEEEEEEvNT_6ParamsE,"",@"SHT_CUDA_INFO"
	.sectionflags	@""
	.align	4


	//----- nvinfo : EIATTR_CUDA_API_VERSION
	.align		4
        /*0000*/ 	.byte	0x04, 0x37
        /*0002*/ 	.short	(.L_502 - .L_501)
.L_501:
        /*0004*/ 	.word	0x00000082


	//----- nvinfo : EIATTR_SW2861232_WAR
	.align		4
.L_502:
        /*0008*/ 	.byte	0x01, 0x35
	.zero		2


	//----- nvinfo : EIATTR_PARAM_CBANK
	.align		4
        /*000c*/ 	.byte	0x04, 0x0a
        /*000e*/ 	.short	(.L_504 - .L_503)
	.align		4
.L_503:
        /*0010*/ 	.word	index@(.nv.constant0._ZN7cutlass13device_kernelIN5flash19enable_sm80_to_sm89INS1_16FlashAttnBwdSm80INS1_25CollectiveMainloopBwdSm80ILi1ELi1EN4cute5tupleIJNS5_1CILi64EEES8_NS7_ILi256EEEEEENS_6half_tEfNS_4arch4Sm80ELb0ELb1ELb0ELb0ELb0ELb0ELb0ELb0ELi2ELi4ELi2ELi2ELb0EEENS1_24CollectiveEpilogueBwdGQAISA_fSD_Li256ELb0ELb0EEENS1_19SingleTileSchedulerILb0ELb0ELb0ELi64EEEEEEEEEvNT_6ParamsE)
        /*0014*/ 	.short	0x0160
        /*0016*/ 	.short	0x0278


	//----- nvinfo : EIATTR_CBANK_PARAM_SIZE
	.align		4
.L_504:
        /*0018*/ 	.byte	0x03, 0x19
        /*001a*/ 	.short	0x0278


	//----- nvinfo : EIATTR_KPARAM_INFO
	.align		4
        /*001c*/ 	.byte	0x04, 0x17
        /*001e*/ 	.short	(.L_506 - .L_505)
.L_505:
        /*0020*/ 	.word	0x00000000
        /*0024*/ 	.short	0x0000
        /*0026*/ 	.short	0x0000
        /*0028*/ 	.byte	0x00, 0xf0, 0xe1, 0x09


	//----- nvinfo : EIATTR_MAXREG_COUNT
	.align		4
.L_506:
        /*002c*/ 	.byte	0x03, 0x1b
        /*002e*/ 	.short	0x00ff


	//----- nvinfo : EIATTR_NUM_BARRIERS
	.align		4
        /*0030*/ 	.byte	0x02, 0x4c
        /*0032*/ 	.byte	0x02
	.zero		1


	//----- nvinfo : EIATTR_ANNOTATIONS
	.align		4
        /*0034*/ 	.byte	0x04, 0x55
        /*0036*/ 	.short	(.L_508 - .L_507)


	//   ....[0]....
.L_507:
        /* <DEDUP_REMOVED lines=12> */


	//----- nvinfo : EIATTR_MERCURY_ISA_VERSION
	.align		4
.L_508:
        /*00e0*/ 	.byte	0x03, 0x5f
        /*00e2*/ 	.short	0x0000


	//----- nvinfo : EIATTR_EXIT_INSTR_OFFSETS
	.align		4
        /*00e4*/ 	.byte	0x04, 0x1c
        /*00e6*/ 	.short	(.L_510 - .L_509)


	//   ....[0]....
.L_509:
        /*00e8*/ 	.word	0x00000040


	//   ....[1]....
        /*00ec*/ 	.word	0x00006320


	//   ....[2]....
        /*00f0*/ 	.word	0x00006d40


	//----- nvinfo : EIATTR_CTAIDZ_USED
	.align		4
.L_510:
        /*00f4*/ 	.byte	0x01, 0x04
	.zero		2


	//----- nvinfo : EIATTR_MAX_THREADS
	.align		4
        /*00f8*/ 	.byte	0x04, 0x05
        /*00fa*/ 	.short	(.L_512 - .L_511)
.L_511:
        /*00fc*/ 	.word	0x00000100
        /*0100*/ 	.word	0x00000001
        /*0104*/ 	.word	0x00000001


	//----- nvinfo : EIATTR_CRS_STACK_SIZE
	.align		4
.L_512:
        /*0108*/ 	.byte	0x04, 0x1e
        /*010a*/ 	.short	(.L_514 - .L_513)
.L_513:
        /*010c*/ 	.word	0x00000000
.L_514:


//--------------------- .nv.info._ZN7cutlass13device_kernelIN5flash19enable_sm80_to_sm89INS1_16FlashAttnBwdSm80INS1_25CollectiveMainloopBwdSm80ILi1ELi1EN4cute5tupleIJNS5_1CILi64EEES8_NS7_ILi256EEEEEENS_6half_tEfNS_4arch4Sm80ELb0ELb1ELb0ELb1ELb0ELb0ELb0ELb0ELi2ELi4ELi2ELi2ELb0EEENS1_21CollectiveEpilogueBwdISA_SB_SD_Li256ELb1ELb0ELi4EEENS1_19SingleTileSchedulerILb1ELb0ELb0ELi64EEEEEEEEEvNT_6ParamsE --------------------------
	.section	.nv.info._ZN7cutlass13device_kernelIN5flash19enable_sm80_to_sm89INS1_16FlashAttnBwdSm80INS1_25CollectiveMainloopBwdSm80ILi1ELi1EN4cute5tupleIJNS5_1CILi64EEES8_NS7_ILi256EEEEEENS_6half_tEfNS_4arch4Sm80ELb0ELb1ELb0ELb1ELb0ELb0ELb0ELb0ELi2ELi4ELi2ELi2ELb0EEENS1_21CollectiveEpilogueBwdISA_SB_SD_Li256ELb1ELb0ELi4EEENS1_19SingleTileSchedulerILb1ELb0ELb0ELi64EEEEEEEEEvNT_6ParamsE,"",@"SHT_CUDA_INFO"
	.sectionflags	@""
	.align	4


	//----- nvinfo : EIATTR_CUDA_API_VERSION
	.align		4
        /*0000*/ 	.byte	0x04, 0x37
        /*0002*/ 	.short	(.L_516 - .L_515)
.L_515:
        /*0004*/ 	.word	0x00000082


	//----- nvinfo : EIATTR_SW2861232_WAR
	.align		4
.L_516:
        /*0008*/ 	.byte	0x01, 0x35
	.zero		2


	//----- nvinfo : EIATTR_PARAM_CBANK
	.align		4
        /*000c*/ 	.byte	0x04, 0x0a
        /*000e*/ 	.short	(.L_518 - .L_517)
	.align		4
.L_517:
        /*0010*/ 	.word	index@(.nv.constant0._ZN7cutlass13device_kernelIN5flash19enable_sm80_to_sm89INS1_16FlashAttnBwdSm80INS1_25CollectiveMainloopBwdSm80ILi1ELi1EN4cute5tupleIJNS5_1CILi64EEES8_NS7_ILi256EEEEEENS_6half_tEfNS_4arch4Sm80ELb0ELb1ELb0ELb1ELb0ELb0ELb0ELb0ELi2ELi4ELi2ELi2ELb0EEENS1_21CollectiveEpilogueBwdISA_SB_SD_Li256ELb1ELb0ELi4EEENS1_19SingleTileSchedulerILb1ELb0ELb0ELi64EEEEEEEEEvNT_6ParamsE)
        /*0014*/ 	.short	0x0160
        /*0016*/ 	.short	0x0270


	//----- nvinfo : EIATTR_CBANK_PARAM_SIZE
	.align		4
.L_518:
        /*0018*/ 	.byte	0x03, 0x19
        /*001a*/ 	.short	0x0270


	//----- nvinfo : EIATTR_KPARAM_INFO
	.align		4
        /*001c*/ 	.byte	0x04, 0x17
        /*001e*/ 	.short	(.L_520 - .L_519)
.L_519:
        /*0020*/ 	.word	0x00000000
        /*0024*/ 	.short	0x0000
        /*0026*/ 	.short	0x0000
        /*0028*/ 	.byte	0x00, 0xf0, 0xc1, 0x09


	//----- nvinfo : EIATTR_MAXREG_COUNT
	.align		4
.L_520:
        /*002c*/ 	.byte	0x03, 0x1b
        /*002e*/ 	.short	0x00ff


	//----- nvinfo : EIATTR_NUM_BARRIERS
	.align		4
        /*0030*/ 	.byte	0x02, 0x4c
        /*0032*/ 	.byte	0x02
	.zero		1


	//----- nvinfo : EIATTR_ANNOTATIONS
	.align		4
        /*0034*/ 	.byte	0x04, 0x55
        /*0036*/ 	.short	(.L_522 - .L_521)


	//   ....[0]....
.L_521:
        /* <DEDUP_REMOVED lines=14> */


	//----- nvinfo : EIATTR_MERCURY_ISA_VERSION
	.align		4
.L_522:
        /*0100*/ 	.byte	0x03, 0x5f
        /*0102*/ 	.short	0x0000


	//----- nvinfo : EIATTR_COOP_GROUP_MASK_REGIDS
	.align		4
        /*0104*/ 	.byte	0x04, 0x29
        /*0106*/ 	.short	(.L_524 - .L_523)


	//   ....[0]....
.L_523:
        /*0108*/ 	.word	0xffffffff


	//----- nvinfo : EIATTR_COOP_GROUP_INSTR_OFFSETS
	.align		4
.L_524:
        /*010c*/ 	.byte	0x04, 0x28
        /*010e*/ 	.short	(.L_526 - .L_525)


	//   ....[0]....
.L_525:
        /*0110*/ 	.word	0x000000a0


	//----- nvinfo : EIATTR_EXIT_INSTR_OFFSETS
	.align		4
.L_526:
        /*0114*/ 	.byte	0x04, 0x1c
        /*0116*/ 	.short	(.L_528 - .L_527)


	//   ....[0]....
.L_527:
        /*0118*/ 	.word	0x00000340


	//   ....[1]....
        /*011c*/ 	.word	0x00008640


	//   ....[2]....
        /*0120*/ 	.word	0x00008700


	//   ....[3]....
        /*0124*/ 	.word	0x00009950


	//   ....[4]....
        /*0128*/ 	.word	0x00009a10


	//----- nvinfo : EIATTR_CTAIDZ_USED
	.align		4
.L_528:
        /*012c*/ 	.byte	0x01, 0x04
	.zero		2


	//----- nvinfo : EIATTR_MAX_THREADS
	.align		4
        /*0130*/ 	.byte	0x04, 0x05
        /*0132*/ 	.short	(.L_530 - .L_529)
.L_529:
        /*0134*/ 	.word	0x00000100
        /*0138*/ 	.word	0x00000001
        /*013c*/ 	.word	0x00000001


	//----- nvinfo : EIATTR_CRS_STACK_SIZE
	.align		4
.L_530:
        /*0140*/ 	.byte	0x04, 0x1e
        /*0142*/ 	.short	(.L_532 - .L_531)
.L_531:
        /*0144*/ 	.word	0x00000000
.L_532:


//--------------------- .nv.info._ZN7cutlass13device_kernelIN5flash19enable_sm80_to_sm89INS1_16FlashAttnBwdSm80INS1_25CollectiveMainloopBwdSm80ILi1ELi1EN4cute5tupleIJNS5_1CILi64EEES8_NS7_ILi256EEEEEENS_6half_tEfNS_4arch4Sm80ELb0ELb1ELb0ELb1ELb0ELb0ELb0ELb0ELi2ELi4ELi2ELi2ELb0EEENS1_24CollectiveEpilogueBwdGQAISA_fSD_Li256ELb1ELb0EEENS1_19SingleTileSchedulerILb1ELb0ELb0ELi64EEEEEEEEEvNT_6ParamsE --------------------------
	.section	.nv.info._ZN7cutlass13device_kernelIN5flash19enable_sm80_to_sm89INS1_16FlashAttnBwdSm80INS1_25CollectiveMainloopBwdSm80ILi1ELi1EN4cute5tupleIJNS5_1CILi64EEES8_NS7_ILi256EEEEEENS_6half_tEfNS_4arch4Sm80ELb0ELb1ELb0ELb1ELb0ELb0ELb0ELb0ELi2ELi4ELi2ELi2ELb0EEENS1_24CollectiveEpilogueBwdGQAISA_fSD_Li256ELb1ELb0EEENS1_19SingleTileSchedulerILb1ELb0ELb0ELi64EEEEEEEEEvNT_6ParamsE,"",@"SHT_CUDA_INFO"
	.sectionflags	@""
	.align	4


	//----- nvinfo : EIATTR_CUDA_API_VERSION
	.align		4
        /*0000*/ 	.byte	0x04, 0x37
        /*0002*/ 	.short	(.L_534 - .L_533)
.L_533:
        /*0004*/ 	.word	0x00000082


	//----- nvinfo : EIATTR_SW2861232_WAR
	.align		4
.L_534:
        /*0008*/ 	.byte	0x01, 0x35
	.zero		2


	//----- nvinfo : EIATTR_PARAM_CBANK
	.align		4
        /*000c*/ 	.byte	0x04, 0x0a
        /*000e*/ 	.short	(.L_536 - .L_535)
	.align		4
.L_535:
        /*0010*/ 	.word	index@(.nv.constant0._ZN7cutlass13device_kernelIN5flash19enable_sm80_to_sm89INS1_16FlashAttnBwdSm80INS1_25CollectiveMainloopBwdSm80ILi1ELi1EN4cute5tupleIJNS5_1CILi64EEES8_NS7_ILi256EEEEEENS_6half_tEfNS_4arch4Sm80ELb0ELb1ELb0ELb1ELb0ELb0ELb0ELb0ELi2ELi4ELi2ELi2ELb0EEENS1_24CollectiveEpilogueBwdGQAISA_fSD_Li256ELb1ELb0EEENS1_19SingleTileSchedulerILb1ELb0ELb0ELi64EEEEEEEEEvNT_6ParamsE)
        /*0014*/ 	.short	0x0160
        /*0016*/ 	.short	0x0278


	//----- nvinfo : EIATTR_CBANK_PARAM_SIZE
	.align		4
.L_536:
        /*0018*/ 	.byte	0x03, 0x19
        /*001a*/ 	.short	0x0278


	//----- nvinfo : EIATTR_KPARAM_INFO
	.align		4
        /*001c*/ 	.byte	0x04, 0x17
        /*001e*/ 	.short	(.L_538 - .L_537)
.L_537:
        /*0020*/ 	.word	0x00000000
        /*0024*/ 	.short	0x0000
        /*0026*/ 	.short	0x0000
        /*0028*/ 	.byte	0x00, 0xf0, 0xe1, 0x09


	//----- nvinfo : EIATTR_MAXREG_COUNT
	.align		4
.L_538:
        /*002c*/ 	.byte	0x03, 0x1b
        /*002e*/ 	.short	0x00ff


	//----- nvinfo : EIATTR_NUM_BARRIERS
	.align		4
        /*0030*/ 	.byte	0x02, 0x4c
        /*0032*/ 	.byte	0x02
	.zero		1


	//----- nvinfo : EIATTR_ANNOTATIONS
	.align		4
        /*0034*/ 	.byte	0x04, 0x55
        /*0036*/ 	.short	(.L_540 - .L_539)


	//   ....[0]....
.L_539:
        /* <DEDUP_REMOVED lines=13> */


	//----- nvinfo : EIATTR_MERCURY_ISA_VERSION
	.align		4
.L_540:
        /*00f8*/ 	.byte	0x03, 0x5f
        /*00fa*/ 	.short	0x0000


	//----- nvinfo : EIATTR_COOP_GROUP_MASK_REGIDS
	.align		4
        /*00fc*/ 	.byte	0x04, 0x29
        /*00fe*/ 	.short	(.L_542 - .L_541)


	//   ....[0]....
.L_541:
        /*0100*/ 	.word	0xffffffff


	//----- nvinfo : EIATTR_COOP_GROUP_INSTR_OFFSETS
	.align		4
.L_542:
        /*0104*/ 	.byte	0x04, 0x28
        /*0106*/ 	.short	(.L_544 - .L_543)


	//   ....[0]....
.L_543:
        /*0108*/ 	.word	0x000000a0


	//----- nvinfo : EIATTR_EXIT_INSTR_OFFSETS
	.align		4
.L_544:
        /*010c*/ 	.byte	0x04, 0x1c
        /*010e*/ 	.short	(.L_546 - .L_545)


	//   ....[0]....
.L_545:
        /*0110*/ 	.word	0x00000340


	//   ....[1]....
        /*0114*/ 	.word	0x00006780


	//   ....[2]....
        /*0118*/ 	.word	0x000072b0


	//----- nvinfo : EIATTR_CTAIDZ_USED
	.align		4
.L_546:
        /*011c*/ 	.byte	0x01, 0x04
	.zero		2


	//----- nvinfo : EIATTR_MAX_THREADS
	.align		4
        /*0120*/ 	.byte	0x04, 0x05
        /*0122*/ 	.short	(.L_548 - .L_547)
.L_547:
        /*0124*/ 	.word	0x00000100
        /*0128*/ 	.word	0x00000001
        /*012c*/ 	.word	0x00000001


	//----- nvinfo : EIATTR_CRS_STACK_SIZE
	.align		4
.L_548:
        /*0130*/ 	.byte	0x04, 0x1e
        /*0132*/ 	.short	(.L_550 - .L_549)
.L_549:
        /*0134*/ 	.word	0x00000000
.L_550:


//--------------------- .nv.info._ZN7cutlass13device_kernelIN5flash19enable_sm80_to_sm89INS1_16FlashAttnBwdSm80INS1_25CollectiveMainloopBwdSm80ILi1ELi1EN4cute5tupleIJNS5_1CILi64EEES8_NS7_ILi256EEEEEENS_6half_tEfNS_4arch4Sm80ELb1ELb0ELb0ELb0ELb0ELb0ELb0ELb0ELi2ELi4ELi2ELi2ELb0EEENS1_21CollectiveEpilogueBwdISA_SB_SD_Li256ELb0ELb0ELi4EEENS1_25SingleTileBwdLPTSchedulerILb0ELi64ELb0EEEEEEEEEvNT_6ParamsE --------------------------
	.section	.nv.info._ZN7cutlass13device_kernelIN5flash19enable_sm80_to_sm89INS1_16FlashAttnBwdSm80INS1_25CollectiveMainloopBwdSm80ILi1ELi1EN4cute5tupleIJNS5_1CILi64EEES8_NS7_ILi256EEEEEENS_6half_tEfNS_4arch4Sm80ELb1ELb0ELb0ELb0ELb0ELb0ELb0ELb0ELi2ELi4ELi2ELi2ELb0EEENS1_21CollectiveEpilogueBwdISA_SB_SD_Li256ELb0ELb0ELi4EEENS1_25SingleTileBwdLPTSchedulerILb0ELi64ELb0EEEEEEEEEvNT_6ParamsE,"",@"SHT_CUDA_INFO"
	.sectionflags	@""
	.align	4


	//----- nvinfo : EIATTR_CUDA_API_VERSION
	.align		4
        /*0000*/ 	.byte	0x04, 0x37
        /*0002*/ 	.short	(.L_552 - .L_551)
.L_551:
        /*0004*/ 	.word	0x00000082


	//----- nvinfo : EIATTR_SW2861232_WAR
	.align		4
.L_552:
        /*0008*/ 	.byte	0x01, 0x35
	.zero		2


	//----- nvinfo : EIATTR_PARAM_CBANK
	.align		4
        /*000c*/ 	.byte	0x04, 0x0a
        /*000e*/ 	.short	(.L_554 - .L_553)
	.align		4
.L_553:
        /*0010*/ 	.word	index@(.nv.constant0._ZN7cutlass13device_kernelIN5flash19enable_sm80_to_sm89INS1_16FlashAttnBwdSm80INS1_25CollectiveMainloopBwdSm80ILi1ELi1EN4cute5tupleIJNS5_1CILi64EEES8_NS7_ILi256EEEEEENS_6half_tEfNS_4arch4Sm80ELb1ELb0ELb0ELb0ELb0ELb0ELb0ELb0ELi2ELi4ELi2ELi2ELb0EEENS1_21CollectiveEpilogueBwdISA_SB_SD_Li256ELb0ELb0ELi4EEENS1_25SingleTileBwdLPTSchedulerILb0ELi64ELb0EEEEEEEEEvNT_6ParamsE)
        /*0014*/ 	.short	0x0160
        /*0016*/ 	.short	0x0288


	//----- nvinfo : EIATTR_CBANK_PARAM_SIZE
	.align		4
.L_554:
        /*0018*/ 	.byte	0x03, 0x19
        /*001a*/ 	.short	0x0288


	//----- nvinfo : EIATTR_KPARAM_INFO
	.align		4
        /*001c*/ 	.byte	0x04, 0x17
        /*001e*/ 	.short	(.L_556 - .L_555)
.L_555:
        /*0020*/ 	.word	0x00000000
        /*0024*/ 	.short	0x0000
        /*0026*/ 	.short	0x0000
        /*0028*/ 	.byte	0x00, 0xf0, 0x21, 0x0a


	//----- nvinfo : EIATTR_MAXREG_COUNT
	.align		4
.L_556:
        /*002c*/ 	.byte	0x03, 0x1b
        /*002e*/ 	.short	0x00ff


	//----- nvinfo : EIATTR_NUM_BARRIERS
	.align		4
        /*0030*/ 	.byte	0x02, 0x4c
        /*0032*/ 	.byte	0x02
	.zero		1


	//----- nvinfo : EIATTR_ANNOTATIONS
	.align		4
        /*0034*/ 	.byte	0x04, 0x55
        /*0036*/ 	.short	(.L_558 - .L_557)


	//   ....[0]....
.L_557:
        /* <DEDUP_REMOVED lines=13> */


	//----- nvinfo : EIATTR_MERCURY_ISA_VERSION
	.align		4
.L_558:
        /*00f8*/ 	.byte	0x03, 0x5f
        /*00fa*/ 	.short	0x0000


	//----- nvinfo : EIATTR_COOP_GROUP_MASK_REGIDS
	.align		4
        /*00fc*/ 	.byte	0x04, 0x29
        /*00fe*/ 	.short	(.L_560 - .L_559)


	//   ....[0]....
.L_559:
        /*0100*/ 	.word	0xffffffff


	//----- nvinfo : EIATTR_COOP_GROUP_INSTR_OFFSETS
	.align		4
.L_560:
        /*0104*/ 	.byte	0x04, 0x28
        /*0106*/ 	.short	(.L_562 - .L_561)


	//   ....[0]....
.L_561:
        /*0108*/ 	.word	0x00000050


	//----- nvinfo : EIATTR_EXIT_INSTR_OFFSETS
	.align		4
.L_562:
        /*010c*/ 	.byte	0x04, 0x1c
        /*010e*/ 	.short	(.L_564 - .L_563)


	//   ....[0]....
.L_563:
        /*0110*/ 	.word	0x00000540


	//   ....[1]....
        /*0114*/ 	.word	0x00008090


	//   ....[2]....
        /*0118*/ 	.word	0x00008150


	//   ....[3]....
        /*011c*/ 	.word	0x000092a0


	//   ....[4]....
        /*0120*/ 	.word	0x00009350


	//----- nvinfo : EIATTR_MAX_THREADS
	.align		4
.L_564:
        /*0124*/ 	.byte	0x04, 0x05
        /*0126*/ 	.short	(.L_566 - .L_565)
.L_565:
        /*0128*/ 	.word	0x00000100
        /*012c*/ 	.word	0x00000001
        /*0130*/ 	.word	0x00000001


	//----- nvinfo : EIATTR_CRS_STACK_SIZE
	.align		4
.L_566:
        /*0134*/ 	.byte	0x04, 0x1e
        /*0136*/ 	.short	(.L_568 - .L_567)
.L_567:
        /*0138*/ 	.word	0x00000000
.L_568:


//--------------------- .nv.info._ZN7cutlass13device_kernelIN5flash19enable_sm80_to_sm89INS1_16FlashAttnBwdSm80INS1_25CollectiveMainloopBwdSm80ILi1ELi1EN4cute5tupleIJNS5_1CILi64EEES8_NS7_ILi256EEEEEENS_6half_tEfNS_4arch4Sm80ELb1ELb0ELb0ELb0ELb0ELb0ELb0ELb0ELi2ELi4ELi2ELi2ELb0EEENS1_24CollectiveEpilogueBwdGQAISA_fSD_Li256ELb0ELb0EEENS1_25SingleTileBwdLPTSchedulerILb0ELi64ELb0EEEEEEEEEvNT_6ParamsE --------------------------
	.section	.nv.info._ZN7cutlass13device_kernelIN5flash19enable_sm80_to_sm89INS1_16FlashAttnBwdSm80INS1_25CollectiveMainloopBwdSm80ILi1ELi1EN4cute5tupleIJNS5_1CILi64EEES8_NS7_ILi256EEEEEENS_6half_tEfNS_4arch4Sm80ELb1ELb0ELb0ELb0ELb0ELb0ELb0ELb0ELi2ELi4ELi2ELi2ELb0EEENS1_24CollectiveEpilogueBwdGQAISA_fSD_Li256ELb0ELb0EEENS1_25SingleTileBwdLPTSchedulerILb0ELi64ELb0EEEEEEEEEvNT_6ParamsE,"",@"SHT_CUDA_INFO"
	.sectionflags	@""
	.align	4


	//----- nvinfo : EIATTR_CUDA_API_VERSION
	.align		4
        /*0000*/ 	.byte	0x04, 0x37
        /*0002*/ 	.short	(.L_570 - .L_569)
.L_569:
        /*0004*/ 	.word	0x00000082


	//----- nvinfo : EIATTR_SW2861232_WAR
	.align		4
.L_570:
        /*0008*/ 	.byte	0x01, 0x35
	.zero		2


	//----- nvinfo : EIATTR_PARAM_CBANK
	.align		4
        /*000c*/ 	.byte	0x04, 0x0a
        /*000e*/ 	.short	(.L_572 - .L_571)
	.align		4
.L_571:
        /*0010*/ 	.word	index@(.nv.constant0._ZN7cutlass13device_kernelIN5flash19enable_sm80_to_sm89INS1_16FlashAttnBwdSm80INS1_25CollectiveMainloopBwdSm80ILi1ELi1EN4cute5tupleIJNS5_1CILi64EEES8_NS7_ILi256EEEEEENS_6half_tEfNS_4arch4Sm80ELb1ELb0ELb0ELb0ELb0ELb0ELb0ELb0ELi2ELi4ELi2ELi2ELb0EEENS1_24CollectiveEpilogueBwdGQAISA_fSD_Li256ELb0ELb0EEENS1_25SingleTileBwdLPTSchedulerILb0ELi64ELb0EEEEEEEEEvNT_6ParamsE)
        /*0014*/ 	.short	0x0160
        /*0016*/ 	.short	0x0290


	//----- nvinfo : EIATTR_CBANK_PARAM_SIZE
	.align		4
.L_572:
        /*0018*/ 	.byte	0x03, 0x19
        /*001a*/ 	.short	0x0290


	//----- nvinfo : EIATTR_KPARAM_INFO
	.align		4
        /*001c*/ 	.byte	0x04, 0x17
        /*001e*/ 	.short	(.L_574 - .L_573)
.L_573:
        /*0020*/ 	.word	0x00000000
        /*0024*/ 	.short	0x0000
        /*0026*/ 	.short	0x0000
        /*0028*/ 	.byte	0x00, 0xf0, 0x41, 0x0a


	//----- nvinfo : EIATTR_MAXREG_COUNT
	.align		4
.L_574:
        /*002c*/ 	.byte	0x03, 0x1b
        /*002e*/ 	.short	0x00ff


	//----- nvinfo : EIATTR_NUM_BARRIERS
	.align		4
        /*0030*/ 	.byte	0x02, 0x4c
        /*0032*/ 	.byte	0x02
	.zero		1


	//----- nvinfo : EIATTR_ANNOTATIONS
	.align		4
        /*0034*/ 	.byte	0x04, 0x55
        /*0036*/ 	.short	(.L_576 - .L_575)


	//   ....[0]....
.L_575:
        /* <DEDUP_REMOVED lines=12> */


	//----- nvinfo : EIATTR_MERCURY_ISA_VERSION
	.align		4
.L_576:
        /*00e8*/ 	.byte	0x03, 0x5f
        /*00ea*/ 	.short	0x0000


	//----- nvinfo : EIATTR_COOP_GROUP_MASK_REGIDS
	.align		4
        /*00ec*/ 	.byte	0x04, 0x29
        /*00ee*/ 	.short	(.L_578 - .L_577)


	//   ....[0]....
.L_577:
        /*00f0*/ 	.word	0xffffffff


	//----- nvinfo : EIATTR_COOP_GROUP_INSTR_OFFSETS
	.align		4
.L_578:
        /*00f4*/ 	.byte	0x04, 0x28
        /*00f6*/ 	.short	(.L_580 - .L_579)


	//   ....[0]....
.L_579:
        /*00f8*/ 	.word	0x00000050


	//----- nvinfo : EIATTR_EXIT_INSTR_OFFSETS
	.align		4
.L_580:
        /*00fc*/ 	.byte	0x04, 0x1c
        /*00fe*/ 	.short	(.L_582 - .L_581)


	//   ....[0]....
.L_581:
        /*0100*/ 	.word	0x00000540


	//   ....[1]....
        /*0104*/ 	.word	0x00006220


	//   ....[2]....
        /*0108*/ 	.word	0x00006cb0


	//----- nvinfo : EIATTR_MAX_THREADS
	.align		4
.L_582:
        /*010c*/ 	.byte	0x04, 0x05
        /*010e*/ 	.short	(.L_584 - .L_583)
.L_583:
        /*0110*/ 	.word	0x00000100
        /*0114*/ 	.word	0x00000001
        /*0118*/ 	.word	0x00000001
.L_584:


//--------------------- .nv.info._ZN7cutlass13device_kernelIN5flash22FlashAttnBwdPreprocessIN4cute5tupleIJNS3_1CILi64EEENS5_ILi256EEEEEENS_6half_tEfNS_4arch4Sm80ELb1ELb0EEEEEvNT_6ParamsE --------------------------
	.section	.nv.info._ZN7cutlass13device_kernelIN5flash22FlashAttnBwdPreprocessIN4cute5tupleIJNS3_1CILi64EEENS5_ILi256EEEEEENS_6half_tEfNS_4arch4Sm80ELb1ELb0EEEEEvNT_6ParamsE,"",@"SHT_CUDA_INFO"
	.sectionflags	@""
	.align	4


	//----- nvinfo : EIATTR_CUDA_API_VERSION
	.align		4
        /*0000*/ 	.byte	0x04, 0x37
        /*0002*/ 	.short	(.L_586 - .L_585)
.L_585:
        /*0004*/ 	.word	0x00000082


	//----- nvinfo : EIATTR_SW2861232_WAR
	.align		4
.L_586:
        /*0008*/ 	.byte	0x01, 0x35
	.zero		2


	//----- nvinfo : EIATTR_PARAM_CBANK
	.align		4
        /*000c*/ 	.byte	0x04, 0x0a
        /*000e*/ 	.short	(.L_588 - .L_587)
	.align		4
.L_587:
        /*0010*/ 	.word	index@(.nv.constant0._ZN7cutlass13device_kernelIN5flash22FlashAttnBwdPreprocessIN4cute5tupleIJNS3_1CILi64EEENS5_ILi256EEEEEENS_6half_tEfNS_4arch4Sm80ELb1ELb0EEEEEvNT_6ParamsE)
        /*0014*/ 	.short	0x0160
        /*0016*/ 	.short	0x00f0


	//----- nvinfo : EIATTR_CBANK_PARAM_SIZE
	.align		4
.L_588:
        /*0018*/ 	.byte	0x03, 0x19
        /*001a*/ 	.short	0x00f0


	//----- nvinfo : EIATTR_KPARAM_INFO
	.align		4
        /*001c*/ 	.byte	0x04, 0x17
        /*001e*/ 	.short	(.L_590 - .L_589)
.L_589:
        /*0020*/ 	.word	0x00000000
        /*0024*/ 	.short	0x0000
        /*0026*/ 	.short	0x0000
        /*0028*/ 	.byte	0x00, 0xf0, 0xc1, 0x03


	//----- nvinfo : EIATTR_MAXREG_COUNT
	.align		4
.L_590:
        /*002c*/ 	.byte	0x03, 0x1b
        /*002e*/ 	.short	0x0080


	//----- nvinfo : EIATTR_MERCURY_ISA_VERSION
	.align		4
        /*0030*/ 	.byte	0x03, 0x5f
        /*0032*/ 	.short	0x0000


	//----- nvinfo : EIATTR_COOP_GROUP_MASK_REGIDS
	.align		4
        /*0034*/ 	.byte	0x04, 0x29
        /*0036*/ 	.short	(.L_592 - .L_591)


	//   ....[0]....
.L_591:
        /*0038*/ 	.word	0xffffffff


	//   ....[1]....
        /*003c*/ 	.word	0xffffffff


	//   ....[2]....
        /*0040*/ 	.word	0xffffffff


	//   ....[3]....
        /*0044*/ 	.word	0xffffffff


	//   ....[4]....
        /*0048*/ 	.word	0xffffffff


	//   ....[5]....
        /*004c*/ 	.word	0xffffffff


	//   ....[6]....
        /*0050*/ 	.word	0xffffffff


	//   ....[7]....
        /*0054*/ 	.word	0xffffffff


	//   ....[8]....
        /*0058*/ 	.word	0xffffffff


	//   ....[9]....
        /*005c*/ 	.word	0xffffffff


	//   ....[10]....
        /*0060*/ 	.word	0xffffffff


	//   ....[11]....
        /*0064*/ 	.word	0xffffffff


	//   ....[12]....
        /*0068*/ 	.word	0xffffffff


	//   ....[13]....
        /*006c*/ 	.word	0xffffffff


	//   ....[14]....
        /*0070*/ 	.word	0xffffffff


	//   ....[15]....
        /*0074*/ 	.word	0xffffffff


	//----- nvinfo : EIATTR_COOP_GROUP_INSTR_OFFSETS
	.align		4
.L_592:
        /*0078*/ 	.byte	0x04, 0x28
        /*007a*/ 	.short	(.L_594 - .L_593)


	//   ....[0]....
.L_593:
        /*007c*/ 	.word	0x00001ec0


	//   ....[1]....
        /*0080*/ 	.word	0x00001ee0


	//   ....[2]....
        /*0084*/ 	.word	0x00001ef0


	//   ....[3]....
        /*0088*/ 	.word	0x00001f00


	//   ....[4]....
        /*008c*/ 	.word	0x00001f30


	//   ....[5]....
        /*0090*/ 	.word	0x00001f50


	//   ....[6]....
        /*0094*/ 	.word	0x00001f70


	//   ....[7]....
        /*0098*/ 	.word	0x00001f80


	//   ....[8]....
        /*009c*/ 	.word	0x00001fb0


	//   ....[9]....
        /*00a0*/ 	.word	0x00001fe0


	//   ....[10]....
        /*00a4*/ 	.word	0x00001ff0


	//   ....[11]....
        /*00a8*/ 	.word	0x00002000


	//   ....[12]....
        /*00ac*/ 	.word	0x00002040


	//   ....[13]....
        /*00b0*/ 	.word	0x00002060


	//   ....[14]....
        /*00b4*/ 	.word	0x00002070


	//   ....[15]....
        /*00b8*/ 	.word	0x00002080


	//----- nvinfo : EIATTR_EXIT_INSTR_OFFSETS
	.align		4
.L_594:
        /*00bc*/ 	.byte	0x04, 0x1c
        /*00be*/ 	.short	(.L_596 - .L_595)


	//   ....[0]....
.L_595:
        /*00c0*/ 	.word	0x00002730


	//   ....[1]....
        /*00c4*/ 	.word	0x000027e0


	//----- nvinfo : EIATTR_CTAIDZ_USED
	.align		4
.L_596:
        /*00c8*/ 	.byte	0x01, 0x04
	.zero		2


	//----- nvinfo : EIATTR_MAX_THREADS
	.align		4
        /*00cc*/ 	.byte	0x04, 0x05
        /*00ce*/ 	.short	(.L_598 - .L_597)
.L_597:
        /*00d0*/ 	.word	0x00000100
        /*00d4*/ 	.word	0x00000001
        /*00d8*/ 	.word	0x00000001


	//----- nvinfo : EIATTR_CRS_STACK_SIZE
	.align		4
.L_598:
        /*00dc*/ 	.byte	0x04, 0x1e
        /*00de*/ 	.short	(.L_600 - .L_599)
.L_599:
        /*00e0*/ 	.word	0x00000000
.L_600:


//--------------------- .nv.info._ZN7cutlass13device_kernelIN5flash19enable_sm80_to_sm89INS1_16FlashAttnBwdSm80INS1_25CollectiveMainloopBwdSm80ILi1ELi1EN4cute5tupleIJNS5_1CILi64EEES8_NS7_ILi256EEEEEENS_6half_tEfNS_4arch4Sm80ELb1ELb0ELb0ELb1ELb0ELb0ELb0ELb0ELi2ELi4ELi2ELi2ELb0EEENS1_21CollectiveEpilogueBwdISA_SB_SD_Li256ELb1ELb0ELi4EEENS1_25SingleTileBwdLPTSchedulerILb1ELi64ELb0EEEEEEEEEvNT_6ParamsE --------------------------
	.section	.nv.info._ZN7cutlass13device_kernelIN5flash19enable_sm80_to_sm89INS1_16FlashAttnBwdSm80INS1_25CollectiveMainloopBwdSm80ILi1ELi1EN4cute5tupleIJNS5_1CILi64EEES8_NS7_ILi256EEEEEENS_6half_tEfNS_4arch4Sm80ELb1ELb0ELb0ELb1ELb0ELb0ELb0ELb0ELi2ELi4ELi2ELi2ELb0EEENS1_21CollectiveEpilogueBwdISA_SB_SD_Li256ELb1ELb0ELi4EEENS1_25SingleTileBwdLPTSchedulerILb1ELi64ELb0EEEEEEEEEvNT_6ParamsE,"",@"SHT_CUDA_INFO"
	.sectionflags	@""
	.align	4


	//----- nvinfo : EIATTR_CUDA_API_VERSION
	.align		4
        /*0000*/ 	.byte	0x04, 0x37
        /*0002*/ 	.short	(.L_602 - .L_601)
.L_601:
        /*0004*/ 	.word	0x00000082


	//----- nvinfo : EIATTR_SW2861232_WAR
	.align		4
.L_602:
        /*0008*/ 	.byte	0x01, 0x35
	.zero		2


	//----- nvinfo : EIATTR_PARAM_CBANK
	.align		4
        /*000c*/ 	.byte	0x04, 0x0a
        /*000e*/ 	.short	(.L_604 - .L_603)
	.align		4
.L_603:
        /*0010*/ 	.word	index@(.nv.constant0._ZN7cutlass13device_kernelIN5flash19enable_sm80_to_sm89INS1_16FlashAttnBwdSm80INS1_25CollectiveMainloopBwdSm80ILi1ELi1EN4cute5tupleIJNS5_1CILi64EEES8_NS7_ILi256EEEEEENS_6half_tEfNS_4arch4Sm80ELb1ELb0ELb0ELb1ELb0ELb0ELb0ELb0ELi2ELi4ELi2ELi2ELb0EEENS1_21CollectiveEpilogueBwdISA_SB_SD_Li256ELb1ELb0ELi4EEENS1_25SingleTileBwdLPTSchedulerILb1ELi64ELb0EEEEEEEEEvNT_6ParamsE)
        /*0014*/ 	.short	0x0160
        /*0016*/ 	.short	0x0288


	//----- nvinfo : EIATTR_CBANK_PARAM_SIZE
	.align		4
.L_604:
        /*0018*/ 	.byte	0x03, 0x19
        /*001a*/ 	.short	0x0288


	//----- nvinfo : EIATTR_KPARAM_INFO
	.align		4
        /*001c*/ 	.byte	0x04, 0x17
        /*001e*/ 	.short	(.L_606 - .L_605)
.L_605:
        /*0020*/ 	.word	0x00000000
        /*0024*/ 	.short	0x0000
        /*0026*/ 	.short	0x0000
        /*0028*/ 	.byte	0x00, 0xf0, 0x21, 0x0a


	//----- nvinfo : EIATTR_MAXREG_COUNT
	.align		4
.L_606:
        /*002c*/ 	.byte	0x03, 0x1b
        /*002e*/ 	.short	0x00ff


	//----- nvinfo : EIATTR_NUM_BARRIERS
	.align		4
        /*0030*/ 	.byte	0x02, 0x4c
        /*0032*/ 	.byte	0x02
	.zero		1


	//----- nvinfo : EIATTR_ANNOTATIONS
	.align		4
        /*0034*/ 	.byte	0x04, 0x55
        /*0036*/ 	.short	(.L_608 - .L_607)


	//   ....[0]....
.L_607:
        /* <DEDUP_REMOVED lines=10> */


	//----- nvinfo : EIATTR_MERCURY_ISA_VERSION
	.align		4
.L_608:
        /*00c8*/ 	.byte	0x03, 0x5f
        /*00ca*/ 	.short	0x0000


	//----- nvinfo : EIATTR_COOP_GROUP_MASK_REGIDS
	.align		4
        /*00cc*/ 	.byte	0x04, 0x29
        /*00ce*/ 	.short	(.L_610 - .L_609)


	//   ....[0]....
.L_609:
        /*00d0*/ 	.word	0xffffffff


	//----- nvinfo : EIATTR_COOP_GROUP_INSTR_OFFSETS
	.align		4
.L_610:
        /*00d4*/ 	.byte	0x04, 0x28
        /*00d6*/ 	.short	(.L_612 - .L_611)


	//   ....[0]....
.L_611:
        /*00d8*/ 	.word	0x00000060


	//----- nvinfo : EIATTR_EXIT_INSTR_OFFSETS
	.align		4
.L_612:
        /*00dc*/ 	.byte	0x04, 0x1c
        /*00de*/ 	.short	(.L_614 - .L_613)


	//   ....[0]....
.L_613:
        /*00e0*/ 	.word	0x000009d0


	//   ....[1]....
        /*00e4*/ 	.word	0x00008b50


	//   ....[2]....
        /*00e8*/ 	.word	0x00008c10


	//   ....[3]....
        /*00ec*/ 	.word	0x00009f80


	//   ....[4]....
        /*00f0*/ 	.word	0x0000a040


	//----- nvinfo : EIATTR_MAX_THREADS
	.align		4
.L_614:
        /*00f4*/ 	.byte	0x04, 0x05
        /*00f6*/ 	.short	(.L_616 - .L_615)
.L_615:
        /*00f8*/ 	.word	0x00000100
        /*00fc*/ 	.word	0x00000001
        /*0100*/ 	.word	0x00000001


	//----- nvinfo : EIATTR_CRS_STACK_SIZE
	.align		4
.L_616:
        /*0104*/ 	.byte	0x04, 0x1e
        /*0106*/ 	.short	(.L_618 - .L_617)
.L_617:
        /*0108*/ 	.word	0x00000000
.L_618:


//--------------------- .nv.info._ZN7cutlass13device_kernelIN5flash32FlashAttnBwdPostprocessConvertdQIN4cute5tupleIJNS3_1CILi64EEENS5_ILi256EEEEEENS_6half_tEfNS_4arch4Sm80ELi256ENS3_8TiledMMAINS3_8MMA_AtomIJNS3_28SM80_16x8x16_F32F16F16F32_TNEEEENS3_6LayoutINS4_IJNS5_ILi2EEENS5_ILi4EEENS5_ILi1EEEEEENS4_IJSJ_SH_NS5_ILi0EEEEEEEENS4_IJNS5_ILi32EEES6_NS5_ILi16EEEEEEEELb0EEEEEvNT_6ParamsE --------------------------
	.section	.nv.info._ZN7cutlass13device_kernelIN5flash32FlashAttnBwdPostprocessConvertdQIN4cute5tupleIJNS3_1CILi64EEENS5_ILi256EEEEEENS_6half_tEfNS_4arch4Sm80ELi256ENS3_8TiledMMAINS3_8MMA_AtomIJNS3_28SM80_16x8x16_F32F16F16F32_TNEEEENS3_6LayoutINS4_IJNS5_ILi2EEENS5_ILi4EEENS5_ILi1EEEEEENS4_IJSJ_SH_NS5_ILi0EEEEEEEENS4_IJNS5_ILi32EEES6_NS5_ILi16EEEEEEEELb0EEEEEvNT_6ParamsE,"",@"SHT_CUDA_INFO"
	.sectionflags	@""
	.align	4


	//----- nvinfo : EIATTR_CUDA_API_VERSION
	.align		4
        /*0000*/ 	.byte	0x04, 0x37
        /*0002*/ 	.short	(.L_620 - .L_619)
.L_619:
        /*0004*/ 	.word	0x00000082


	//----- nvinfo : EIATTR_SW2861232_WAR
	.align		4
.L_620:
        /*0008*/ 	.byte	0x01, 0x35
	.zero		2


	//----- nvinfo : EIATTR_PARAM_CBANK
	.align		4
        /*000c*/ 	.byte	0x04, 0x0a
        /*000e*/ 	.short	(.L_622 - .L_621)
	.align		4
.L_621:
        /*0010*/ 	.word	index@(.nv.constant0._ZN7cutlass13device_kernelIN5flash32FlashAttnBwdPostprocessConvertdQIN4cute5tupleIJNS3_1CILi64EEENS5_ILi256EEEEEENS_6half_tEfNS_4arch4Sm80ELi256ENS3_8TiledMMAINS3_8MMA_AtomIJNS3_28SM80_16x8x16_F32F16F16F32_TNEEEENS3_6LayoutINS4_IJNS5_ILi2EEENS5_ILi4EEENS5_ILi1EEEEEENS4_IJSJ_SH_NS5_ILi0EEEEEEEENS4_IJNS5_ILi32EEES6_NS5_ILi16EEEEEEEELb0EEEEEvNT_6ParamsE)
        /*0014*/ 	.short	0x0160
        /*0016*/ 	.short	0x0070


	//----- nvinfo : EIATTR_CBANK_PARAM_SIZE
	.align		4
.L_622:
        /*0018*/ 	.byte	0x03, 0x19
        /*001a*/ 	.short	0x0070


	//----- nvinfo : EIATTR_KPARAM_INFO
	.align		4
        /*001c*/ 	.byte	0x04, 0x17
        /*001e*/ 	.short	(.L_624 - .L_623)
.L_623:
        /*0020*/ 	.word	0x00000000
        /*0024*/ 	.short	0x0000
        /*0026*/ 	.short	0x0000
        /*0028*/ 	.byte	0x00, 0xf0, 0xc1, 0x01


	//----- nvinfo : EIATTR_MAXREG_COUNT
	.align		4
.L_624:
        /*002c*/ 	.byte	0x03, 0x1b
        /*002e*/ 	.short	0x0080


	//----- nvinfo : EIATTR_NUM_BARRIERS
	.align		4
        /*0030*/ 	.byte	0x02, 0x4c
        /*0032*/ 	.byte	0x01
	.zero		1


	//----- nvinfo : EIATTR_MERCURY_ISA_VERSION
	.align		4
        /*0034*/ 	.byte	0x03, 0x5f
        /*0036*/ 	.short	0x0000


	//----- nvinfo : EIATTR_EXIT_INSTR_OFFSETS
	.align		4
        /*0038*/ 	.byte	0x04, 0x1c
        /*003a*/ 	.short	(.L_626 - .L_625)


	//   ....[0]....
.L_625:
        /*003c*/ 	.word	0x00000180


	//   ....[1]....
        /*0040*/ 	.word	0x00001d30


	//   ....[2]....
        /*0044*/ 	.word	0x00001de0


	//----- nvinfo : EIATTR_CTAIDZ_USED
	.align		4
.L_626:
        /*0048*/ 	.byte	0x01, 0x04
	.zero		2


	//----- nvinfo : EIATTR_MAX_THREADS
	.align		4
        /*004c*/ 	.byte	0x04, 0x05
        /*004e*/ 	.short	(.L_628 - .L_627)
.L_627:
        /*0050*/ 	.word	0x00000100
        /*0054*/ 	.word	0x00000001
        /*0058*/ 	.word	0x00000001


	//----- nvinfo : EIATTR_CRS_STACK_SIZE
	.align		4
.L_628:
        /*005c*/ 	.byte	0x04, 0x1e
        /*005e*/ 	.short	(.L_630 - .L_629)
.L_629:
        /*0060*/ 	.word	0x00000000
.L_630:


//--------------------- .nv.info._ZN7cutlass13device_kernelIN5flash19enable_sm80_to_sm89INS1_16FlashAttnBwdSm80INS1_25CollectiveMainloopBwdSm80ILi1ELi1EN4cute5tupleIJNS5_1CILi64EEES8_NS7_ILi256EEEEEENS_6half_tEfNS_4arch4Sm80ELb1ELb0ELb0ELb1ELb0ELb0ELb0ELb0ELi2ELi4ELi2ELi2ELb0EEENS1_24CollectiveEpilogueBwdGQAISA_fSD_Li256ELb1ELb0EEENS1_25SingleTileBwdLPTSchedulerILb1ELi64ELb0EEEEEEEEEvNT_6ParamsE --------------------------
	.section	.nv.info._ZN7cutlass13device_kernelIN5flash19enable_sm80_to_sm89INS1_16FlashAttnBwdSm80INS1_25CollectiveMainloopBwdSm80ILi1ELi1EN4cute5tupleIJNS5_1CILi64EEES8_NS7_ILi256EEEEEENS_6half_tEfNS_4arch4Sm80ELb1ELb0ELb0ELb1ELb0ELb0ELb0ELb0ELi2ELi4ELi2ELi2ELb0EEENS1_24CollectiveEpilogueBwdGQAISA_fSD_Li256ELb1ELb0EEENS1_25SingleTileBwdLPTSchedulerILb1ELi64ELb0EEEEEEEEEvNT_6ParamsE,"",@"SHT_CUDA_INFO"
	.sectionflags	@""
	.align	4


	//----- nvinfo : EIATTR_CUDA_API_VERSION
	.align		4
        /*0000*/ 	.byte	0x04, 0x37
        /*0002*/ 	.short	(.L_632 - .L_631)
.L_631:
        /*0004*/ 	.word	0x00000082


	//----- nvinfo : EIATTR_SW2861232_WAR
	.align		4
.L_632:
        /*0008*/ 	.byte	0x01, 0x35
	.zero		2


	//----- nvinfo : EIATTR_PARAM_CBANK
	.align		4
        /*000c*/ 	.byte	0x04, 0x0a
        /*000e*/ 	.short	(.L_634 - .L_633)
	.align		4
.L_633:
        /*0010*/ 	.word	index@(.nv.constant0._ZN7cutlass13device_kernelIN5flash19enable_sm80_to_sm89INS1_16FlashAttnBwdSm80INS1_25CollectiveMainloopBwdSm80ILi1ELi1EN4cute5tupleIJNS5_1CILi64EEES8_NS7_ILi256EEEEEENS_6half_tEfNS_4arch4Sm80ELb1ELb0ELb0ELb1ELb0ELb0ELb0ELb0ELi2ELi4ELi2ELi2ELb0EEENS1_24CollectiveEpilogueBwdGQAISA_fSD_Li256ELb1ELb0EEENS1_25SingleTileBwdLPTSchedulerILb1ELi64ELb0EEEEEEEEEvNT_6ParamsE)
        /*0014*/ 	.short	0x0160
        /*0016*/ 	.short	0x0290


	//----- nvinfo : EIATTR_CBANK_PARAM_SIZE
	.align		4
.L_634:
        /*0018*/ 	.byte	0x03, 0x19
        /*001a*/ 	.short	0x0290


	//----- nvinfo : EIATTR_KPARAM_INFO
	.align		4
        /*001c*/ 	.byte	0x04, 0x17
        /*001e*/ 	.short	(.L_636 - .L_635)
.L_635:
        /*0020*/ 	.word	0x00000000
        /*0024*/ 	.short	0x0000
        /*0026*/ 	.short	0x0000
        /*0028*/ 	.byte	0x00, 0xf0, 0x41, 0x0a


	//----- nvinfo : EIATTR_MAXREG_COUNT
	.align		4
.L_636:
        /*002c*/ 	.byte	0x03, 0x1b
        /*002e*/ 	.short	0x00ff


	//----- nvinfo : EIATTR_NUM_BARRIERS
	.align		4
        /*0030*/ 	.byte	0x02, 0x4c
        /*0032*/ 	.byte	0x02
	.zero		1


	//----- nvinfo : EIATTR_ANNOTATIONS
	.align		4
        /*0034*/ 	.byte	0x04, 0x55
        /*0036*/ 	.short	(.L_638 - .L_637)


	//   ....[0]....
.L_637:
        /* <DEDUP_REMOVED lines=10> */


	//----- nvinfo : EIATTR_MERCURY_ISA_VERSION
	.align		4
.L_638:
        /*00c8*/ 	.byte	0x03, 0x5f
        /*00ca*/ 	.short	0x0000


	//----- nvinfo : EIATTR_COOP_GROUP_MASK_REGIDS
	.align		4
        /*00cc*/ 	.byte	0x04, 0x29
        /*00ce*/ 	.short	(.L_640 - .L_639)


	//   ....[0]....
.L_639:
        /*00d0*/ 	.word	0xffffffff


	//----- nvinfo : EIATTR_COOP_GROUP_INSTR_OFFSETS
	.align		4
.L_640:
        /*00d4*/ 	.byte	0x04, 0x28
        /*00d6*/ 	.short	(.L_642 - .L_641)


	//   ....[0]....
.L_641:
        /*00d8*/ 	.word	0x00000060


	//----- nvinfo : EIATTR_EXIT_INSTR_OFFSETS
	.align		4
.L_642:
        /*00dc*/ 	.byte	0x04, 0x1c
        /*00de*/ 	.short	(.L_644 - .L_643)


	//   ....[0]....
.L_643:
        /*00e0*/ 	.word	0x000009d0


	//   ....[1]....
        /*00e4*/ 	.word	0x00006b40


	//   ....[2]....
        /*00e8*/ 	.word	0x00007760


	//----- nvinfo : EIATTR_MAX_THREADS
	.align		4
.L_644:
        /*00ec*/ 	.byte	0x04, 0x05
        /*00ee*/ 	.short	(.L_646 - .L_645)
.L_645:
        /*00f0*/ 	.word	0x00000100
        /*00f4*/ 	.word	0x00000001
        /*00f8*/ 	.word	0x00000001
.L_646:


//--------------------- .nv.info._ZN7cutlass13device_kernelIN5flash22FlashAttnBwdPreprocessIN4cute5tupleIJNS3_1CILi64EEENS5_ILi256EEEEEENS_6half_tEfNS_4arch4Sm80ELb1ELb1EEEEEvNT_6ParamsE --------------------------
	.section	.nv.info._ZN7cutlass13device_kernelIN5flash22FlashAttnBwdPreprocessIN4cute5tupleIJNS3_1CILi64EEENS5_ILi256EEEEEENS_6half_tEfNS_4arch4Sm80ELb1ELb1EEEEEvNT_6ParamsE,"",@"SHT_CUDA_INFO"
	.sectionflags	@""
	.align	4


	//----- nvinfo : EIATTR_CUDA_API_VERSION
	.align		4
        /*0000*/ 	.byte	0x04, 0x37
        /*0002*/ 	.short	(.L_648 - .L_647)
.L_647:
        /*0004*/ 	.word	0x00000082


	//----- nvinfo : EIATTR_SW2861232_WAR
	.align		4
.L_648:
        /*0008*/ 	.byte	0x01, 0x35
	.zero		2


	//----- nvinfo : EIATTR_PARAM_CBANK
	.align		4
        /*000c*/ 	.byte	0x04, 0x0a
        /*000e*/ 	.short	(.L_650 - .L_649)
	.align		4
.L_649:
        /*0010*/ 	.word	index@(.nv.constant0._ZN7cutlass13device_kernelIN5flash22FlashAttnBwdPreprocessIN4cute5tupleIJNS3_1CILi64EEENS5_ILi256EEEEEENS_6half_tEfNS_4arch4Sm80ELb1ELb1EEEEEvNT_6ParamsE)
        /*0014*/ 	.short	0x0160
        /*0016*/ 	.short	0x00f0


	//----- nvinfo : EIATTR_CBANK_PARAM_SIZE
	.align		4
.L_650:
        /*0018*/ 	.byte	0x03, 0x19
        /*001a*/ 	.short	0x00f0


	//----- nvinfo : EIATTR_KPARAM_INFO
	.align		4
        /*001c*/ 	.byte	0x04, 0x17
        /*001e*/ 	.short	(.L_652 - .L_651)
.L_651:
        /*0020*/ 	.word	0x00000000
        /*0024*/ 	.short	0x0000
        /*0026*/ 	.short	0x0000
        /*0028*/ 	.byte	0x00, 0xf0, 0xc1, 0x03


	//----- nvinfo : EIATTR_MAXREG_COUNT
	.align		4
.L_652:
        /*002c*/ 	.byte	0x03, 0x1b
        /*002e*/ 	.short	0x0080


	//----- nvinfo : EIATTR_MERCURY_ISA_VERSION
	.align		4
        /*0030*/ 	.byte	0x03, 0x5f
        /*0032*/ 	.short	0x0000


	//----- nvinfo : EIATTR_COOP_GROUP_MASK_REGIDS
	.align		4
        /*0034*/ 	.byte	0x04, 0x29
        /*0036*/ 	.short	(.L_654 - .L_653)


	//   ....[0]....
.L_653:
        /*0038*/ 	.word	0xffffffff


	//   ....[1]....
        /*003c*/ 	.word	0xffffffff


	//   ....[2]....
        /*0040*/ 	.word	0xffffffff


	//   ....[3]....
        /*0044*/ 	.word	0xffffffff


	//   ....[4]....
        /*0048*/ 	.word	0xffffffff


	//   ....[5]....
        /*004c*/ 	.word	0xffffffff


	//   ....[6]....
        /*0050*/ 	.word	0xffffffff


	//   ....[7]....
        /*0054*/ 	.word	0xffffffff


	//   ....[8]....
        /*0058*/ 	.word	0xffffffff


	//   ....[9]....
        /*005c*/ 	.word	0xffffffff


	//   ....[10]....
        /*0060*/ 	.word	0xffffffff


	//   ....[11]....
        /*0064*/ 	.word	0xffffffff


	//   ....[12]....
        /*0068*/ 	.word	0xffffffff


	//   ....[13]....
        /*006c*/ 	.word	0xffffffff


	//   ....[14]....
        /*0070*/ 	.word	0xffffffff


	//   ....[15]....
        /*0074*/ 	.word	0xffffffff


	//----- nvinfo : EIATTR_COOP_GROUP_INSTR_OFFSETS
	.align		4
.L_654:
        /*0078*/ 	.byte	0x04, 0x28
        /*007a*/ 	.short	(.L_656 - .L_655)


	//   ....[0]....
.L_655:
        /*007c*/ 	.word	0x000026f0


	//   ....[1]....
        /*0080*/ 	.word	0x00002710


	//   ....[2]....
        /*0084*/ 	.word	0x00002720


	//   ....[3]....
        /*0088*/ 	.word	0x00002730


	//   ....[4]....
        /*008c*/ 	.word	0x00002760


	//   ....[5]....
        /*0090*/ 	.word	0x00002780


	//   ....[6]....
        /*0094*/ 	.word	0x000027a0


	//   ....[7]....
        /*0098*/ 	.word	0x000027b0


	//   ....[8]....
        /*009c*/ 	.word	0x000027e0


	//   ....[9]....
        /*00a0*/ 	.word	0x00002800


	//   ....[10]....
        /*00a4*/ 	.word	0x00002820


	//   ....[11]....
        /*00a8*/ 	.word	0x00002830


	//   ....[12]....
        /*00ac*/ 	.word	0x00002870


	//   ....[13]....
        /*00b0*/ 	.word	0x00002890


	//   ....[14]....
        /*00b4*/ 	.word	0x000028a0


	//   ....[15]....
        /*00b8*/ 	.word	0x000028b0


	//----- nvinfo : EIATTR_EXIT_INSTR_OFFSETS
	.align		4
.L_656:
        /*00bc*/ 	.byte	0x04, 0x1c
        /*00be*/ 	.short	(.L_658 - .L_657)


	//   ....[0]....
.L_657:
        /*00c0*/ 	.word	0x00000340


	//   ....[1]....
        /*00c4*/ 	.word	0x00003000


	//   ....[2]....
        /*00c8*/ 	.word	0x000030a0


	//----- nvinfo : EIATTR_CTAIDZ_USED
	.align		4
.L_658:
        /*00cc*/ 	.byte	0x01, 0x04
	.zero		2


	//----- nvinfo : EIATTR_MAX_THREADS
	.align		4
        /*00d0*/ 	.byte	0x04, 0x05
        /*00d2*/ 	.short	(.L_660 - .L_659)
.L_659:
        /*00d4*/ 	.word	0x00000100
        /*00d8*/ 	.word	0x00000001
        /*00dc*/ 	.word	0x00000001


	//----- nvinfo : EIATTR_CRS_STACK_SIZE
	.align		4
.L_660:
        /*00e0*/ 	.byte	0x04, 0x1e
        /*00e2*/ 	.short	(.L_662 - .L_661)
.L_661:
        /*00e4*/ 	.word	0x00000000
.L_662:


//--------------------- .nv.callgraph             --------------------------
	.section	.nv.callgraph,"",@"SHT_CUDA_CALLGRAPH"
	.align	4
	.sectionentsize	8
	.align		4
        /*0000*/ 	.word	0x00000000
	.align		4
        /*0004*/ 	.word	0xffffffff
	.align		4
        /*0008*/ 	.word	0x00000000
	.align		4
        /*000c*/ 	.word	0xfffffffe
	.align		4
        /*0010*/ 	.word	0x00000000
	.align		4
        /*0014*/ 	.word	0xfffffffd
	.align		4
        /*0018*/ 	.word	0x00000000
	.align		4
        /*001c*/ 	.word	0xfffffffc


//--------------------- .nv.rel.action            --------------------------
	.section	.nv.rel.action,"",@"SHT_CUDA_RELOCINFO"
	.align	8
	.sectionentsize	8
        /*0000*/ 	.byte	0x73, 0x00, 0x00, 0x00, 0x00, 0x00, 0x00, 0x00, 0x00, 0x00, 0x00, 0x11, 0x25, 0x00, 0x05, 0x36


//--------------------- .nv.constant4             --------------------------
	.section	.nv.constant4,"a",@progbits
	.align	8
	.align		8
.nv.constant4:
        /*0000*/ 	.dword	_ZN66_INTERNAL_16e508ea_30_flash_bwd_hdim256_fp16_sm80_cu_1f2e7571_28864cuda3std3__45__cpo5beginE
	.align		8
        /*0008*/ 	.dword	_ZN66_INTERNAL_16e508ea_30_flash_bwd_hdim256_fp16_sm80_cu_1f2e7571_28864cuda3std3__45__cpo3endE
	.align		8
        /*0010*/ 	.dword	_ZN66_INTERNAL_16e508ea_30_flash_bwd_hdim256_fp16_sm80_cu_1f2e7571_28864cuda3std3__45__cpo6cbeginE
	.align		8
        /*0018*/ 	.dword	_ZN66_INTERNAL_16e508ea_30_flash_bwd_hdim256_fp16_sm80_cu_1f2e7571_28864cuda3std3__45__cpo4cendE
	.align		8
        /*0020*/ 	.dword	_ZN66_INTERNAL_16e508ea_30_flash_bwd_hdim256_fp16_sm80_cu_1f2e7571_28864cuda3std3__468_GLOBAL__N__16e508ea_30_flash_bwd_hdim256_fp16_sm80_cu_1f2e7571_28866ignoreE
	.align		8
        /*0028*/ 	.dword	_ZN66_INTERNAL_16e508ea_30_flash_bwd_hdim256_fp16_sm80_cu_1f2e7571_28864cuda3std3__419piecewise_constructE
	.align		8
        /*0030*/ 	.dword	_ZN66_INTERNAL_16e508ea_30_flash_bwd_hdim256_fp16_sm80_cu_1f2e7571_28864cuda3std3__48in_placeE
	.align		8
        /*0038*/ 	.dword	_ZN66_INTERNAL_16e508ea_30_flash_bwd_hdim256_fp16_sm80_cu_1f2e7571_28864cuda3std6ranges3__45__cpo4swapE
	.align		8
        /*0040*/ 	.dword	_ZN66_INTERNAL_16e508ea_30_flash_bwd_hdim256_fp16_sm80_cu_1f2e7571_28864cuda3std6ranges3__45__cpo9iter_moveE
	.align		8
        /*0048*/ 	.dword	_ZN66_INTERNAL_16e508ea_30_flash_bwd_hdim256_fp16_sm80_cu_1f2e7571_28864cute7productE
	.align		8
        /*0050*/ 	.dword	_ZN66_INTERNAL_16e508ea_30_flash_bwd_hdim256_fp16_sm80_cu_1f2e7571_28864cute1_E


//--------------------- .nv.constant0._ZN7cutlass13device_kernelIN5flash19enable_sm80_to_sm89INS1_16FlashAttnBwdSm80INS1_25CollectiveMainloopBwdSm80ILi1ELi1EN4cute5tupleIJNS5_1CILi32EEENS7_ILi64EEENS7_ILi256EEEEEENS_6half_tEfNS_4arch4Sm80ELb0ELb0ELb0ELb0ELb0ELb0ELb0ELb0ELi2ELi2ELi2ELi1ELb1EEENS1_21CollectiveEpilogueBwdISB_SC_SE_Li256ELb0ELb0ELi4EEENS1_19SingleTileSchedulerILb0ELb0ELb0ELi64EEEEEEEEEvNT_6ParamsE --------------------------
	.section	.nv.constant0._ZN7cutlass13device_kernelIN5flash19enable_sm80_to_sm89INS1_16FlashAttnBwdSm80INS1_25CollectiveMainloopBwdSm80ILi1ELi1EN4cute5tupleIJNS5_1CILi32EEENS7_ILi64EEENS7_ILi256EEEEEENS_6half_tEfNS_4arch4Sm80ELb0ELb0ELb0ELb0ELb0ELb0ELb0ELb0ELi2ELi2ELi2ELi1ELb1EEENS1_21CollectiveEpilogueBwdISB_SC_SE_Li256ELb0ELb0ELi4EEENS1_19SingleTileSchedulerILb0ELb0ELb0ELi64EEEEEEEEEvNT_6ParamsE,"a",@progbits
	.sectionflags	@""
	.align	4
.nv.constant0._ZN7cutlass13device_kernelIN5flash19enable_sm80_to_sm89INS1_16FlashAttnBwdSm80INS1_25CollectiveMainloopBwdSm80ILi1ELi1EN4cute5tupleIJNS5_1CILi32EEENS7_ILi64EEENS7_ILi256EEEEEENS_6half_tEfNS_4arch4Sm80ELb0ELb0ELb0ELb0ELb0ELb0ELb0ELb0ELi2ELi2ELi2ELi1ELb1EEENS1_21CollectiveEpilogueBwdISB_SC_SE_Li256ELb0ELb0ELi4EEENS1_19SingleTileSchedulerILb0ELb0ELb0ELi64EEEEEEEEEvNT_6ParamsE:
	.zero		976


//--------------------- .nv.constant0._ZN7cutlass13device_kernelIN5flash19enable_sm80_to_sm89INS1_16FlashAttnBwdSm80INS1_25CollectiveMainloopBwdSm80ILi1ELi1EN4cute5tupleIJNS5_1CILi32EEENS7_ILi64EEENS7_ILi256EEEEEENS_6half_tEfNS_4arch4Sm80ELb0ELb0ELb0ELb0ELb0ELb0ELb0ELb0ELi2ELi2ELi2ELi1ELb1EEENS1_24CollectiveEpilogueBwdGQAISB_fSE_Li256ELb0ELb0EEENS1_19SingleTileSchedulerILb0ELb0ELb0ELi64EEEEEEEEEvNT_6ParamsE --------------------------
	.section	.nv.constant0._ZN7cutlass13device_kernelIN5flash19enable_sm80_to_sm89INS1_16FlashAttnBwdSm80INS1_25CollectiveMainloopBwdSm80ILi1ELi1EN4cute5tupleIJNS5_1CILi32EEENS7_ILi64EEENS7_ILi256EEEEEENS_6half_tEfNS_4arch4Sm80ELb0ELb0ELb0ELb0ELb0ELb0ELb0ELb0ELi2ELi2ELi2ELi1ELb1EEENS1_24CollectiveEpilogueBwdGQAISB_fSE_Li256ELb0ELb0EEENS1_19SingleTileSchedulerILb0ELb0ELb0ELi64EEEEEEEEEvNT_6ParamsE,"a",@progbits
	.sectionflags	@""
	.align	4
.nv.constant0._ZN7cutlass13device_kernelIN5flash19enable_sm80_to_sm89INS1_16FlashAttnBwdSm80INS1_25CollectiveMainloopBwdSm80ILi1ELi1EN4cute5tupleIJNS5_1CILi32EEENS7_ILi64EEENS7_ILi256EEEEEENS_6half_tEfNS_4arch4Sm80ELb0ELb0ELb0ELb0ELb0ELb0ELb0ELb0ELi2ELi2ELi2ELi1ELb1EEENS1_24CollectiveEpilogueBwdGQAISB_fSE_Li256ELb0ELb0EEENS1_19SingleTileSchedulerILb0ELb0ELb0ELi64EEEEEEEEEvNT_6ParamsE:
	.zero		984


//--------------------- .nv.constant0._ZN7cutlass13device_kernelIN5flash19enable_sm80_to_sm89INS1_16FlashAttnBwdSm80INS1_25CollectiveMainloopBwdSm80ILi1ELi1EN4cute5tupleIJNS5_1CILi32EEENS7_ILi64EEENS7_ILi256EEEEEENS_6half_tEfNS_4arch4Sm80ELb0ELb0ELb0ELb1ELb0ELb0ELb0ELb0ELi2ELi2ELi2ELi1ELb1EEENS1_21CollectiveEpilogueBwdISB_SC_SE_Li256ELb1ELb0ELi4EEENS1_19SingleTileSchedulerILb1ELb0ELb0ELi64EEEEEEEEEvNT_6ParamsE --------------------------
	.section	.nv.constant0._ZN7cutlass13device_kernelIN5flash19enable_sm80_to_sm89INS1_16FlashAttnBwdSm80INS1_25CollectiveMainloopBwdSm80ILi1ELi1EN4cute5tupleIJNS5_1CILi32EEENS7_ILi64EEENS7_ILi256EEEEEENS_6half_tEfNS_4arch4Sm80ELb0ELb0ELb0ELb1ELb0ELb0ELb0ELb0ELi2ELi2ELi2ELi1ELb1EEENS1_21CollectiveEpilogueBwdISB_SC_SE_Li256ELb1ELb0ELi4EEENS1_19SingleTileSchedulerILb1ELb0ELb0ELi64EEEEEEEEEvNT_6ParamsE,"a",@progbits
	.sectionflags	@""
	.align	4
.nv.constant0._ZN7cutlass13device_kernelIN5flash19enable_sm80_to_sm89INS1_16FlashAttnBwdSm80INS1_25CollectiveMainloopBwdSm80ILi1ELi1EN4cute5tupleIJNS5_1CILi32EEENS7_ILi64EEENS7_ILi256EEEEEENS_6half_tEfNS_4arch4Sm80ELb0ELb0ELb0ELb1ELb0ELb0ELb0ELb0ELi2ELi2ELi2ELi1ELb1EEENS1_21CollectiveEpilogueBwdISB_SC_SE_Li256ELb1ELb0ELi4EEENS1_19SingleTileSchedulerILb1ELb0ELb0ELi64EEEEEEEEEvNT_6ParamsE:
	.zero		976


//--------------------- .nv.constant0._ZN7cutlass13device_kernelIN5flash19enable_sm80_to_sm89INS1_16FlashAttnBwdSm80INS1_25CollectiveMainloopBwdSm80ILi1ELi1EN4cute5tupleIJNS5_1CILi32EEENS7_ILi64EEENS7_ILi256EEEEEENS_6half_tEfNS_4arch4Sm80ELb0ELb0ELb0ELb1ELb0ELb0ELb0ELb0ELi2ELi2ELi2ELi1ELb1EEENS1_24CollectiveEpilogueBwdGQAISB_fSE_Li256ELb1ELb0EEENS1_19SingleTileSchedulerILb1ELb0ELb0ELi64EEEEEEEEEvNT_6ParamsE --------------------------
	.section	.nv.constant0._ZN7cutlass13device_kernelIN5flash19enable_sm80_to_sm89INS1_16FlashAttnBwdSm80INS1_25CollectiveMainloopBwdSm80ILi1ELi1EN4cute5tupleIJNS5_1CILi32EEENS7_ILi64EEENS7_ILi256EEEEEENS_6half_tEfNS_4arch4Sm80ELb0ELb0ELb0ELb1ELb0ELb0ELb0ELb0ELi2ELi2ELi2ELi1ELb1EEENS1_24CollectiveEpilogueBwdGQAISB_fSE_Li256ELb1ELb0EEENS1_19SingleTileSchedulerILb1ELb0ELb0ELi64EEEEEEEEEvNT_6ParamsE,"a",@progbits
	.sectionflags	@""
	.align	4
.nv.constant0._ZN7cutlass13device_kernelIN5flash19enable_sm80_to_sm89INS1_16FlashAttnBwdSm80INS1_25CollectiveMainloopBwdSm80ILi1ELi1EN4cute5tupleIJNS5_1CILi32EEENS7_ILi64EEENS7_ILi256EEEEEENS_6half_tEfNS_4arch4Sm80ELb0ELb0ELb0ELb1ELb0ELb0ELb0ELb0ELi2ELi2ELi2ELi1ELb1EEENS1_24CollectiveEpilogueBwdGQAISB_fSE_Li256ELb1ELb0EEENS1_19SingleTileSchedulerILb1ELb0ELb0ELi64EEEEEEEEEvNT_6ParamsE:
	.zero		984


//--------------------- .nv.constant0._ZN7cutlass13device_kernelIN5flash19enable_sm80_to_sm89INS1_16FlashAttnBwdSm80INS1_25CollectiveMainloopBwdSm80ILi1ELi1EN4cute5tupleIJNS5_1CILi32EEENS7_ILi64EEENS7_ILi256EEEEEENS_6half_tEfNS_4arch4Sm80ELb0ELb1ELb0ELb0ELb0ELb0ELb0ELb0ELi2ELi2ELi2ELi1ELb1EEENS1_21CollectiveEpilogueBwdISB_SC_SE_Li256ELb0ELb0ELi4EEENS1_19SingleTileSchedulerILb0ELb0ELb0ELi64EEEEEEEEEvNT_6ParamsE --------------------------
	.section	.nv.constant0._ZN7cutlass13device_kernelIN5flash19enable_sm80_to_sm89INS1_16FlashAttnBwdSm80INS1_25CollectiveMainloopBwdSm80ILi1ELi1EN4cute5tupleIJNS5_1CILi32EEENS7_ILi64EEENS7_ILi256EEEEEENS_6half_tEfNS_4arch4Sm80ELb0ELb1ELb0ELb0ELb0ELb0ELb0ELb0ELi2ELi2ELi2ELi1ELb1EEENS1_21CollectiveEpilogueBwdISB_SC_SE_Li256ELb0ELb0ELi4EEENS1_19SingleTileSchedulerILb0ELb0ELb0ELi64EEEEEEEEEvNT_6ParamsE,"a",@progbits
	.sectionflags	@""
	.align	4
.nv.constant0._ZN7cutlass13device_kernelIN5flash19enable_sm80_to_sm89INS1_16FlashAttnBwdSm80INS1_25CollectiveMainloopBwdSm80ILi1ELi1EN4cute5tupleIJNS5_1CILi32EEENS7_ILi64EEENS7_ILi256EEEEEENS_6half_tEfNS_4arch4Sm80ELb0ELb1ELb0ELb0ELb0ELb0ELb0ELb0ELi2ELi2ELi2ELi1ELb1EEENS1_21CollectiveEpilogueBwdISB_SC_SE_Li256ELb0ELb0ELi4EEENS1_19SingleTileSchedulerILb0ELb0ELb0ELi64EEEEEEEEEvNT_6ParamsE:
	.zero		976


//--------------------- .nv.constant0._ZN7cutlass13device_kernelIN5flash19enable_sm80_to_sm89INS1_16FlashAttnBwdSm80INS1_25CollectiveMainloopBwdSm80ILi1ELi1EN4cute5tupleIJNS5_1CILi32EEENS7_ILi64EEENS7_ILi256EEEEEENS_6half_tEfNS_4arch4Sm80ELb0ELb1ELb0ELb0ELb0ELb0ELb0ELb0ELi2ELi2ELi2ELi1ELb1EEENS1_24CollectiveEpilogueBwdGQAISB_fSE_Li256ELb0ELb0EEENS1_19SingleTileSchedulerILb0ELb0ELb0ELi64EEEEEEEEEvNT_6ParamsE --------------------------
	.section	.nv.constant0._ZN7cutlass13device_kernelIN5flash19enable_sm80_to_sm89INS1_16FlashAttnBwdSm80INS1_25CollectiveMainloopBwdSm80ILi1ELi1EN4cute5tupleIJNS5_1CILi32EEENS7_ILi64EEENS7_ILi256EEEEEENS_6half_tEfNS_4arch4Sm80ELb0ELb1ELb0ELb0ELb0ELb0ELb0ELb0ELi2ELi2ELi2ELi1ELb1EEENS1_24CollectiveEpilogueBwdGQAISB_fSE_Li256ELb0ELb0EEENS1_19SingleTileSchedulerILb0ELb0ELb0ELi64EEEEEEEEEvNT_6ParamsE,"a",@progbits
	.sectionflags	@""
	.align	4
.nv.constant0._ZN7cutlass13device_kernelIN5flash19enable_sm80_to_sm89INS1_16FlashAttnBwdSm80INS1_25CollectiveMainloopBwdSm80ILi1ELi1EN4cute5tupleIJNS5_1CILi32EEENS7_ILi64EEENS7_ILi256EEEEEENS_6half_tEfNS_4arch4Sm80ELb0ELb1ELb0ELb0ELb0ELb0ELb0ELb0ELi2ELi2ELi2ELi1ELb1EEENS1_24CollectiveEpilogueBwdGQAISB_fSE_Li256ELb0ELb0EEENS1_19SingleTileSchedulerILb0ELb0ELb0ELi64EEEEEEEEEvNT_6ParamsE:
	.zero		984


//--------------------- .nv.constant0._ZN7cutlass13device_kernelIN5flash19enable_sm80_to_sm89INS1_16FlashAttnBwdSm80INS1_25CollectiveMainloopBwdSm80ILi1ELi1EN4cute5tupleIJNS5_1CILi32EEENS7_ILi64EEENS7_ILi256EEEEEENS_6half_tEfNS_4arch4Sm80ELb0ELb1ELb0ELb1ELb0ELb0ELb0ELb0ELi2ELi2ELi2ELi1ELb1EEENS1_21CollectiveEpilogueBwdISB_SC_SE_Li256ELb1ELb0ELi4EEENS1_19SingleTileSchedulerILb1ELb0ELb0ELi64EEEEEEEEEvNT_6ParamsE --------------------------
	.section	.nv.constant0._ZN7cutlass13device_kernelIN5flash19enable_sm80_to_sm89INS1_16FlashAttnBwdSm80INS1_25CollectiveMainloopBwdSm80ILi1ELi1EN4cute5tupleIJNS5_1CILi32EEENS7_ILi64EEENS7_ILi256EEEEEENS_6half_tEfNS_4arch4Sm80ELb0ELb1ELb0ELb1ELb0ELb0ELb0ELb0ELi2ELi2ELi2ELi1ELb1EEENS1_21CollectiveEpilogueBwdISB_SC_SE_Li256ELb1ELb0ELi4EEENS1_19SingleTileSchedulerILb1ELb0ELb0ELi64EEEEEEEEEvNT_6ParamsE,"a",@progbits
	.sectionflags	@""
	.align	4
.nv.constant0._ZN7cutlass13device_kernelIN5flash19enable_sm80_to_sm89INS1_16FlashAttnBwdSm80INS1_25CollectiveMainloopBwdSm80ILi1ELi1EN4cute5tupleIJNS5_1CILi32EEENS7_ILi64EEENS7_ILi256EEEEEENS_6half_tEfNS_4arch4Sm80ELb0ELb1ELb0ELb1ELb0ELb0ELb0ELb0ELi2ELi2ELi2ELi1ELb1EEENS1_21CollectiveEpilogueBwdISB_SC_SE_Li256ELb1ELb0ELi4EEENS1_19SingleTileSchedulerILb1ELb0ELb0ELi64EEEEEEEEEvNT_6ParamsE:
	.zero		976


//--------------------- .nv.constant0._ZN7cutlass13device_kernelIN5flash19enable_sm80_to_sm89INS1_16FlashAttnBwdSm80INS1_25CollectiveMainloopBwdSm80ILi1ELi1EN4cute5tupleIJNS5_1CILi32EEENS7_ILi64EEENS7_ILi256EEEEEENS_6half_tEfNS_4arch4Sm80ELb0ELb1ELb0ELb1ELb0ELb0ELb0ELb0ELi2ELi2ELi2ELi1ELb1EEENS1_24CollectiveEpilogueBwdGQAISB_fSE_Li256ELb1ELb0EEENS1_19SingleTileSchedulerILb1ELb0ELb0ELi64EEEEEEEEEvNT_6ParamsE --------------------------
	.section	.nv.constant0._ZN7cutlass13device_kernelIN5flash19enable_sm80_to_sm89INS1_16FlashAttnBwdSm80INS1_25CollectiveMainloopBwdSm80ILi1ELi1EN4cute5tupleIJNS5_1CILi32EEENS7_ILi64EEENS7_ILi256EEEEEENS_6half_tEfNS_4arch4Sm80ELb0ELb1ELb0ELb1ELb0ELb0ELb0ELb0ELi2ELi2ELi2ELi1ELb1EEENS1_24CollectiveEpilogueBwdGQAISB_fSE_Li256ELb1ELb0EEENS1_19SingleTileSchedulerILb1ELb0ELb0ELi64EEEEEEEEEvNT_6ParamsE,"a",@progbits
	.sectionflags	@""
	.align	4
.nv.constant0._ZN7cutlass13device_kernelIN5flash19enable_sm80_to_sm89INS1_16FlashAttnBwdSm80INS1_25CollectiveMainloopBwdSm80ILi1ELi1EN4cute5tupleIJNS5_1CILi32EEENS7_ILi64EEENS7_ILi256EEEEEENS_6half_tEfNS_4arch4Sm80ELb0ELb1ELb0ELb1ELb0ELb0ELb0ELb0ELi2ELi2ELi2ELi1ELb1EEENS1_24CollectiveEpilogueBwdGQAISB_fSE_Li256ELb1ELb0EEENS1_19SingleTileSchedulerILb1ELb0ELb0ELi64EEEEEEEEEvNT_6ParamsE:
	.zero		984


//--------------------- .nv.constant0._ZN7cutlass13device_kernelIN5flash19enable_sm80_to_sm89INS1_16FlashAttnBwdSm80INS1_25CollectiveMainloopBwdSm80ILi1ELi1EN4cute5tupleIJNS5_1CILi32EEENS7_ILi64EEENS7_ILi256EEEEEENS_6half_tEfNS_4arch4Sm80ELb1ELb0ELb0ELb0ELb0ELb0ELb0ELb0ELi2ELi2ELi2ELi1ELb1EEENS1_21CollectiveEpilogueBwdISB_SC_SE_Li256ELb0ELb0ELi4EEENS1_25SingleTileBwdLPTSchedulerILb0ELi64ELb0EEEEEEEEEvNT_6ParamsE --------------------------
	.section	.nv.constant0._ZN7cutlass13device_kernelIN5flash19enable_sm80_to_sm89INS1_16FlashAttnBwdSm80INS1_25CollectiveMainloopBwdSm80ILi1ELi1EN4cute5tupleIJNS5_1CILi32EEENS7_ILi64EEENS7_ILi256EEEEEENS_6half_tEfNS_4arch4Sm80ELb1ELb0ELb0ELb0ELb0ELb0ELb0ELb0ELi2ELi2ELi2ELi1ELb1EEENS1_21CollectiveEpilogueBwdISB_SC_SE_Li256ELb0ELb0ELi4EEENS1_25SingleTileBwdLPTSchedulerILb0ELi64ELb0EEEEEEEEEvNT_6ParamsE,"a",@progbits
	.sectionflags	@""
	.align	4
.nv.constant0._ZN7cutlass13device_kernelIN5flash19enable_sm80_to_sm89INS1_16FlashAttnBwdSm80INS1_25CollectiveMainloopBwdSm80ILi1ELi1EN4cute5tupleIJNS5_1CILi32EEENS7_ILi64EEENS7_ILi256EEEEEENS_6half_tEfNS_4arch4Sm80ELb1ELb0ELb0ELb0ELb0ELb0ELb0ELb0ELi2ELi2ELi2ELi1ELb1EEENS1_21CollectiveEpilogueBwdISB_SC_SE_Li256ELb0ELb0ELi4EEENS1_25SingleTileBwdLPTSchedulerILb0ELi64ELb0EEEEEEEEEvNT_6ParamsE:
	.zero		1000


//--------------------- .nv.constant0._ZN7cutlass13device_kernelIN5flash19enable_sm80_to_sm89INS1_16FlashAttnBwdSm80INS1_25CollectiveMainloopBwdSm80ILi1ELi1EN4cute5tupleIJNS5_1CILi32EEENS7_ILi64EEENS7_ILi256EEEEEENS_6half_tEfNS_4arch4Sm80ELb1ELb0ELb0ELb0ELb0ELb0ELb0ELb0ELi2ELi2ELi2ELi1ELb1EEENS1_24CollectiveEpilogueBwdGQAISB_fSE_Li256ELb0ELb0EEENS1_25SingleTileBwdLPTSchedulerILb0ELi64ELb0EEEEEEEEEvNT_6ParamsE --------------------------
	.section	.nv.constant0._ZN7cutlass13device_kernelIN5flash19enable_sm80_to_sm89INS1_16FlashAttnBwdSm80INS1_25CollectiveMainloopBwdSm80ILi1ELi1EN4cute5tupleIJNS5_1CILi32EEENS7_ILi64EEENS7_ILi256EEEEEENS_6half_tEfNS_4arch4Sm80ELb1ELb0ELb0ELb0ELb0ELb0ELb0ELb0ELi2ELi2ELi2ELi1ELb1EEENS1_24CollectiveEpilogueBwdGQAISB_fSE_Li256ELb0ELb0EEENS1_25SingleTileBwdLPTSchedulerILb0ELi64ELb0EEEEEEEEEvNT_6ParamsE,"a",@progbits
	.sectionflags	@""
	.align	4
.nv.constant0._ZN7cutlass13device_kernelIN5flash19enable_sm80_to_sm89INS1_16FlashAttnBwdSm80INS1_25CollectiveMainloopBwdSm80ILi1ELi1EN4cute5tupleIJNS5_1CILi32EEENS7_ILi64EEENS7_ILi256EEEEEENS_6half_tEfNS_4arch4Sm80ELb1ELb0ELb0ELb0ELb0ELb0ELb0ELb0ELi2ELi2ELi2ELi1ELb1EEENS1_24CollectiveEpilogueBwdGQAISB_fSE_Li256ELb0ELb0EEENS1_25SingleTileBwdLPTSchedulerILb0ELi64ELb0EEEEEEEEEvNT_6ParamsE:
	.zero		1008


//--------------------- .nv.constant0._ZN7cutlass13device_kernelIN5flash22FlashAttnBwdPreprocessIN4cute5tupleIJNS3_1CILi32EEENS5_ILi256EEEEEENS_6half_tEfNS_4arch4Sm80ELb1ELb0EEEEEvNT_6ParamsE --------------------------
	.section	.nv.constant0._ZN7cutlass13device_kernelIN5flash22FlashAttnBwdPreprocessIN4cute5tupleIJNS3_1CILi32EEENS5_ILi256EEEEEENS_6half_tEfNS_4arch4Sm80ELb1ELb0EEEEEvNT_6ParamsE,"a",@progbits
	.sectionflags	@""
	.align	4
.nv.constant0._ZN7cutlass13device_kernelIN5flash22FlashAttnBwdPreprocessIN4cute5tupleIJNS3_1CILi32EEENS5_ILi256EEEEEENS_6half_tEfNS_4arch4Sm80ELb1ELb0EEEEEvNT_6ParamsE:
	.zero		592


//--------------------- .nv.constant0._ZN7cutlass13device_kernelIN5flash19enable_sm80_to_sm89INS1_16FlashAttnBwdSm80INS1_25CollectiveMainloopBwdSm80ILi1ELi1EN4cute5tupleIJNS5_1CILi32EEENS7_ILi64EEENS7_ILi256EEEEEENS_6half_tEfNS_4arch4Sm80ELb1ELb0ELb0ELb1ELb0ELb0ELb0ELb0ELi2ELi2ELi2ELi1ELb1EEENS1_21CollectiveEpilogueBwdISB_SC_SE_Li256ELb1ELb0ELi4EEENS1_25SingleTileBwdLPTSchedulerILb1ELi64ELb0EEEEEEEEEvNT_6ParamsE --------------------------
	.section	.nv.constant0._ZN7cutlass13device_kernelIN5flash19enable_sm80_to_sm89INS1_16FlashAttnBwdSm80INS1_25CollectiveMainloopBwdSm80ILi1ELi1EN4cute5tupleIJNS5_1CILi32EEENS7_ILi64EEENS7_ILi256EEEEEENS_6half_tEfNS_4arch4Sm80ELb1ELb0ELb0ELb1ELb0ELb0ELb0ELb0ELi2ELi2ELi2ELi1ELb1EEENS1_21CollectiveEpilogueBwdISB_SC_SE_Li256ELb1ELb0ELi4EEENS1_25SingleTileBwdLPTSchedulerILb1ELi64ELb0EEEEEEEEEvNT_6ParamsE,"a",@progbits
	.sectionflags	@""
	.align	4
.nv.constant0._ZN7cutlass13device_kernelIN5flash19enable_sm80_to_sm89INS1_16FlashAttnBwdSm80INS1_25CollectiveMainloopBwdSm80ILi1ELi1EN4cute5tupleIJNS5_1CILi32EEENS7_ILi64EEENS7_ILi256EEEEEENS_6half_tEfNS_4arch4Sm80ELb1ELb0ELb0ELb1ELb0ELb0ELb0ELb0ELi2ELi2ELi2ELi1ELb1EEENS1_21CollectiveEpilogueBwdISB_SC_SE_Li256ELb1ELb0ELi4EEENS1_25SingleTileBwdLPTSchedulerILb1ELi64ELb0EEEEEEEEEvNT_6ParamsE:
	.zero		1000


//--------------------- .nv.constant0._ZN7cutlass13device_kernelIN5flash32FlashAttnBwdPostprocessConvertdQIN4cute5tupleIJNS3_1CILi32EEENS5_ILi256EEEEEENS_6half_tEfNS_4arch4Sm80ELi256ENS3_8TiledMMAINS3_8MMA_AtomIJNS3_28SM80_16x8x16_F32F16F16F32_TNEEEENS3_6LayoutINS4_IJNS5_ILi1EEENS5_ILi8EEESH_EEENS4_IJNS5_ILi0EEESH_SK_EEEEENS4_IJNS5_ILi16EEENS5_ILi128EEESN_EEEEELb0EEEEEvNT_6ParamsE --------------------------
	.section	.nv.constant0._ZN7cutlass13device_kernelIN5flash32FlashAttnBwdPostprocessConvertdQIN4cute5tupleIJNS3_1CILi32EEENS5_ILi256EEEEEENS_6half_tEfNS_4arch4Sm80ELi256ENS3_8TiledMMAINS3_8MMA_AtomIJNS3_28SM80_16x8x16_F32F16F16F32_TNEEEENS3_6LayoutINS4_IJNS5_ILi1EEENS5_ILi8EEESH_EEENS4_IJNS5_ILi0EEESH_SK_EEEEENS4_IJNS5_ILi16EEENS5_ILi128EEESN_EEEEELb0EEEEEvNT_6ParamsE,"a",@progbits
	.sectionflags	@""
	.align	4
.nv.constant0._ZN7cutlass13device_kernelIN5flash32FlashAttnBwdPostprocessConvertdQIN4cute5tupleIJNS3_1CILi32EEENS5_ILi256EEEEEENS_6half_tEfNS_4arch4Sm80ELi256ENS3_8TiledMMAINS3_8MMA_AtomIJNS3_28SM80_16x8x16_F32F16F16F32_TNEEEENS3_6LayoutINS4_IJNS5_ILi1EEENS5_ILi8EEESH_EEENS4_IJNS5_ILi0EEESH_SK_EEEEENS4_IJNS5_ILi16EEENS5_ILi128EEESN_EEEEELb0EEEEEvNT_6ParamsE:
	.zero		464


//--------------------- .nv.constant0._ZN7cutlass13device_kernelIN5flash19enable_sm80_to_sm89INS1_16FlashAttnBwdSm80INS1_25CollectiveMainloopBwdSm80ILi1ELi1EN4cute5tupleIJNS5_1CILi32EEENS7_ILi64EEENS7_ILi256EEEEEENS_6half_tEfNS_4arch4Sm80ELb1ELb0ELb0ELb1ELb0ELb0ELb0ELb0ELi2ELi2ELi2ELi1ELb1EEENS1_24CollectiveEpilogueBwdGQAISB_fSE_Li256ELb1ELb0EEENS1_25SingleTileBwdLPTSchedulerILb1ELi64ELb0EEEEEEEEEvNT_6ParamsE --------------------------
	.section	.nv.constant0._ZN7cutlass13device_kernelIN5flash19enable_sm80_to_sm89INS1_16FlashAttnBwdSm80INS1_25CollectiveMainloopBwdSm80ILi1ELi1EN4cute5tupleIJNS5_1CILi32EEENS7_ILi64EEENS7_ILi256EEEEEENS_6half_tEfNS_4arch4Sm80ELb1ELb0ELb0ELb1ELb0ELb0ELb0ELb0ELi2ELi2ELi2ELi1ELb1EEENS1_24CollectiveEpilogueBwdGQAISB_fSE_Li256ELb1ELb0EEENS1_25SingleTileBwdLPTSchedulerILb1ELi64ELb0EEEEEEEEEvNT_6ParamsE,"a",@progbits
	.sectionflags	@""
	.align	4
.nv.constant0._ZN7cutlass13device_kernelIN5flash19enable_sm80_to_sm89INS1_16FlashAttnBwdSm80INS1_25CollectiveMainloopBwdSm80ILi1ELi1EN4cute5tupleIJNS5_1CILi32EEENS7_ILi64EEENS7_ILi256EEEEEENS_6half_tEfNS_4arch4Sm80ELb1ELb0ELb0ELb1ELb0ELb0ELb0ELb0ELi2ELi2ELi2ELi1ELb1EEENS1_24CollectiveEpilogueBwdGQAISB_fSE_Li256ELb1ELb0EEENS1_25SingleTileBwdLPTSchedulerILb1ELi64ELb0EEEEEEEEEvNT_6ParamsE:
	.zero		1008


//--------------------- .nv.constant0._ZN7cutlass13device_kernelIN5flash22FlashAttnBwdPreprocessIN4cute5tupleIJNS3_1CILi32EEENS5_ILi256EEEEEENS_6half_tEfNS_4arch4Sm80ELb1ELb1EEEEEvNT_6ParamsE --------------------------
	.section	.nv.constant0._ZN7cutlass13device_kernelIN5flash22FlashAttnBwdPreprocessIN4cute5tupleIJNS3_1CILi32EEENS5_ILi256EEEEEENS_6half_tEfNS_4arch4Sm80ELb1ELb1EEEEEvNT_6ParamsE,"a",@progbits
	.sectionflags	@""
	.align	4
.nv.constant0._ZN7cutlass13device_kernelIN5flash22FlashAttnBwdPreprocessIN4cute5tupleIJNS3_1CILi32EEENS5_ILi256EEEEEENS_6half_tEfNS_4arch4Sm80ELb1ELb1EEEEEvNT_6ParamsE:
	.zero		592


//--------------------- .nv.constant0._ZN7cutlass13device_kernelIN5flash19enable_sm80_to_sm89INS1_16FlashAttnBwdSm80INS1_25CollectiveMainloopBwdSm80ILi1ELi1EN4cute5tupleIJNS5_1CILi64EEES8_NS7_ILi256EEEEEENS_6half_tEfNS_4arch4Sm80ELb0ELb0ELb0ELb0ELb0ELb0ELb0ELb0ELi2ELi4ELi2ELi2ELb0EEENS1_21CollectiveEpilogueBwdISA_SB_SD_Li256ELb0ELb0ELi4EEENS1_19SingleTileSchedulerILb0ELb0ELb0ELi64EEEEEEEEEvNT_6ParamsE --------------------------
	.section	.nv.constant0._ZN7cutlass13device_kernelIN5flash19enable_sm80_to_sm89INS1_16FlashAttnBwdSm80INS1_25CollectiveMainloopBwdSm80ILi1ELi1EN4cute5tupleIJNS5_1CILi64EEES8_NS7_ILi256EEEEEENS_6half_tEfNS_4arch4Sm80ELb0ELb0ELb0ELb0ELb0ELb0ELb0ELb0ELi2ELi4ELi2ELi2ELb0EEENS1_21CollectiveEpilogueBwdISA_SB_SD_Li256ELb0ELb0ELi4EEENS1_19SingleTileSchedulerILb0ELb0ELb0ELi64EEEEEEEEEvNT_6ParamsE,"a",@progbits
	.sectionflags	@""
	.align	4
.nv.constant0._ZN7cutlass13device_kernelIN5flash19enable_sm80_to_sm89INS1_16FlashAttnBwdSm80INS1_25CollectiveMainloopBwdSm80ILi1ELi1EN4cute5tupleIJNS5_1CILi64EEES8_NS7_ILi256EEEEEENS_6half_tEfNS_4arch4Sm80ELb0ELb0ELb0ELb0ELb0ELb0ELb0ELb0ELi2ELi4ELi2ELi2ELb0EEENS1_21CollectiveEpilogueBwdISA_SB_SD_Li256ELb0ELb0ELi4EEENS1_19SingleTileSchedulerILb0ELb0ELb0ELi64EEEEEEEEEvNT_6ParamsE:
	.zero		976


//--------------------- .nv.constant0._ZN7cutlass13device_kernelIN5flash19enable_sm80_to_sm89INS1_16FlashAttnBwdSm80INS1_25CollectiveMainloopBwdSm80ILi1ELi1EN4cute5tupleIJNS5_1CILi64EEES8_NS7_ILi256EEEEEENS_6half_tEfNS_4arch4Sm80ELb0ELb0ELb0ELb0ELb0ELb0ELb0ELb0ELi2ELi4ELi2ELi2ELb0EEENS1_24CollectiveEpilogueBwdGQAISA_fSD_Li256ELb0ELb0EEENS1_19SingleTileSchedulerILb0ELb0ELb0ELi64EEEEEEEEEvNT_6ParamsE --------------------------
	.section	.nv.constant0._ZN7cutlass13device_kernelIN5flash19enable_sm80_to_sm89INS1_16FlashAttnBwdSm80INS1_25CollectiveMainloopBwdSm80ILi1ELi1EN4cute5tupleIJNS5_1CILi64EEES8_NS7_ILi256EEEEEENS_6half_tEfNS_4arch4Sm80ELb0ELb0ELb0ELb0ELb0ELb0ELb0ELb0ELi2ELi4ELi2ELi2ELb0EEENS1_24CollectiveEpilogueBwdGQAISA_fSD_Li256ELb0ELb0EEENS1_19SingleTileSchedulerILb0ELb0ELb0ELi64EEEEEEEEEvNT_6ParamsE,"a",@progbits
	.sectionflags	@""
	.align	4
.nv.constant0._ZN7cutlass13device_kernelIN5flash19enable_sm80_to_sm89INS1_16FlashAttnBwdSm80INS1_25CollectiveMainloopBwdSm80ILi1ELi1EN4cute5tupleIJNS5_1CILi64EEES8_NS7_ILi256EEEEEENS_6half_tEfNS_4arch4Sm80ELb0ELb0ELb0ELb0ELb0ELb0ELb0ELb0ELi2ELi4ELi2ELi2ELb0EEENS1_24CollectiveEpilogueBwdGQAISA_fSD_Li256ELb0ELb0EEENS1_19SingleTileSchedulerILb0ELb0ELb0ELi64EEEEEEEEEvNT_6ParamsE:
	.zero		984


//--------------------- .nv.constant0._ZN7cutlass13device_kernelIN5flash19enable_sm80_to_sm89INS1_16FlashAttnBwdSm80INS1_25CollectiveMainloopBwdSm80ILi1ELi1EN4cute5tupleIJNS5_1CILi64EEES8_NS7_ILi256EEEEEENS_6half_tEfNS_4arch4Sm80ELb0ELb0ELb0ELb1ELb0ELb0ELb0ELb0ELi2ELi4ELi2ELi2ELb0EEENS1_21CollectiveEpilogueBwdISA_SB_SD_Li256ELb1ELb0ELi4EEENS1_19SingleTileSchedulerILb1ELb0ELb0ELi64EEEEEEEEEvNT_6ParamsE --------------------------
	.section	.nv.constant0._ZN7cutlass13device_kernelIN5flash19enable_sm80_to_sm89INS1_16FlashAttnBwdSm80INS1_25CollectiveMainloopBwdSm80ILi1ELi1EN4cute5tupleIJNS5_1CILi64EEES8_NS7_ILi256EEEEEENS_6half_tEfNS_4arch4Sm80ELb0ELb0ELb0ELb1ELb0ELb0ELb0ELb0ELi2ELi4ELi2ELi2ELb0EEENS1_21CollectiveEpilogueBwdISA_SB_SD_Li256ELb1ELb0ELi4EEENS1_19SingleTileSchedulerILb1ELb0ELb0ELi64EEEEEEEEEvNT_6ParamsE,"a",@progbits
	.sectionflags	@""
	.align	4
.nv.constant0._ZN7cutlass13device_kernelIN5flash19enable_sm80_to_sm89INS1_16FlashAttnBwdSm80INS1_25CollectiveMainloopBwdSm80ILi1ELi1EN4cute5tupleIJNS5_1CILi64EEES8_NS7_ILi256EEEEEENS_6half_tEfNS_4arch4Sm80ELb0ELb0ELb0ELb1ELb0ELb0ELb0ELb0ELi2ELi4ELi2ELi2ELb0EEENS1_21CollectiveEpilogueBwdISA_SB_SD_Li256ELb1ELb0ELi4EEENS1_19SingleTileSchedulerILb1ELb0ELb0ELi64EEEEEEEEEvNT_6ParamsE:
	.zero		976


//--------------------- .nv.constant0._ZN7cutlass13device_kernelIN5flash19enable_sm80_to_sm89INS1_16FlashAttnBwdSm80INS1_25CollectiveMainloopBwdSm80ILi1ELi1EN4cute5tupleIJNS5_1CILi64EEES8_NS7_ILi256EEEEEENS_6half_tEfNS_4arch4Sm80ELb0ELb0ELb0ELb1ELb0ELb0ELb0ELb0ELi2ELi4ELi2ELi2ELb0EEENS1_24CollectiveEpilogueBwdGQAISA_fSD_Li256ELb1ELb0EEENS1_19SingleTileSchedulerILb1ELb0ELb0ELi64EEEEEEEEEvNT_6ParamsE --------------------------
	.section	.nv.constant0._ZN7cutlass13device_kernelIN5flash19enable_sm80_to_sm89INS1_16FlashAttnBwdSm80INS1_25CollectiveMainloopBwdSm80ILi1ELi1EN4cute5tupleIJNS5_1CILi64EEES8_NS7_ILi256EEEEEENS_6half_tEfNS_4arch4Sm80ELb0ELb0ELb0ELb1ELb0ELb0ELb0ELb0ELi2ELi4ELi2ELi2ELb0EEENS1_24CollectiveEpilogueBwdGQAISA_fSD_Li256ELb1ELb0EEENS1_19SingleTileSchedulerILb1ELb0ELb0ELi64EEEEEEEEEvNT_6ParamsE,"a",@progbits
	.sectionflags	@""
	.align	4
.nv.constant0._ZN7cutlass13device_kernelIN5flash19enable_sm80_to_sm89INS1_16FlashAttnBwdSm80INS1_25CollectiveMainloopBwdSm80ILi1ELi1EN4cute5tupleIJNS5_1CILi64EEES8_NS7_ILi256EEEEEENS_6half_tEfNS_4arch4Sm80ELb0ELb0ELb0ELb1ELb0ELb0ELb0ELb0ELi2ELi4ELi2ELi2ELb0EEENS1_24CollectiveEpilogueBwdGQAISA_fSD_Li256ELb1ELb0EEENS1_19SingleTileSchedulerILb1ELb0ELb0ELi64EEEEEEEEEvNT_6ParamsE:
	.zero		984


//--------------------- .nv.constant0._ZN7cutlass13device_kernelIN5flash19enable_sm80_to_sm89INS1_16FlashAttnBwdSm80INS1_25CollectiveMainloopBwdSm80ILi1ELi1EN4cute5tupleIJNS5_1CILi64EEES8_NS7_ILi256EEEEEENS_6half_tEfNS_4arch4Sm80ELb0ELb1ELb0ELb0ELb0ELb0ELb0ELb0ELi2ELi4ELi2ELi2ELb0EEENS1_21CollectiveEpilogueBwdISA_SB_SD_Li256ELb0ELb0ELi4EEENS1_19SingleTileSchedulerILb0ELb0ELb0ELi64EEEEEEEEEvNT_6ParamsE --------------------------
	.section	.nv.constant0._ZN7cutlass13device_kernelIN5flash19enable_sm80_to_sm89INS1_16FlashAttnBwdSm80INS1_25CollectiveMainloopBwdSm80ILi1ELi1EN4cute5tupleIJNS5_1CILi64EEES8_NS7_ILi256EEEEEENS_6half_tEfNS_4arch4Sm80ELb0ELb1ELb0ELb0ELb0ELb0ELb0ELb0ELi2ELi4ELi2ELi2ELb0EEENS1_21CollectiveEpilogueBwdISA_SB_SD_Li256ELb0ELb0ELi4EEENS1_19SingleTileSchedulerILb0ELb0ELb0ELi64EEEEEEEEEvNT_6ParamsE,"a",@progbits
	.sectionflags	@""
	.align	4
.nv.constant0._ZN7cutlass13device_kernelIN5flash19enable_sm80_to_sm89INS1_16FlashAttnBwdSm80INS1_25CollectiveMainloopBwdSm80ILi1ELi1EN4cute5tupleIJNS5_1CILi64EEES8_NS7_ILi256EEEEEENS_6half_tEfNS_4arch4Sm80ELb0ELb1ELb0ELb0ELb0ELb0ELb0ELb0ELi2ELi4ELi2ELi2ELb0EEENS1_21CollectiveEpilogueBwdISA_SB_SD_Li256ELb0ELb0ELi4EEENS1_19SingleTileSchedulerILb0ELb0ELb0ELi64EEEEEEEEEvNT_6ParamsE:
	.zero		976


//--------------------- .nv.constant0._ZN7cutlass13device_kernelIN5flash19enable_sm80_to_sm89INS1_16FlashAttnBwdSm80INS1_25CollectiveMainloopBwdSm80ILi1ELi1EN4cute5tupleIJNS5_1CILi64EEES8_NS7_ILi256EEEEEENS_6half_tEfNS_4arch4Sm80ELb0ELb1ELb0ELb0ELb0ELb0ELb0ELb0ELi2ELi4ELi2ELi2ELb0EEENS1_24CollectiveEpilogueBwdGQAISA_fSD_Li256ELb0ELb0EEENS1_19SingleTileSchedulerILb0ELb0ELb0ELi64EEEEEEEEEvNT_6ParamsE --------------------------
	.section	.nv.constant0._ZN7cutlass13device_kernelIN5flash19enable_sm80_to_sm89INS1_16FlashAttnBwdSm80INS1_25CollectiveMainloopBwdSm80ILi1ELi1EN4cute5tupleIJNS5_1CILi64EEES8_NS7_ILi256EEEEEENS_6half_tEfNS_4arch4Sm80ELb0ELb1ELb0ELb0ELb0ELb0ELb0ELb0ELi2ELi4ELi2ELi2ELb0EEENS1_24CollectiveEpilogueBwdGQAISA_fSD_Li256ELb0ELb0EEENS1_19SingleTileSchedulerILb0ELb0ELb0ELi64EEEEEEEEEvNT_6ParamsE,"a",@progbits
	.sectionflags	@""
	.align	4
.nv.constant0._ZN7cutlass13device_kernelIN5flash19enable_sm80_to_sm89INS1_16FlashAttnBwdSm80INS1_25CollectiveMainloopBwdSm80ILi1ELi1EN4cute5tupleIJNS5_1CILi64EEES8_NS7_ILi256EEEEEENS_6half_tEfNS_4arch4Sm80ELb0ELb1ELb0ELb0ELb0ELb0ELb0ELb0ELi2ELi4ELi2ELi2ELb0EEENS1_24CollectiveEpilogueBwdGQAISA_fSD_Li256ELb0ELb0EEENS1_19SingleTileSchedulerILb0ELb0ELb0ELi64EEEEEEEEEvNT_6ParamsE:
	.zero		984


//--------------------- .nv.constant0._ZN7cutlass13device_kernelIN5flash19enable_sm80_to_sm89INS1_16FlashAttnBwdSm80INS1_25CollectiveMainloopBwdSm80ILi1ELi1EN4cute5tupleIJNS5_1CILi64EEES8_NS7_ILi256EEEEEENS_6half_tEfNS_4arch4Sm80ELb0ELb1ELb0ELb1ELb0ELb0ELb0ELb0ELi2ELi4ELi2ELi2ELb0EEENS1_21CollectiveEpilogueBwdISA_SB_SD_Li256ELb1ELb0ELi4EEENS1_19SingleTileSchedulerILb1ELb0ELb0ELi64EEEEEEEEEvNT_6ParamsE --------------------------
	.section	.nv.constant0._ZN7cutlass13device_kernelIN5flash19enable_sm80_to_sm89INS1_16FlashAttnBwdSm80INS1_25CollectiveMainloopBwdSm80ILi1ELi1EN4cute5tupleIJNS5_1CILi64EEES8_NS7_ILi256EEEEEENS_6half_tEfNS_4arch4Sm80ELb0ELb1ELb0ELb1ELb0ELb0ELb0ELb0ELi2ELi4ELi2ELi2ELb0EEENS1_21CollectiveEpilogueBwdISA_SB_SD_Li256ELb1ELb0ELi4EEENS1_19SingleTileSchedulerILb1ELb0ELb0ELi64EEEEEEEEEvNT_6ParamsE,"a",@progbits
	.sectionflags	@""
	.align	4
.nv.constant0._ZN7cutlass13device_kernelIN5flash19enable_sm80_to_sm89INS1_16FlashAttnBwdSm80INS1_25CollectiveMainloopBwdSm80ILi1ELi1EN4cute5tupleIJNS5_1CILi64EEES8_NS7_ILi256EEEEEENS_6half_tEfNS_4arch4Sm80ELb0ELb1ELb0ELb1ELb0ELb0ELb0ELb0ELi2ELi4ELi2ELi2ELb0EEENS1_21CollectiveEpilogueBwdISA_SB_SD_Li256ELb1ELb0ELi4EEENS1_19SingleTileSchedulerILb1ELb0ELb0ELi64EEEEEEEEEvNT_6ParamsE:
	.zero		976


//--------------------- .nv.constant0._ZN7cutlass13device_kernelIN5flash19enable_sm80_to_sm89INS1_16FlashAttnBwdSm80INS1_25CollectiveMainloopBwdSm80ILi1ELi1EN4cute5tupleIJNS5_1CILi64EEES8_NS7_ILi256EEEEEENS_6half_tEfNS_4arch4Sm80ELb0ELb1ELb0ELb1ELb0ELb0ELb0ELb0ELi2ELi4ELi2ELi2ELb0EEENS1_24CollectiveEpilogueBwdGQAISA_fSD_Li256ELb1ELb0EEENS1_19SingleTileSchedulerILb1ELb0ELb0ELi64EEEEEEEEEvNT_6ParamsE --------------------------
	.section	.nv.constant0._ZN7cutlass13device_kernelIN5flash19enable_sm80_to_sm89INS1_16FlashAttnBwdSm80INS1_25CollectiveMainloopBwdSm80ILi1ELi1EN4cute5tupleIJNS5_1CILi64EEES8_NS7_ILi256EEEEEENS_6half_tEfNS_4arch4Sm80ELb0ELb1ELb0ELb1ELb0ELb0ELb0ELb0ELi2ELi4ELi2ELi2ELb0EEENS1_24CollectiveEpilogueBwdGQAISA_fSD_Li256ELb1ELb0EEENS1_19SingleTileSchedulerILb1ELb0ELb0ELi64EEEEEEEEEvNT_6ParamsE,"a",@progbits
	.sectionflags	@""
	.align	4
.nv.constant0._ZN7cutlass13device_kernelIN5flash19enable_sm80_to_sm89INS1_16FlashAttnBwdSm80INS1_25CollectiveMainloopBwdSm80ILi1ELi1EN4cute5tupleIJNS5_1CILi64EEES8_NS7_ILi256EEEEEENS_6half_tEfNS_4arch4Sm80ELb0ELb1ELb0ELb1ELb0ELb0ELb0ELb0ELi2ELi4ELi2ELi2ELb0EEENS1_24CollectiveEpilogueBwdGQAISA_fSD_Li256ELb1ELb0EEENS1_19SingleTileSchedulerILb1ELb0ELb0ELi64EEEEEEEEEvNT_6ParamsE:
	.zero		984


//--------------------- .nv.constant0._ZN7cutlass13device_kernelIN5flash19enable_sm80_to_sm89INS1_16FlashAttnBwdSm80INS1_25CollectiveMainloopBwdSm80ILi1ELi1EN4cute5tupleIJNS5_1CILi64EEES8_NS7_ILi256EEEEEENS_6half_tEfNS_4arch4Sm80ELb1ELb0ELb0ELb0ELb0ELb0ELb0ELb0ELi2ELi4ELi2ELi2ELb0EEENS1_21CollectiveEpilogueBwdISA_SB_SD_Li256ELb0ELb0ELi4EEENS1_25SingleTileBwdLPTSchedulerILb0ELi64ELb0EEEEEEEEEvNT_6ParamsE --------------------------
	.section	.nv.constant0._ZN7cutlass13device_kernelIN5flash19enable_sm80_to_sm89INS1_16FlashAttnBwdSm80INS1_25CollectiveMainloopBwdSm80ILi1ELi1EN4cute5tupleIJNS5_1CILi64EEES8_NS7_ILi256EEEEEENS_6half_tEfNS_4arch4Sm80ELb1ELb0ELb0ELb0ELb0ELb0ELb0ELb0ELi2ELi4ELi2ELi2ELb0EEENS1_21CollectiveEpilogueBwdISA_SB_SD_Li256ELb0ELb0ELi4EEENS1_25SingleTileBwdLPTSchedulerILb0ELi64ELb0EEEEEEEEEvNT_6ParamsE,"a",@progbits
	.sectionflags	@""
	.align	4
.nv.constant0._ZN7cutlass13device_kernelIN5flash19enable_sm80_to_sm89INS1_16FlashAttnBwdSm80INS1_25CollectiveMainloopBwdSm80ILi1ELi1EN4cute5tupleIJNS5_1CILi64EEES8_NS7_ILi256EEEEEENS_6half_tEfNS_4arch4Sm80ELb1ELb0ELb0ELb0ELb0ELb0ELb0ELb0ELi2ELi4ELi2ELi2ELb0EEENS1_21CollectiveEpilogueBwdISA_SB_SD_Li256ELb0ELb0ELi4EEENS1_25SingleTileBwdLPTSchedulerILb0ELi64ELb0EEEEEEEEEvNT_6ParamsE:
	.zero		1000


//--------------------- .nv.constant0._ZN7cutlass13device_kernelIN5flash19enable_sm80_to_sm89INS1_16FlashAttnBwdSm80INS1_25CollectiveMainloopBwdSm80ILi1ELi1EN4cute5tupleIJNS5_1CILi64EEES8_NS7_ILi256EEEEEENS_6half_tEfNS_4arch4Sm80ELb1ELb0ELb0ELb0ELb0ELb0ELb0ELb0ELi2ELi4ELi2ELi2ELb0EEENS1_24CollectiveEpilogueBwdGQAISA_fSD_Li256ELb0ELb0EEENS1_25SingleTileBwdLPTSchedulerILb0ELi64ELb0EEEEEEEEEvNT_6ParamsE --------------------------
	.section	.nv.constant0._ZN7cutlass13device_kernelIN5flash19enable_sm80_to_sm89INS1_16FlashAttnBwdSm80INS1_25CollectiveMainloopBwdSm80ILi1ELi1EN4cute5tupleIJNS5_1CILi64EEES8_NS7_ILi256EEEEEENS_6half_tEfNS_4arch4Sm80ELb1ELb0ELb0ELb0ELb0ELb0ELb0ELb0ELi2ELi4ELi2ELi2ELb0EEENS1_24CollectiveEpilogueBwdGQAISA_fSD_Li256ELb0ELb0EEENS1_25SingleTileBwdLPTSchedulerILb0ELi64ELb0EEEEEEEEEvNT_6ParamsE,"a",@progbits
	.sectionflags	@""
	.align	4
.nv.constant0._ZN7cutlass13device_kernelIN5flash19enable_sm80_to_sm89INS1_16FlashAttnBwdSm80INS1_25CollectiveMainloopBwdSm80ILi1ELi1EN4cute5tupleIJNS5_1CILi64EEES8_NS7_ILi256EEEEEENS_6half_tEfNS_4arch4Sm80ELb1ELb0ELb0ELb0ELb0ELb0ELb0ELb0ELi2ELi4ELi2ELi2ELb0EEENS1_24CollectiveEpilogueBwdGQAISA_fSD_Li256ELb0ELb0EEENS1_25SingleTileBwdLPTSchedulerILb0ELi64ELb0EEEEEEEEEvNT_6ParamsE:
	.zero		1008


//--------------------- .nv.constant0._ZN7cutlass13device_kernelIN5flash22FlashAttnBwdPreprocessIN4cute5tupleIJNS3_1CILi64EEENS5_ILi256EEEEEENS_6half_tEfNS_4arch4Sm80ELb1ELb0EEEEEvNT_6ParamsE --------------------------
	.section	.nv.constant0._ZN7cutlass13device_kernelIN5flash22FlashAttnBwdPreprocessIN4cute5tupleIJNS3_1CILi64EEENS5_ILi256EEEEEENS_6half_tEfNS_4arch4Sm80ELb1ELb0EEEEEvNT_6ParamsE,"a",@progbits
	.sectionflags	@""
	.align	4
.nv.constant0._ZN7cutlass13device_kernelIN5flash22FlashAttnBwdPreprocessIN4cute5tupleIJNS3_1CILi64EEENS5_ILi256EEEEEENS_6half_tEfNS_4arch4Sm80ELb1ELb0EEEEEvNT_6ParamsE:
	.zero		592


//--------------------- .nv.constant0._ZN7cutlass13device_kernelIN5flash19enable_sm80_to_sm89INS1_16FlashAttnBwdSm80INS1_25CollectiveMainloopBwdSm80ILi1ELi1EN4cute5tupleIJNS5_1CILi64EEES8_NS7_ILi256EEEEEENS_6half_tEfNS_4arch4Sm80ELb1ELb0ELb0ELb1ELb0ELb0ELb0ELb0ELi2ELi4ELi2ELi2ELb0EEENS1_21CollectiveEpilogueBwdISA_SB_SD_Li256ELb1ELb0ELi4EEENS1_25SingleTileBwdLPTSchedulerILb1ELi64ELb0EEEEEEEEEvNT_6ParamsE --------------------------
	.section	.nv.constant0._ZN7cutlass13device_kernelIN5flash19enable_sm80_to_sm89INS1_16FlashAttnBwdSm80INS1_25CollectiveMainloopBwdSm80ILi1ELi1EN4cute5tupleIJNS5_1CILi64EEES8_NS7_ILi256EEEEEENS_6half_tEfNS_4arch4Sm80ELb1ELb0ELb0ELb1ELb0ELb0ELb0ELb0ELi2ELi4ELi2ELi2ELb0EEENS1_21CollectiveEpilogueBwdISA_SB_SD_Li256ELb1ELb0ELi4EEENS1_25SingleTileBwdLPTSchedulerILb1ELi64ELb0EEEEEEEEEvNT_6ParamsE,"a",@progbits
	.sectionflags	@""
	.align	4
.nv.constant0._ZN7cutlass13device_kernelIN5flash19enable_sm80_to_sm89INS1_16FlashAttnBwdSm80INS1_25CollectiveMainloopBwdSm80ILi1ELi1EN4cute5tupleIJNS5_1CILi64EEES8_NS7_ILi256EEEEEENS_6half_tEfNS_4arch4Sm80ELb1ELb0ELb0ELb1ELb0ELb0ELb0ELb0ELi2ELi4ELi2ELi2ELb0EEENS1_21CollectiveEpilogueBwdISA_SB_SD_Li256ELb1ELb0ELi4EEENS1_25SingleTileBwdLPTSchedulerILb1ELi64ELb0EEEEEEEEEvNT_6ParamsE:
	.zero		1000


//--------------------- .nv.constant0._ZN7cutlass13device_kernelIN5flash32FlashAttnBwdPostprocessConvertdQIN4cute5tupleIJNS3_1CILi64EEENS5_ILi256EEEEEENS_6half_tEfNS_4arch4Sm80ELi256ENS3_8TiledMMAINS3_8MMA_AtomIJNS3_28SM80_16x8x16_F32F16F16F32_TNEEEENS3_6LayoutINS4_IJNS5_ILi2EEENS5_ILi4EEENS5_ILi1EEEEEENS4_IJSJ_SH_NS5_ILi0EEEEEEEENS4_IJNS5_ILi32EEES6_NS5_ILi16EEEEEEEELb0EEEEEvNT_6ParamsE --------------------------
	.section	.nv.constant0._ZN7cutlass13device_kernelIN5flash32FlashAttnBwdPostprocessConvertdQIN4cute5tupleIJNS3_1CILi64EEENS5_ILi256EEEEEENS_6half_tEfNS_4arch4Sm80ELi256ENS3_8TiledMMAINS3_8MMA_AtomIJNS3_28SM80_16x8x16_F32F16F16F32_TNEEEENS3_6LayoutINS4_IJNS5_ILi2EEENS5_ILi4EEENS5_ILi1EEEEEENS4_IJSJ_SH_NS5_ILi0EEEEEEEENS4_IJNS5_ILi32EEES6_NS5_ILi16EEEEEEEELb0EEEEEvNT_6ParamsE,"a",@progbits
	.sectionflags	@""
	.align	4
.nv.constant0._ZN7cutlass13device_kernelIN5flash32FlashAttnBwdPostprocessConvertdQIN4cute5tupleIJNS3_1CILi64EEENS5_ILi256EEEEEENS_6half_tEfNS_4arch4Sm80ELi256ENS3_8TiledMMAINS3_8MMA_AtomIJNS3_28SM80_16x8x16_F32F16F16F32_TNEEEENS3_6LayoutINS4_IJNS5_ILi2EEENS5_ILi4EEENS5_ILi1EEEEEENS4_IJSJ_SH_NS5_ILi0EEEEEEEENS4_IJNS5_ILi32EEES6_NS5_ILi16EEEEEEEELb0EEEEEvNT_6ParamsE:
	.zero		464


//--------------------- .nv.constant0._ZN7cutlass13device_kernelIN5flash19enable_sm80_to_sm89INS1_16FlashAttnBwdSm80INS1_25CollectiveMainloopBwdSm80ILi1ELi1EN4cute5tupleIJNS5_1CILi64EEES8_NS7_ILi256EEEEEENS_6half_tEfNS_4arch4Sm80ELb1ELb0ELb0ELb1ELb0ELb0ELb0ELb0ELi2ELi4ELi2ELi2ELb0EEENS1_24CollectiveEpilogueBwdGQAISA_fSD_Li256ELb1ELb0EEENS1_25SingleTileBwdLPTSchedulerILb1ELi64ELb0EEEEEEEEEvNT_6ParamsE --------------------------
	.section	.nv.constant0._ZN7cutlass13device_kernelIN5flash19enable_sm80_to_sm89INS1_16FlashAttnBwdSm80INS1_25CollectiveMainloopBwdSm80ILi1ELi1EN4cute5tupleIJNS5_1CILi64EEES8_NS7_ILi256EEEEEENS_6half_tEfNS_4arch4Sm80ELb1ELb0ELb0ELb1ELb0ELb0ELb0ELb0ELi2ELi4ELi2ELi2ELb0EEENS1_24CollectiveEpilogueBwdGQAISA_fSD_Li256ELb1ELb0EEENS1_25SingleTileBwdLPTSchedulerILb1ELi64ELb0EEEEEEEEEvNT_6ParamsE,"a",@progbits
	.sectionflags	@""
	.align	4
.nv.constant0._ZN7cutlass13device_kernelIN5flash19enable_sm80_to_sm89INS1_16FlashAttnBwdSm80INS1_25CollectiveMainloopBwdSm80ILi1ELi1EN4cute5tupleIJNS5_1CILi64EEES8_NS7_ILi256EEEEEENS_6half_tEfNS_4arch4Sm80ELb1ELb0ELb0ELb1ELb0ELb0ELb0ELb0ELi2ELi4ELi2ELi2ELb0EEENS1_24CollectiveEpilogueBwdGQAISA_fSD_Li256ELb1ELb0EEENS1_25SingleTileBwdLPTSchedulerILb1ELi64ELb0EEEEEEEEEvNT_6ParamsE:
	.zero		1008


//--------------------- .nv.constant0._ZN7cutlass13device_kernelIN5flash22FlashAttnBwdPreprocessIN4cute5tupleIJNS3_1CILi64EEENS5_ILi256EEEEEENS_6half_tEfNS_4arch4Sm80ELb1ELb1EEEEEvNT_6ParamsE --------------------------
	.section	.nv.constant0._ZN7cutlass13device_kernelIN5flash22FlashAttnBwdPreprocessIN4cute5tupleIJNS3_1CILi64EEENS5_ILi256EEEEEENS_6half_tEfNS_4arch4Sm80ELb1ELb1EEEEEvNT_6ParamsE,"a",@progbits
	.sectionflags	@""
	.align	4
.nv.constant0._ZN7cutlass13device_kernelIN5flash22FlashAttnBwdPreprocessIN4cute5tupleIJNS3_1CILi64EEENS5_ILi256EEEEEENS_6half_tEfNS_4arch4Sm80ELb1ELb1EEEEEvNT_6ParamsE:
	.zero		592


//--------------------- .text._ZN7cutlass13device_kernelIN5flash19enable_sm80_to_sm89INS1_16FlashAttnBwdSm80INS1_25CollectiveMainloopBwdSm80ILi1ELi1EN4cute5tupleIJNS5_1CILi32EEENS7_ILi64EEENS7_ILi256EEEEEENS_6half_tEfNS_4arch4Sm80ELb0ELb0ELb0ELb0ELb0ELb0ELb0ELb0ELi2ELi2ELi2ELi1ELb1EEENS1_21CollectiveEpilogueBwdISB_SC_SE_Li256ELb0ELb0ELi4EEENS1_19SingleTileSchedulerILb0ELb0ELb0ELi64EEEEEEEEEvNT_6ParamsE --------------------------
	.section	.text._ZN7cutlass13device_kernelIN5flash19enable_sm80_to_sm89INS1_16FlashAttnBwdSm80INS1_25CollectiveMainloopBwdSm80ILi1ELi1EN4cute5tupleIJNS5_1CILi32EEENS7_ILi64EEENS7_ILi256EEEEEENS_6half_tEfNS_4arch4Sm80ELb0ELb0ELb0ELb0ELb0ELb0ELb0ELb0ELi2ELi2ELi2ELi1ELb1EEENS1_21CollectiveEpilogueBwdISB_SC_SE_Li256ELb0ELb0ELi4EEENS1_19SingleTileSchedulerILb0ELb0ELb0ELi64EEEEEEEEEvNT_6ParamsE,"ax",@progbits
	.sectioninfo	@"SHI_REGISTERS=255"
	.align	128
.text._ZN7cutlass13device_kernelIN5flash19enable_sm80_to_sm89INS1_16FlashAttnBwdSm80INS1_25CollectiveMainloopBwdSm80ILi1ELi1EN4cute5tupleIJNS5_1CILi32EEENS7_ILi64EEENS7_ILi256EEEEEENS_6half_tEfNS_4arch4Sm80ELb0ELb0ELb0ELb0ELb0ELb0ELb0ELb0ELi2ELi2ELi2ELi1ELb1EEENS1_21CollectiveEpilogueBwdISB_SC_SE_Li256ELb0ELb0ELi4EEENS1_19SingleTileSchedulerILb0ELb0ELb0ELi64EEEEEEEEEvNT_6ParamsE:
        .type           _ZN7cutlass13device_kernelIN5flash19enable_sm80_to_sm89INS1_16FlashAttnBwdSm80INS1_25CollectiveMainloopBwdSm80ILi1ELi1EN4cute5tupleIJNS5_1CILi32EEENS7_ILi64EEENS7_ILi256EEEEEENS_6half_tEfNS_4arch4Sm80ELb0ELb0ELb0ELb0ELb0ELb0ELb0ELb0ELi2ELi2ELi2ELi1ELb1EEENS1_21CollectiveEpilogueBwdISB_SC_SE_Li256ELb0ELb0ELi4EEENS1_19SingleTileSchedulerILb0ELb0ELb0ELi64EEEEEEEEEvNT_6ParamsE,@function
        .size           _ZN7cutlass13device_kernelIN5flash19enable_sm80_to_sm89INS1_16FlashAttnBwdSm80INS1_25CollectiveMainloopBwdSm80ILi1ELi1EN4cute5tupleIJNS5_1CILi32EEENS7_ILi64EEENS7_ILi256EEEEEENS_6half_tEfNS_4arch4Sm80ELb0ELb0ELb0ELb0ELb0ELb0ELb0ELb0ELi2ELi2ELi2ELi1ELb1EEENS1_21CollectiveEpilogueBwdISB_SC_SE_Li256ELb0ELb0ELi4EEENS1_19SingleTileSchedulerILb0ELb0ELb0ELi64EEEEEEEEEvNT_6ParamsE,(.L_x_1146 - _ZN7cutlass13device_kernelIN5flash19enable_sm80_to_sm89INS1_16FlashAttnBwdSm80INS1_25CollectiveMainloopBwdSm80ILi1ELi1EN4cute5tupleIJNS5_1CILi32EEENS7_ILi64EEENS7_ILi256EEEEEENS_6half_tEfNS_4arch4Sm80ELb0ELb0ELb0ELb0ELb0ELb0ELb0ELb0ELi2ELi2ELi2ELi1ELb1EEENS1_21CollectiveEpilogueBwdISB_SC_SE_Li256ELb0ELb0ELi4EEENS1_19SingleTileSchedulerILb0ELb0ELb0ELi64EEEEEEEEEvNT_6ParamsE)
        .other          _ZN7cutlass13device_kernelIN5flash19enable_sm80_to_sm89INS1_16FlashAttnBwdSm80INS1_25CollectiveMainloopBwdSm80ILi1ELi1EN4cute5tupleIJNS5_1CILi32EEENS7_ILi64EEENS7_ILi256EEEEEENS_6half_tEfNS_4arch4Sm80ELb0ELb0ELb0ELb0ELb0ELb0ELb0ELb0ELi2ELi2ELi2ELi1ELb1EEENS1_21CollectiveEpilogueBwdISB_SC_SE_Li256ELb0ELb0ELi4EEENS1_19SingleTileSchedulerILb0ELb0ELb0ELi64EEEEEEEEEvNT_6ParamsE,@"STO_CUDA_ENTRY STV_DEFAULT"
_ZN7cutlass13device_kernelIN5flash19enable_sm80_to_sm89INS1_16FlashAttnBwdSm80INS1_25CollectiveMainloopBwdSm80ILi1ELi1EN4cute5tupleIJNS5_1CILi32EEENS7_ILi64EEENS7_ILi256EEEEEENS_6half_tEfNS_4arch4Sm80ELb0ELb0ELb0ELb0ELb0ELb0ELb0ELb0ELi2ELi2ELi2ELi1ELb1EEENS1_21CollectiveEpilogueBwdISB_SC_SE_Li256ELb0ELb0ELi4EEENS1_19SingleTileSchedulerILb0ELb0ELb0ELi64EEEEEEEEEvNT_6ParamsE:
[----:B------:R-:W-:-:S03]  /*0000*/  MOV R1, c[0x0][0x28] ;  /* 0x00000a0000017a02 */ /* 0x000fc60000000f00 */
[----:B------:R-:W1:Y:S01]  /*0010*/  S2UR UR12, SR_CTAID.Z ;  /* 0x00000000000c79c3 */ /* 0x000e620000002700 */
[----:B------:R-:W-:Y:S02]  /*0020*/  IADD3 R1, R1, -0xb8, RZ ;  /* 0xffffff4801017810 */ /* 0x000fe40007ffe0ff */
[----:B-1----:R-:W-:-:S13]  /*0030*/  ISETP.LE.AND P0, PT, RZ, UR12, PT ;  /* 0x0000000cff007c0c */ /* 0x002fda000bf03270 */
[----:B------:R-:W-:Y:S05]  /*0040*/  @!P0 EXIT ;  /* 0x000000000000894d */ /* 0x000fea0003800000 */
[----:B------:R-:W1:Y:S01]  /*0050*/  S2R R2, SR_TID.X ;  /* 0x0000000000027919 */ /* 0x000e620000002100 */
[----:B------:R-:W2:Y:S01]  /*0060*/  S2UR UR11, SR_CTAID.Y ;  /* 0x00000000000b79c3 */ /* 0x000ea20000002600 */
[----:B------:R-:W-:Y:S01]  /*0070*/  ULDC.64 UR6, c[0x0][0x248] ;  /* 0x0000920000067ab9 */ /* 0x000fe20000000a00 */
[----:B------:R-:W-:Y:S01]  /*0080*/  IMAD.MOV.U32 R149, RZ, RZ, R3 ;  /* 0x000000ffff957224 */ /* 0x000fe200078e0003 */
[----:B------:R-:W-:Y:S01]  /*0090*/  USHF.R.S32.HI UR10, URZ, 0x1f, UR12 ;  /* 0x0000001f3f0a7899 */ /* 0x000fe2000801140c */
[----:B------:R-:W3:Y:S01]  /*00a0*/  S2R R9, SR_CTAID.X ;  /* 0x0000000000097919 */ /* 0x000ee20000002500 */
[----:B------:R-:W-:Y:S01]  /*00b0*/  UISETP.NE.AND UP0, UPT, UR6, 0x1, UPT ;  /* 0x000000010600788c */ /* 0x000fe2000bf05270 */
[----:B------:R-:W-:Y:S01]  /*00c0*/  IMAD.U32 R8, RZ, RZ, UR12 ;  /* 0x0000000cff087e24 */ /* 0x000fe2000f8e00ff */
[----:B------:R-:W-:Y:S01]  /*00d0*/  ULDC.64 UR4, c[0x0][0x1e8] ;  /* 0x00007a0000047ab9 */ /* 0x000fe20000000a00 */
[----:B------:R-:W-:Y:S01]  /*00e0*/  IMAD.MOV.U32 R36, RZ, RZ, -0x40 ;  /* 0xffffffc0ff247424 */ /* 0x000fe200078e00ff */
[----:B------:R-:W-:Y:S01]  /*00f0*/  UIMAD UR4, UR10, UR4, URZ ;  /* 0x000000040a0472a4 */ /* 0x000fe2000f8e023f */
[----:B------:R-:W-:Y:S01]  /*0100*/  IMAD.MOV.U32 R37, RZ, RZ, 0x20 ;  /* 0x00000020ff257424 */ /* 0x000fe200078e00ff */
[----:B------:R-:W-:-:S02]  /*0110*/  ULDC.64 UR18, c[0x0][0x118] ;  /* 0x0000460000127ab9 */ /* 0x000fc40000000a00 */
[----:B------:R-:W-:-:S03]  /*0120*/  UIMAD UR13, UR12, UR5, UR4 ;  /* 0x000000050c0d72a4 */ /* 0x000fc6000f8e0204 */
[----:B------:R-:W-:Y:S02]  /*0130*/  ULDC.64 UR4, c[0x0][0x278] ;  /* 0x00009e0000047ab9 */ /* 0x000fe40000000a00 */
[----:B------:R-:W-:Y:S02]  /*0140*/  UIMAD UR8, UR10, UR4, URZ ;  /* 0x000000040a0872a4 */ /* 0x000fe4000f8e023f */
[----:B------:R-:W-:Y:S02]  /*0150*/  UIMAD.WIDE.U32 UR14, UR12, UR4, URZ ;  /* 0x000000040c0e72a5 */ /* 0x000fe4000f8e003f */
[----:B------:R-:W-:Y:S01]  /*0160*/  UIMAD UR8, UR12, UR5, UR8 ;  /* 0x000000050c0872a4 */ /* 0x000fe2000f8e0208 */
[--C-:B-1----:R-:W-:Y:S01]  /*0170*/  IMAD.MOV.U32 R148, RZ, RZ, R2.reuse ;  /* 0x000000ffff947224 */ /* 0x102fe200078e0002 */
[----:B--2---:R-:W-:Y:S01]  /*0180*/  UIMAD.WIDE.U32 UR16, UR11, UR7, URZ ;  /* 0x000000070b1072a5 */ /* 0x004fe2000f8e003f */
[----:B------:R-:W-:Y:S01]  /*0190*/  IMAD.MOV.U32 R148, RZ, RZ, R2 ;  /* 0x000000ffff947224 */ /* 0x000fe200078e0002 */
[----:B------:R-:W-:Y:S01]  /*01a0*/  UMOV UR6, UR11 ;  /* 0x0000000b00067c82 */ /* 0x000fe20008000000 */
[----:B------:R1:W-:Y:S01]  /*01b0*/  STL [R1+0x70], R2 ;  /* 0x0000700201007387 */ /* 0x0003e20000100800 */
[----:B------:R-:W-:Y:S01]  /*01c0*/  ULDC UR7, c[0x0][0x250] ;  /* 0x0000940000077ab9 */ /* 0x000fe20000000800 */
[----:B------:R-:W-:Y:S01]  /*01d0*/  IMAD.SHL.U32 R4, R148, 0x4, RZ ;  /* 0x0000000494047824 */ /* 0x000fe200078e00ff */
[----:B------:R-:W-:Y:S01]  /*01e0*/  SHF.R.S32.HI R33, RZ, 0x1f, R148 ;  /* 0x0000001fff217819 */ /* 0x000fe20000011494 */
[----:B------:R-:W-:Y:S01]  /*01f0*/  @UP0 USHF.R.U32.HI UR6, URZ, UR7, UR17 ;  /* 0x000000073f060299 */ /* 0x000fe20008011611 */
[----:B------:R-:W-:Y:S01]  /*0200*/  IMAD.U32 R3, RZ, RZ, UR11 ;  /* 0x0000000bff037e24 */ /* 0x000fe2000f8e00ff */
[----:B------:R-:W-:Y:S01]  /*0210*/  ULDC.64 UR4, c[0x0][0x1e0] ;  /* 0x0000780000047ab9 */ /* 0x000fe20000000a00 */
[----:B------:R-:W-:Y:S01]  /*0220*/  LEA.HI R30, R33, R148, RZ, 0x3 ;  /* 0x00000094211e7211 */ /* 0x000fe200078f18ff */
[----:B------:R-:W-:Y:S01]  /*0230*/  USHF.R.S32.HI UR9, URZ, 0x1f, UR6 ;  /* 0x0000001f3f097899 */ /* 0x000fe20008011406 */
[----:B------:R-:W-:Y:S01]  /*0240*/  SHF.R.S32.HI R5, RZ, 0x1f, R4 ;  /* 0x0000001fff057819 */ /* 0x000fe20000011404 */
[----:B------:R-:W-:Y:S01]  /*0250*/  UIADD3 UR8, UR15, UR8, URZ ;  /* 0x000000080f087290 */ /* 0x000fe2000fffe03f */
[----:B------:R-:W-:Y:S01]  /*0260*/  LOP3.LUT R0, R30, 0xfffffff8, RZ, 0xc0, !PT ;  /* 0xfffffff81e007812 */ /* 0x000fe200078ec0ff */
[----:B------:R-:W-:Y:S01]  /*0270*/  UIMAD UR4, UR9, UR4, URZ ;  /* 0x00000004090472a4 */ /* 0x000fe2000f8e023f */
[----:B------:R-:W-:Y:S01]  /*0280*/  SHF.R.S32.HI R42, RZ, 0x3, R30 ;  /* 0x00000003ff2a7819 */ /* 0x000fe2000001141e */
[----:B------:R2:W-:Y:S01]  /*0290*/  STL.64 [R1+0x78], R4 ;  /* 0x0000780401007387 */ /* 0x0005e20000100a00 */
[----:B------:R-:W-:Y:S01]  /*02a0*/  IMAD.WIDE.U32 R20, R3, c[0x0][0x288], R4 ;  /* 0x0000a20003147a25 */ /* 0x000fe200078e0004 */
[----:B------:R-:W-:Y:S01]  /*02b0*/  UIMAD UR7, UR6, UR5, UR4 ;  /* 0x00000005060772a4 */ /* 0x000fe2000f8e0204 */
[----:B------:R-:W-:-:S02]  /*02c0*/  SHF.R.S32.HI R43, RZ, 0x1f, R42 ;  /* 0x0000001fff2b7819 */ /* 0x000fc4000001142a */
[----:B------:R-:W-:Y:S01]  /*02d0*/  IMAD.IADD R19, R148, 0x1, -R0 ;  /* 0x0000000194137824 */ /* 0x000fe200078e0a00 */
[----:B------:R-:W-:Y:S01]  /*02e0*/  ULDC.64 UR4, c[0x0][0x1b0] ;  /* 0x00006c0000047ab9 */ /* 0x000fe20000000a00 */
[----:B------:R-:W-:Y:S01]  /*02f0*/  IMAD.U32 R0, RZ, RZ, UR6 ;  /* 0x00000006ff007e24 */ /* 0x000fe2000f8e00ff */
[----:B------:R-:W-:Y:S01]  /*0300*/  UIMAD UR4, UR9, UR4, URZ ;  /* 0x00000004090472a4 */ /* 0x000fe2000f8e023f */
[----:B------:R-:W-:Y:S01]  /*0310*/  IMAD.SHL.U32 R14, R19, 0x8, RZ ;  /* 0x00000008130e7824 */ /* 0x000fe200078e00ff */
[----:B------:R-:W-:Y:S01]  /*0320*/  USHF.R.S32.HI UR9, URZ, 0x1f, UR11 ;  /* 0x0000001f3f097899 */ /* 0x000fe2000801140b */
[----:B-1----:R-:W-:Y:S01]  /*0330*/  IMAD.U32 R2, RZ, RZ, UR11 ;  /* 0x0000000bff027e24 */ /* 0x002fe2000f8e00ff */
[----:B------:R-:W-:Y:S01]  /*0340*/  UIMAD UR16, UR6, UR5, UR4 ;  /* 0x00000005061072a4 */ /* 0x000fe2000f8e0204 */
[----:B---3--:R-:W-:Y:S01]  /*0350*/  IMAD R36, R9, R36, c[0x0][0x198] ;  /* 0x0000660009247624 */ /* 0x008fe200078e0224 */
[----:B------:R-:W-:Y:S01]  /*0360*/  SHF.R.S32.HI R15, RZ, 0x1f, R14 ;  /* 0x0000001fff0f7819 */ /* 0x000fe2000001140e */
[----:B------:R-:W-:Y:S01]  /*0370*/  IMAD.WIDE.U32 R6, R2, c[0x0][0x270], R4 ;  /* 0x00009c0002067a25 */ /* 0x000fe200078e0004 */
[----:B------:R-:W-:Y:S01]  /*0380*/  ULDC.64 UR4, c[0x0][0x1b8] ;  /* 0x00006e0000047ab9 */ /* 0x000fe20000000a00 */
[----:B------:R-:W-:Y:S01]  /*0390*/  IADD3 R29, R14, 0x40, RZ ;  /* 0x000000400e1d7810 */ /* 0x000fe20007ffe0ff */
[----:B------:R-:W-:Y:S01]  /*03a0*/  UIMAD UR4, UR10, UR4, URZ ;  /* 0x000000040a0472a4 */ /* 0x000fe2000f8e023f */
[--C-:B------:R-:W-:Y:S01]  /*03b0*/  IMAD.WIDE.U32 R2, R0, c[0x0][0x1b0], R14.reuse ;  /* 0x00006c0000027a25 */ /* 0x100fe200078e000e */
[----:B------:R-:W-:Y:S01]  /*03c0*/  IADD3 R12, P0, R6, UR14, RZ ;  /* 0x0000000e060c7c10 */ /* 0x000fe2000ff1e0ff */
[----:B------:R-:W-:Y:S01]  /*03d0*/  STL.64 [R1+0x58], R42 ;  /* 0x0000582a01007387 */ /* 0x000fe20000100a00 */
[----:B------:R-:W-:Y:S01]  /*03e0*/  UIMAD UR4, UR12, UR5, UR4 ;  /* 0x000000050c0472a4 */ /* 0x000fe2000f8e0204 */
[----:B------:R-:W-:Y:S01]  /*03f0*/  IMAD.SHL.U32 R6, R42, 0x40, RZ ;  /* 0x000000402a067824 */ /* 0x000fe200078e00ff */
[----:B------:R-:W-:Y:S01]  /*0400*/  IADD3 R3, R3, UR16, RZ ;  /* 0x0000001003037c10 */ /* 0x000fe2000fffe0ff */
[----:B------:R-:W-:Y:S01]  /*0410*/  IMAD.U32 R24, RZ, RZ, UR11 ;  /* 0x0000000bff187e24 */ /* 0x000fe2000f8e00ff */
[----:B------:R-:W-:Y:S01]  /*0420*/  LEA R26, P2, R12, c[0x0][0x258], 0x2 ;  /* 0x000096000c1a7a11 */ /* 0x000fe200078410ff */
[----:B--2---:R-:W-:Y:S01]  /*0430*/  IMAD.WIDE.U32 R4, R0, c[0x0][0x1e0], R14 ;  /* 0x0000780000047a25 */ /* 0x004fe200078e000e */
[----:B------:R-:W-:-:S02]  /*0440*/  ISETP.GE.AND P4, PT, R14, c[0x0][0x1cc], PT ;  /* 0x000073000e007a0c */ /* 0x000fc40003f86270 */
[----:B------:R-:W-:Y:S01]  /*0450*/  ISETP.GE.AND P3, PT, R29, c[0x0][0x1cc], PT ;  /* 0x000073001d007a0c */ /* 0x000fe20003f66270 */
[----:B------:R-:W-:Y:S01]  /*0460*/  IMAD.U32 R0, RZ, RZ, UR12 ;  /* 0x0000000cff007e24 */ /* 0x000fe2000f8e00ff */
[----:B------:R-:W-:Y:S01]  /*0470*/  IADD3 R5, R5, UR7, RZ ;  /* 0x0000000705057c10 */ /* 0x000fe2000fffe0ff */
[----:B------:R-:W-:Y:S01]  /*0480*/  ULDC.64 UR6, c[0x0][0x270] ;  /* 0x00009c0000067ab9 */ /* 0x000fe20000000a00 */
[----:B------:R-:W-:Y:S01]  /*0490*/  IMAD.WIDE.U32 R2, R8, c[0x0][0x1b8], R2 ;  /* 0x00006e0008027a25 */ /* 0x000fe200078e0002 */
[----:B------:R-:W-:Y:S01]  /*04a0*/  UIMAD UR6, UR9, UR6, URZ ;  /* 0x00000006090672a4 */ /* 0x000fe2000f8e023f */
[----:B------:R-:W-:Y:S02]  /*04b0*/  IADD3 R28, R14, 0x80, RZ ;  /* 0x000000800e1c7810 */ /* 0x000fe40007ffe0ff */
[----:B------:R-:W-:Y:S01]  /*04c0*/  IMAD.WIDE.U32 R4, R0, c[0x0][0x1e8], R4 ;  /* 0x00007a0000047a25 */ /* 0x000fe200078e0004 */
[----:B------:R-:W-:Y:S01]  /*04d0*/  UIMAD UR6, UR11, UR7, UR6 ;  /* 0x000000070b0672a4 */ /* 0x000fe2000f8e0206 */
[----:B------:R-:W-:Y:S01]  /*04e0*/  IADD3 R3, R3, UR4, RZ ;  /* 0x0000000403037c10 */ /* 0x000fe2000fffe0ff */
[----:B------:R-:W-:Y:S01]  /*04f0*/  ULDC.64 UR4, c[0x0][0x288] ;  /* 0x0000a20000047ab9 */ /* 0x000fe20000000a00 */
[----:B------:R-:W-:Y:S01]  /*0500*/  IMAD.WIDE R8, R9, 0x40, R42 ;  /* 0x0000004009087825 */ /* 0x000fe200078e022a */
[----:B------:R-:W-:Y:S01]  /*0510*/  IADD3 R5, R5, UR13, RZ ;  /* 0x0000000d05057c10 */ /* 0x000fe2000fffe0ff */
[----:B------:R-:W-:Y:S01]  /*0520*/  UIMAD UR4, UR9, UR4, URZ ;  /* 0x00000004090472a4 */ /* 0x000fe2000f8e023f */
[----:B------:R-:W-:Y:S01]  /*0530*/  IADD3 R31, R14, 0xc0, RZ ;  /* 0x000000c00e1f7810 */ /* 0x000fe20007ffe0ff */
[----:B------:R-:W-:Y:S01]  /*0540*/  IMAD.U32 R0, RZ, RZ, UR6 ;  /* 0x00000006ff007e24 */ /* 0x000fe2000f8e00ff */
[----:B------:R-:W-:Y:S01]  /*0550*/  ULDC.64 UR6, c[0x0][0x290] ;  /* 0x0000a40000067ab9 */ /* 0x000fe20000000a00 */
[C---:B------:R-:W-:Y:S01]  /*0560*/  IMAD R10, R9.reuse, c[0x0][0x1d8], RZ ;  /* 0x00007600090a7a24 */ /* 0x040fe200078e02ff */
[----:B------:R-:W-:Y:S01]  /*0570*/  UIMAD UR13, UR10, UR6, URZ ;  /* 0x000000060a0d72a4 */ /* 0x000fe2000f8e023f */
[----:B------:R-:W-:Y:S01]  /*0580*/  IMAD R11, R9, c[0x0][0x1a8], RZ ;  /* 0x00006a00090b7a24 */ /* 0x000fe200078e02ff */
[----:B------:R-:W-:Y:S01]  /*0590*/  IADD3.X R13, R7, UR8, R0, P0, !PT ;  /* 0x00000008070d7c10 */ /* 0x000fe200087fe400 */
[C---:B------:R-:W-:Y:S01]  /*05a0*/  IMAD R10, R8.reuse, c[0x0][0x1dc], R10 ;  /* 0x00007700080a7a24 */ /* 0x040fe200078e020a */
[----:B------:R-:W-:Y:S01]  /*05b0*/  LEA.HI R0, R33, R148, RZ, 0x6 ;  /* 0x0000009421007211 */ /* 0x000fe200078f30ff */
[----:B------:R-:W-:Y:S01]  /*05c0*/  IMAD R11, R8, c[0x0][0x1ac], R11 ;  /* 0x00006b00080b7a24 */ /* 0x000fe200078e020b */
[----:B------:R-:W-:Y:S01]  /*05d0*/  LEA.HI.X R27, R12, c[0x0][0x25c], R13, 0x2, P2 ;  /* 0x000097000c1b7a11 */ /* 0x000fe200010f140d */
[----:B------:R-:W-:Y:S01]  /*05e0*/  UIMAD.WIDE.U32 UR16, UR12, UR6, URZ ;  /* 0x000000060c1072a5 */ /* 0x000fe2000f8e003f */
[----:B------:R-:W-:Y:S01]  /*05f0*/  SHF.R.S32.HI R23, RZ, 0x6, R0 ;  /* 0x00000006ff177819 */ /* 0x000fe20000011400 */
[----:B------:R-:W-:Y:S01]  /*0600*/  UIMAD UR5, UR11, UR5, UR4 ;  /* 0x000000050b0572a4 */ /* 0x000fe2000f8e0204 */
[----:B------:R-:W-:Y:S01]  /*0610*/  LOP3.LUT R0, R6, 0x1c0, RZ, 0xc0, !PT ;  /* 0x000001c006007812 */ /* 0x000fe200078ec0ff */
[----:B------:R-:W-:Y:S01]  /*0620*/  IMAD.WIDE.U32 R6, R8, c[0x0][0x1d8], R4 ;  /* 0x0000760008067a25 */ /* 0x000fe200078e0004 */
[----:B------:R-:W-:Y:S01]  /*0630*/  ISETP.GE.AND P2, PT, R28, c[0x0][0x1cc], PT ;  /* 0x000073001c007a0c */ /* 0x000fe20003f46270 */
[----:B------:R-:W-:Y:S01]  /*0640*/  UIMAD UR6, UR12, UR7, UR13 ;  /* 0x000000070c0672a4 */ /* 0x000fe2000f8e020d */
[----:B------:R-:W-:Y:S01]  /*0650*/  LOP3.LUT R9, R0, 0x38, R14, 0xf8, !PT ;  /* 0x0000003800097812 */ /* 0x000fe200078ef80e */
[----:B------:R-:W-:Y:S01]  /*0660*/  IMAD.WIDE.U32 R4, R8, c[0x0][0x1a8], R2 ;  /* 0x00006a0008047a25 */ /* 0x000fe200078e0002 */
[----:B------:R-:W-:Y:S01]  /*0670*/  SHF.R.U32.HI R3, RZ, 0x3, R0 ;  /* 0x00000003ff037819 */ /* 0x000fe20000011600 */
[----:B------:R-:W-:Y:S01]  /*0680*/  UIADD3 UR6, UR17, UR6, URZ ;  /* 0x0000000611067290 */ /* 0x000fe2000fffe03f */
[----:B------:R-:W-:Y:S01]  /*0690*/  LEA R2, P1, R6, c[0x0][0x1c0], 0x1 ;  /* 0x0000700006027a11 */ /* 0x000fe200078208ff */
[----:B------:R-:W-:Y:S01]  /*06a0*/  IMAD.SHL.U32 R22, R23, 0x200, RZ ;  /* 0x0000020017167824 */ /* 0x000fe200078e00ff */
[----:B------:R-:W-:Y:S01]  /*06b0*/  LEA R8, P0, R4, c[0x0][0x190], 0x1 ;  /* 0x0000640004087a11 */ /* 0x000fe200078008ff */
[----:B------:R-:W-:-:S02]  /*06c0*/  IMAD.IADD R0, R7, 0x1, R10 ;  /* 0x0000000107007824 */ /* 0x000fc400078e020a */
[----:B------:R-:W-:Y:S01]  /*06d0*/  IMAD.IADD R5, R5, 0x1, R11 ;  /* 0x0000000105057824 */ /* 0x000fe200078e020b */
[----:B------:R-:W-:Y:S01]  /*06e0*/  LOP3.LUT R10, R22, R9, R3, 0xf6, !PT ;  /* 0x00000009160a7212 */ /* 0x000fe200078ef603 */
[----:B------:R-:W-:Y:S01]  /*06f0*/  IMAD.MOV.U32 R7, RZ, RZ, c[0x0][0x1dc] ;  /* 0x00007700ff077624 */ /* 0x000fe200078e00ff */
[----:B------:R-:W-:Y:S01]  /*0700*/  LEA.HI.X R3, R6, c[0x0][0x1c4], R0, 0x1, P1 ;  /* 0x0000710006037a11 */ /* 0x000fe200008f0c00 */
[----:B------:R-:W-:Y:S01]  /*0710*/  IMAD.MOV.U32 R0, RZ, RZ, c[0x0][0x1a8] ;  /* 0x00006a00ff007624 */ /* 0x000fe200078e00ff */
[----:B------:R-:W-:Y:S01]  /*0720*/  LEA.HI.X R9, R4, c[0x0][0x194], R5, 0x1, P0 ;  /* 0x0000650004097a11 */ /* 0x000fe200000f0c05 */
[----:B------:R-:W-:Y:S02]  /*0730*/  IMAD.MOV.U32 R6, RZ, RZ, c[0x0][0x1ac] ;  /* 0x00006b00ff067624 */ /* 0x000fe400078e00ff */
[----:B------:R-:W-:Y:S01]  /*0740*/  IMAD.MOV.U32 R5, RZ, RZ, c[0x0][0x1d8] ;  /* 0x00007600ff057624 */ /* 0x000fe200078e00ff */
[----:B------:R-:W-:Y:S01]  /*0750*/  LEA R12, P0, R0, R8, 0x6 ;  /* 0x00000008000c7211 */ /* 0x000fe200078030ff */
[----:B------:R-:W-:-:S02]  /*0760*/  IMAD.SHL.U32 R38, R10, 0x2, RZ ;  /* 0x000000020a267824 */ /* 0x000fc400078e00ff */
[----:B------:R-:W-:Y:S01]  /*0770*/  IMAD.U32 R18, RZ, RZ, UR5 ;  /* 0x00000005ff127e24 */ /* 0x000fe2000f8e00ff */
[----:B------:R-:W-:Y:S01]  /*0780*/  LEA.HI.X R13, R0, R9, R6, 0x6, P0 ;  /* 0x00000009000d7211 */ /* 0x000fe200000f3406 */
[----:B------:R-:W-:Y:S01]  /*0790*/  IMAD.IADD R0, R36, 0x1, -R42 ;  /* 0x0000000124007824 */ /* 0x000fe200078e0a2a */
[----:B------:R-:W-:Y:S01]  /*07a0*/  LEA R4, P1, R5, R2, 0x6 ;  /* 0x0000000205047211 */ /* 0x000fe200078230ff */
[----:B------:R-:W-:Y:S01]  /*07b0*/  ULDC.64 UR4, c[0x0][0x180] ;  /* 0x0000600000047ab9 */ /* 0x000fe20000000a00 */
[----:B------:R-:W-:Y:S01]  /*07c0*/  IADD3 R25, P0, R20, UR16, RZ ;  /* 0x0000001014197c10 */ /* 0x000fe2000ff1e0ff */
[----:B------:R-:W-:Y:S01]  /*07d0*/  IMAD R6, R43, c[0x0][0x208], RZ ;  /* 0x000082002b067a24 */ /* 0x000fe200078e02ff */
[----:B------:R-:W-:Y:S01]  /*07e0*/  LEA.HI.X R5, R5, R3, R7, 0x6, P1 ;  /* 0x0000000305057211 */ /* 0x000fe200008f3407 */
[----:B------:R-:W-:Y:S01]  /*07f0*/  IMAD R7, R43, c[0x0][0x178], RZ ;  /* 0x00005e002b077a24 */ /* 0x000fe200078e02ff */
[C---:B------:R-:W-:Y:S01]  /*0800*/  ISETP.LT.OR P1, PT, R0.reuse, 0x1, P4 ;  /* 0x000000010000780c */ /* 0x040fe20002721670 */
[----:B------:R-:W-:Y:S01]  /*0810*/  UIMAD UR4, UR9, UR4, URZ ;  /* 0x00000004090472a4 */ /* 0x000fe2000f8e023f */
[----:B------:R-:W-:Y:S01]  /*0820*/  ISETP.LT.OR P5, PT, R0, 0x1, P3 ;  /* 0x000000010000780c */ /* 0x000fe20001fa1670 */
[----:B------:R-:W-:Y:S01]  /*0830*/  IMAD R16, R42, c[0x0][0x17c], R7 ;  /* 0x00005f002a107a24 */ /* 0x000fe200078e0207 */
[----:B------:R-:W-:Y:S01]  /*0840*/  ISETP.LT.OR P6, PT, R0, 0x1, P2 ;  /* 0x000000010000780c */ /* 0x000fe200017c1670 */
[----:B------:R-:W-:Y:S01]  /*0850*/  IMAD R17, R42, c[0x0][0x20c], R6 ;  /* 0x000083002a117a24 */ /* 0x000fe200078e0206 */
[----:B------:R-:W-:Y:S01]  /*0860*/  ISETP.LT.OR P4, PT, R0, 0x21, P4 ;  /* 0x000000210000780c */ /* 0x000fe20002781670 */
[--C-:B------:R-:W-:Y:S01]  /*0870*/  IMAD.WIDE.U32 R6, R42, c[0x0][0x208], R14.reuse ;  /* 0x000082002a067a25 */ /* 0x100fe200078e000e */
[C---:B------:R-:W-:Y:S01]  /*0880*/  ISETP.LT.OR P3, PT, R0.reuse, 0x21, P3 ;  /* 0x000000210000780c */ /* 0x040fe20001f61670 */
[----:B------:R-:W-:Y:S01]  /*0890*/  UIMAD UR7, UR11, UR5, UR4 ;  /* 0x000000050b0772a4 */ /* 0x000fe2000f8e0204 */
[----:B------:R-:W-:Y:S01]  /*08a0*/  ISETP.LT.OR P2, PT, R0, 0x21, P2 ;  /* 0x000000210000780c */ /* 0x000fe20001741670 */
[----:B------:R-:W-:Y:S01]  /*08b0*/  IMAD.WIDE.U32 R10, R42, c[0x0][0x178], R14 ;  /* 0x00005e002a0a7a25 */ /* 0x000fe200078e000e */
[----:B------:R-:W-:Y:S01]  /*08c0*/  IADD3.X R32, R21, UR6, R18, P0, !PT ;  /* 0x0000000615207c10 */ /* 0x000fe200087fe412 */
[----:B------:R1:W-:Y:S01]  /*08d0*/  LDGSTS.E.BYPASS.LTC128B.128 [R38+0x8080], [R2.64], !P1 ;  /* 0x0808000002267fae */ /* 0x0003e2000c901d52 */
[----:B------:R-:W-:Y:S01]  /*08e0*/  ISETP.GE.AND P1, PT, R31, c[0x0][0x1cc], PT ;  /* 0x000073001f007a0c */ /* 0x000fe20003f26270 */
[----:B------:R-:W-:Y:S01]  /*08f0*/  ULDC.64 UR4, c[0x0][0x210] ;  /* 0x0000840000047ab9 */ /* 0x000fe20000000a00 */
[-C--:B------:R-:W-:Y:S01]  /*0900*/  LEA.HI R18, R33, R148.reuse, RZ, 0x4 ;  /* 0x0000009421127211 */ /* 0x080fe200078f20ff */
[----:B------:R1:W-:Y:S01]  /*0910*/  LDGSTS.E.BYPASS.LTC128B.128 [R38+0xa080], [R2.64+0x80], !P5 ;  /* 0x0a08008002267fae */ /* 0x0003e2000e901d52 */
[C---:B------:R-:W-:Y:S01]  /*0920*/  ISETP.LT.OR P5, PT, R0.reuse, 0x1, P1 ;  /* 0x000000010000780c */ /* 0x040fe20000fa1670 */
[----:B------:R-:W-:Y:S01]  /*0930*/  IMAD.IADD R7, R7, 0x1, R17 ;  /* 0x0000000107077824 */ /* 0x000fe200078e0211 */
[----:B------:R-:W-:Y:S01]  /*0940*/  ISETP.LT.OR P1, PT, R0, 0x21, P1 ;  /* 0x000000210000780c */ /* 0x000fe20000f21670 */
[----:B------:R1:W-:Y:S01]  /*0950*/  LDGSTS.E.BYPASS.LTC128B.128 [R38+0xc080], [R2.64+0x100], !P6 ;  /* 0x0c08010002267fae */ /* 0x0003e2000f101d52 */
[----:B------:R-:W-:Y:S01]  /*0960*/  LEA.HI R20, R33, R148, RZ, 0x2 ;  /* 0x0000009421147211 */ /* 0x000fe200078f10ff */
[----:B------:R-:W-:Y:S01]  /*0970*/  UIMAD UR4, UR9, UR4, URZ ;  /* 0x00000004090472a4 */ /* 0x000fe2000f8e023f */
[----:B------:R-:W-:Y:S01]  /*0980*/  IMAD.U32 R17, RZ, RZ, UR11 ;  /* 0x0000000bff117e24 */ /* 0x000fe2000f8e00ff */
[----:B------:R-:W-:Y:S01]  /*0990*/  STL [R1+0x50], R38 ;  /* 0x0000502601007387 */ /* 0x000fe20000100800 */
[----:B------:R-:W-:Y:S01]  /*09a0*/  IMAD.IADD R11, R11, 0x1, R16 ;  /* 0x000000010b0b7824 */ /* 0x000fe200078e0210 */
[----:B------:R-:W-:Y:S01]  /*09b0*/  UIMAD UR4, UR11, UR5, UR4 ;  /* 0x000000050b0472a4 */ /* 0x000fe2000f8e0204 */
[----:B------:R-:W-:-:S02]  /*09c0*/  ISETP.GE.AND P6, PT, R28, c[0x0][0x1fc], PT ;  /* 0x00007f001c007a0c */ /* 0x000fc40003fc6270 */
[----:B------:R-:W-:Y:S01]  /*09d0*/  IMAD.WIDE.U32 R10, R24, c[0x0][0x180], R10 ;  /* 0x00006000180a7a25 */ /* 0x000fe200078e000a */
[----:B------:R1:W-:Y:S01]  /*09e0*/  LDGSTS.E.BYPASS.LTC128B.128 [R38+0xe080], [R2.64+0x180], !P5 ;  /* 0x0e08018002267fae */ /* 0x0003e2000e901d52 */
[----:B------:R-:W-:-:S03]  /*09f0*/  ISETP.GE.AND P5, PT, R14, c[0x0][0x19c], PT ;  /* 0x000067000e007a0c */ /* 0x000fc60003fa6270 */
[----:B------:R2:W-:Y:S01]  /*0a00*/  LDGSTS.E.BYPASS.LTC128B.128 [R38+0x9080], [R4.64], !P4 ;  /* 0x0908000004267fae */ /* 0x0005e2000e101d52 */
[----:B------:R-:W-:-:S03]  /*0a10*/  ISETP.GE.AND P4, PT, R29, c[0x0][0x19c], PT ;  /* 0x000067001d007a0c */ /* 0x000fc60003f86270 */
[----:B------:R2:W-:Y:S01]  /*0a20*/  LDGSTS.E.BYPASS.LTC128B.128 [R38+0xb080], [R4.64+0x80], !P3 ;  /* 0x0b08008004267fae */ /* 0x0005e2000d901d52 */
[----:B------:R-:W-:Y:S02]  /*0a30*/  ISETP.LT.OR P0, PT, R0, 0x1, P4 ;  /* 0x000000010000780c */ /* 0x000fe40002701670 */
[----:B------:R-:W-:Y:S01]  /*0a40*/  ISETP.GE.AND P3, PT, R28, c[0x0][0x19c], PT ;  /* 0x000067001c007a0c */ /* 0x000fe20003f66270 */
[----:B------:R2:W-:Y:S01]  /*0a50*/  LDGSTS.E.BYPASS.LTC128B.128 [R38+0xd080], [R4.64+0x100], !P2 ;  /* 0x0d08010004267fae */ /* 0x0005e2000d101d52 */
[C---:B------:R-:W-:Y:S02]  /*0a60*/  ISETP.LT.OR P2, PT, R0.reuse, 0x1, P5 ;  /* 0x000000010000780c */ /* 0x040fe40002f41670 */
[C---:B------:R-:W-:Y:S01]  /*0a70*/  ISETP.LT.OR P5, PT, R0.reuse, 0x21, P5 ;  /* 0x000000210000780c */ /* 0x040fe20002fa1670 */
[----:B------:R2:W-:Y:S01]  /*0a80*/  LDGSTS.E.BYPASS.LTC128B.128 [R38+0xf080], [R4.64+0x180], !P1 ;  /* 0x0f08018004267fae */ /* 0x0005e2000c901d52 */
[----:B------:R-:W-:Y:S02]  /*0a90*/  ISETP.GE.AND P1, PT, R31, c[0x0][0x19c], PT ;  /* 0x000067001f007a0c */ /* 0x000fe40003f26270 */
[C---:B------:R-:W-:Y:S01]  /*0aa0*/  ISETP.LT.OR P4, PT, R0.reuse, 0x21, P4 ;  /* 0x000000210000780c */ /* 0x040fe20002781670 */
[----:B------:R-:W0:Y:S06]  /*0ab0*/  LDGDEPBAR ;  /* 0x00000000000079af */ /* 0x000e2c0000000000 */
[----:B------:R3:W-:Y:S01]  /*0ac0*/  LDGSTS.E.BYPASS.LTC128B.128 [R38+0x80], [R8.64], !P2 ;  /* 0x0008000008267fae */ /* 0x0007e2000d101d52 */
[----:B------:R-:W-:-:S02]  /*0ad0*/  ISETP.LT.OR P2, PT, R0, 0x1, P3 ;  /* 0x000000010000780c */ /* 0x000fc40001f41670 */
[C---:B------:R-:W-:Y:S01]  /*0ae0*/  ISETP.LT.OR P3, PT, R0.reuse, 0x21, P3 ;  /* 0x000000210000780c */ /* 0x040fe20001f61670 */
[----:B------:R3:W-:Y:S01]  /*0af0*/  LDGSTS.E.BYPASS.LTC128B.128 [R38+0x2080], [R8.64+0x80], !P0 ;  /* 0x0208008008267fae */ /* 0x0007e2000c101d52 */
[C---:B------:R-:W-:Y:S02]  /*0b00*/  ISETP.LT.OR P0, PT, R0.reuse, 0x1, P1 ;  /* 0x000000010000780c */ /* 0x040fe40000f01670 */
[----:B------:R-:W-:Y:S01]  /*0b10*/  ISETP.LT.OR P1, PT, R0, 0x21, P1 ;  /* 0x000000210000780c */ /* 0x000fe20000f21670 */
[----:B------:R-:W-:Y:S01]  /*0b20*/  IMAD.SHL.U32 R0, R19, 0x40, RZ ;  /* 0x0000004013007824 */ /* 0x000fe200078e00ff */
[----:B-1----:R-:W-:-:S05]  /*0b30*/  SHF.R.S32.HI R2, RZ, 0x1f, R20 ;  /* 0x0000001fff027819 */ /* 0x002fca0000011414 */
[----:B------:R3:W-:Y:S01]  /*0b40*/  LDGSTS.E.BYPASS.LTC128B.128 [R38+0x4080], [R8.64+0x100], !P2 ;  /* 0x0408010008267fae */ /* 0x0007e2000d101d52 */
[----:B------:R-:W-:Y:S02]  /*0b50*/  LOP3.LUT P2, RZ, R19, 0x4, RZ, 0xc0, !PT ;  /* 0x0000000413ff7812 */ /* 0x000fe4000784c0ff */
[----:B--2---:R-:W-:Y:S01]  /*0b60*/  SHF.R.S32.HI R5, RZ, 0x4, R18 ;  /* 0x00000004ff057819 */ /* 0x004fe20000011412 */
[----:B------:R3:W-:Y:S01]  /*0b70*/  LDGSTS.E.BYPASS.LTC128B.128 [R38+0x6080], [R8.64+0x180], !P0 ;  /* 0x0608018008267fae */ /* 0x0007e2000c101d52 */
[----:B------:R-:W-:Y:S02]  /*0b80*/  SHF.R.S32.HI R4, RZ, 0x2, R20 ;  /* 0x00000002ff047819 */ /* 0x000fe40000011414 */
[----:B------:R-:W-:Y:S01]  /*0b90*/  LEA.HI R3, R18, R5, RZ, 0x1 ;  /* 0x0000000512037211 */ /* 0x000fe200078f08ff */
[----:B------:R1:W-:Y:S01]  /*0ba0*/  LDGSTS.E.BYPASS.LTC128B.128 [R38+0x1080], [R12.64], !P5 ;  /* 0x010800000c267fae */ /* 0x0003e2000e901d52 */
[----:B------:R-:W-:Y:S02]  /*0bb0*/  LEA.HI R2, R2, R4, RZ, 0x3 ;  /* 0x0000000402027211 */ /* 0x000fe400078f18ff */
[----:B------:R-:W-:Y:S01]  /*0bc0*/  LOP3.LUT R16, R3, 0xfffffffe, RZ, 0xc0, !PT ;  /* 0xfffffffe03107812 */ /* 0x000fe200078ec0ff */
[----:B------:R1:W-:Y:S01]  /*0bd0*/  LDGSTS.E.BYPASS.LTC128B.128 [R38+0x3080], [R12.64+0x80], !P4 ;  /* 0x030800800c267fae */ /* 0x0003e2000e101d52 */
[----:B------:R-:W-:Y:S01]  /*0be0*/  LOP3.LUT R15, R2, 0xfffffff8, RZ, 0xc0, !PT ;  /* 0xfffffff8020f7812 */ /* 0x000fe200078ec0ff */
[----:B------:R-:W-:Y:S01]  /*0bf0*/  IMAD.WIDE.U32 R2, R17, c[0x0][0x210], R6 ;  /* 0x0000840011027a25 */ /* 0x000fe200078e0006 */
[----:B------:R-:W-:Y:S01]  /*0c00*/  LOP3.LUT P0, RZ, R19, 0x2, RZ, 0xc0, !PT ;  /* 0x0000000213ff7812 */ /* 0x000fe2000780c0ff */
[----:B------:R1:W-:Y:S01]  /*0c10*/  LDGSTS.E.BYPASS.LTC128B.128 [R38+0x5080], [R12.64+0x100], !P3 ;  /* 0x050801000c267fae */ /* 0x0003e2000d901d52 */
[----:B------:R-:W-:Y:S01]  /*0c20*/  ISETP.GE.AND P4, PT, R14, c[0x0][0x16c], PT ;  /* 0x00005b000e007a0c */ /* 0x000fe20003f86270 */
[----:B------:R-:W-:Y:S01]  /*0c30*/  IMAD.IADD R16, R5, 0x1, -R16 ;  /* 0x0000000105107824 */ /* 0x000fe200078e0a10 */
[----:B------:R-:W-:Y:S01]  /*0c40*/  IADD3 R3, R3, UR4, RZ ;  /* 0x0000000403037c10 */ /* 0x000fe2000fffe0ff */
[----:B------:R1:W-:Y:S01]  /*0c50*/  LDGSTS.E.BYPASS.LTC128B.128 [R38+0x7080], [R12.64+0x180], !P1 ;  /* 0x070801800c267fae */ /* 0x0003e2000c901d52 */
[----:B------:R-:W-:Y:S01]  /*0c60*/  ULDC.64 UR4, c[0x0][0x188] ;  /* 0x0000620000047ab9 */ /* 0x000fe20000000a00 */
[----:B------:R-:W-:Y:S01]  /*0c70*/  IMAD.IADD R21, R4, 0x1, -R15 ;  /* 0x0000000104157824 */ /* 0x000fe200078e0a0f */
[----:B------:R-:W-:Y:S01]  /*0c80*/  UIMAD UR4, UR10, UR4, URZ ;  /* 0x000000040a0472a4 */ /* 0x000fe2000f8e023f */
[----:B------:R-:W0:Y:S01]  /*0c90*/  LDGDEPBAR ;  /* 0x00000000000079af */ /* 0x000e220000000000 */
[----:B------:R-:W-:Y:S01]  /*0ca0*/  IADD3 R5, R11, UR7, RZ ;  /* 0x000000070b057c10 */ /* 0x000fe2000fffe0ff */
[----:B------:R-:W-:Y:S01]  /*0cb0*/  IMAD.MOV.U32 R4, RZ, RZ, R10 ;  /* 0x000000ffff047224 */ /* 0x000fe200078e000a */
[----:B------:R-:W-:Y:S01]  /*0cc0*/  UIMAD UR7, UR12, UR5, UR4 ;  /* 0x000000050c0772a4 */ /* 0x000fe2000f8e0204 */
[----:B------:R-:W-:-:S02]  /*0cd0*/  IMAD.U32 R6, RZ, RZ, UR12 ;  /* 0x0000000cff067e24 */ /* 0x000fc4000f8e00ff */
[----:B------:R-:W-:Y:S01]  /*0ce0*/  ULDC.64 UR4, c[0x0][0x218] ;  /* 0x0000860000047ab9 */ /* 0x000fe20000000a00 */
[----:B---3--:R-:W-:Y:S01]  /*0cf0*/  IMAD.U32 R8, RZ, RZ, UR12 ;  /* 0x0000000cff087e24 */ /* 0x008fe2000f8e00ff */
[----:B------:R-:W-:Y:S01]  /*0d00*/  LOP3.LUT R9, R0, 0x1c0, RZ, 0xc0, !PT ;  /* 0x000001c000097812 */ /* 0x000fe200078ec0ff */
[----:B------:R-:W-:Y:S01]  /*0d10*/  IMAD.WIDE.U32 R6, R6, c[0x0][0x188], R4 ;  /* 0x0000620006067a25 */ /* 0x000fe200078e0004 */
[----:B------:R-:W-:Y:S02]  /*0d20*/  UIMAD UR4, UR10, UR4, URZ ;  /* 0x000000040a0472a4 */ /* 0x000fe4000f8e023f */
[----:B------:R-:W-:Y:S01]  /*0d30*/  SHF.R.U32.HI R15, RZ, 0x3, R9 ;  /* 0x00000003ff0f7819 */ /* 0x000fe20000011609 */
[----:B------:R-:W-:Y:S01]  /*0d40*/  IMAD.WIDE.U32 R4, R8, c[0x0][0x218], R2 ;  /* 0x0000860008047a25 */ /* 0x000fe200078e0002 */
[----:B------:R-:W-:Y:S01]  /*0d50*/  LOP3.LUT R2, R9, 0x8, R30, 0xf8, !PT ;  /* 0x0000000809027812 */ /* 0x000fe200078ef81e */
[----:B------:R-:W-:Y:S01]  /*0d60*/  UIMAD UR4, UR12, UR5, UR4 ;  /* 0x000000050c0472a4 */ /* 0x000fe2000f8e0204 */
[----:B------:R-:W-:Y:S01]  /*0d70*/  IADD3 R3, R7, UR7, RZ ;  /* 0x0000000707037c10 */ /* 0x000fe2000fffe0ff */
[----:B------:R-:W-:Y:S01]  /*0d80*/  IMAD R0, R16, 0x800, R22 ;  /* 0x0000080010007824 */ /* 0x000fe200078e0216 */
[----:B------:R-:W-:-:S02]  /*0d90*/  LOP3.LUT R2, R2, R15, RZ, 0x3c, !PT ;  /* 0x0000000f02027212 */ /* 0x000fc400078e3cff */
[----:B------:R-:W-:Y:S02]  /*0da0*/  LEA R34, P3, R6, c[0x0][0x160], 0x1 ;  /* 0x0000580006227a11 */ /* 0x000fe400078608ff */
[----:B------:R-:W-:Y:S01]  /*0db0*/  LEA R40, P1, R4, c[0x0][0x1f0], 0x1 ;  /* 0x00007c0004287a11 */ /* 0x000fe200078208ff */
[----:B------:R-:W-:Y:S01]  /*0dc0*/  IMAD.IADD R2, R0, 0x1, R2 ;  /* 0x0000000100027824 */ /* 0x000fe200078e0202 */
[----:B------:R-:W-:-:S04]  /*0dd0*/  DEPBAR.LE SB0, 0x1 ;  /* 0x000080400000791a */ /* 0x000fc80000000000 */
[----:B------:R-:W-:Y:S01]  /*0de0*/  IADD3 R0, R5, UR4, RZ ;  /* 0x0000000405007c10 */ /* 0x000fe2000fffe0ff */
[----:B------:R-:W-:Y:S01]  /*0df0*/  IMAD.SHL.U32 R2, R2, 0x2, RZ ;  /* 0x0000000202027824 */ /* 0x000fe200078e00ff */
[----:B------:R-:W-:Y:S01]  /*0e00*/  BAR.SYNC.DEFER_BLOCKING 0x0 ;  /* 0x0000000000007b1d */ /* 0x000fe20000010000 */
[----:B------:R-:W-:Y:S01]  /*0e10*/  LEA.HI.X R35, R6, c[0x0][0x164], R3, 0x1, P3 ;  /* 0x0000590006237a11 */ /* 0x000fe200018f0c03 */
[----:B------:R-:W-:Y:S01]  /*0e20*/  IMAD.MOV.U32 R3, RZ, RZ, 0x40 ;  /* 0x00000040ff037424 */ /* 0x000fe200078e00ff */
[----:B------:R-:W-:Y:S02]  /*0e30*/  LEA.HI.X R41, R4, c[0x0][0x1f4], R0, 0x1, P1 ;  /* 0x00007d0004297a11 */ /* 0x000fe400008f0c00 */
[----:B------:R-:W-:Y:S01]  /*0e40*/  SEL R0, R37, 0xffffffe0, !P0 ;  /* 0xffffffe025007807 */ /* 0x000fe20004000000 */
[----:B------:R-:W-:Y:S01]  /*0e50*/  STL.64 [R1+0x88], R34 ;  /* 0x0000882201007387 */ /* 0x000fe20000100a00 */
[----:B------:R-:W-:Y:S02]  /*0e60*/  SEL R3, R3, 0xffffffc0, !P2 ;  /* 0xffffffc003037807 */ /* 0x000fe40005000000 */
[----:B------:R-:W-:Y:S01]  /*0e70*/  ISETP.GE.AND P1, PT, R42, c[0x0][0x168], PT ;  /* 0x00005a002a007a0c */ /* 0x000fe20003f26270 */
[C---:B------:R-:W-:Y:S01]  /*0e80*/  IMAD.IADD R6, R2.reuse, 0x1, R0 ;  /* 0x0000000102067824 */ /* 0x040fe200078e0200 */
[----:B------:R-:W-:Y:S01]  /*0e90*/  STL.64 [R1+0x80], R40 ;  /* 0x0000802801007387 */ /* 0x000fe20000100a00 */
[----:B------:R-:W-:Y:S01]  /*0ea0*/  IMAD.IADD R5, R2, 0x1, R3 ;  /* 0x0000000102057824 */ /* 0x000fe200078e0203 */
[----:B------:R-:W-:Y:S01]  /*0eb0*/  ISETP.GE.OR P3, PT, R14, c[0x0][0x16c], P1 ;  /* 0x00005b000e007a0c */ /* 0x000fe20000f66670 */
[----:B------:R-:W-:Y:S01]  /*0ec0*/  IMAD.IADD R4, R3, 0x1, R6 ;  /* 0x0000000103047824 */ /* 0x000fe200078e0206 */
[----:B------:R-:W-:Y:S01]  /*0ed0*/  ISETP.GE.OR P5, PT, R29, c[0x0][0x16c], P1 ;  /* 0x00005b001d007a0c */ /* 0x000fe20000fa6670 */
[----:B------:R-:W-:Y:S01]  /*0ee0*/  STL [R1+0x28], R2 ;  /* 0x0000280201007387 */ /* 0x000fe20000100800 */
[----:B------:R-:W-:-:S02]  /*0ef0*/  ISETP.GE.OR P2, PT, R28, c[0x0][0x16c], P1 ;  /* 0x00005b001c007a0c */ /* 0x000fc40000f46670 */
[----:B------:R-:W-:Y:S01]  /*0f00*/  LOP3.LUT R0, R18, 0xfffffff0, RZ, 0xc0, !PT ;  /* 0xfffffff012007812 */ /* 0x000fe200078ec0ff */
[----:B------:R-:W-:Y:S01]  /*0f10*/  STL [R1+0x2c], R6 ;  /* 0x00002c0601007387 */ /* 0x000fe20000100800 */
[----:B------:R-:W-:Y:S02]  /*0f20*/  ISETP.GE.OR P0, PT, R31, c[0x0][0x16c], P1 ;  /* 0x00005b001f007a0c */ /* 0x000fe40000f06670 */
[----:B------:R-:W-:Y:S01]  /*0f30*/  SEL R22, RZ, 0x4, P6 ;  /* 0x00000004ff167807 */ /* 0x000fe20003000000 */
[----:B------:R-:W2:Y:S01]  /*0f40*/  LDSM.16.M88.4 R164, [R2+0x8080] ;  /* 0x0080800002a4783b */ /* 0x000ea20000000200 */
[----:B------:R-:W-:-:S03]  /*0f50*/  IMAD.IADD R0, R148, 0x1, -R0 ;  /* 0x0000000194007824 */ /* 0x000fc600078e0a00 */
[----:B------:R-:W3:Y:S02]  /*0f60*/  LDSM.16.M88.4 R168, [R6+0x8080] ;  /* 0x0080800006a8783b */ /* 0x000ee40000000200 */
[----:B------:R-:W-:Y:S02]  /*0f70*/  SHF.R.S32.HI R8, RZ, 0x1f, R0 ;  /* 0x0000001fff087819 */ /* 0x000fe40000011400 */
[----:B------:R-:W4:Y:S02]  /*0f80*/  LDSM.16.M88.4 R172, [R5+0x8080] ;  /* 0x0080800005ac783b */ /* 0x000f240000000200 */
[----:B------:R-:W-:Y:S02]  /*0f90*/  LEA.HI R8, R8, R0, RZ, 0x3 ;  /* 0x0000000008087211 */ /* 0x000fe400078f18ff */
[----:B------:R-:W2:Y:S02]  /*0fa0*/  LDSM.16.M88.4 R176, [R4+0x8080] ;  /* 0x0080800004b0783b */ /* 0x000ea40000000200 */
[----:B-1----:R-:W-:-:S02]  /*0fb0*/  LOP3.LUT R13, R8, 0xfffffff8, RZ, 0xc0, !PT ;  /* 0xfffffff8080d7812 */ /* 0x002fc400078ec0ff */
[----:B------:R-:W1:Y:S03]  /*0fc0*/  LDSM.16.M88.4 R180, [R2+0xa080] ;  /* 0x00a0800002b4783b */ /* 0x000e660000000200 */
[----:B------:R-:W-:Y:S01]  /*0fd0*/  IMAD.IADD R0, R0, 0x1, -R13 ;  /* 0x0000000100007824 */ /* 0x000fe200078e0a0d */
[----:B------:R-:W1:Y:S04]  /*0fe0*/  LDSM.16.M88.4 R184, [R6+0xa080] ;  /* 0x00a0800006b8783b */ /* 0x000e680000000200 */
[----:B------:R-:W1:Y:S04]  /*0ff0*/  LDSM.16.M88.4 R188, [R5+0xa080] ;  /* 0x00a0800005bc783b */ /* 0x000e680000000200 */
[----:B------:R-:W1:Y:S04]  /*1000*/  LDSM.16.M88.4 R192, [R4+0xa080] ;  /* 0x00a0800004c0783b */ /* 0x000e680000000200 */
[----:B------:R-:W1:Y:S04]  /*1010*/  LDSM.16.M88.4 R196, [R2+0xc080] ;  /* 0x00c0800002c4783b */ /* 0x000e680000000200 */
[----:B------:R-:W1:Y:S04]  /*1020*/  LDSM.16.M88.4 R200, [R6+0xc080] ;  /* 0x00c0800006c8783b */ /* 0x000e680000000200 */
[----:B------:R-:W1:Y:S04]  /*1030*/  LDSM.16.M88.4 R204, [R5+0xc080] ;  /* 0x00c0800005cc783b */ /* 0x000e680000000200 */
[----:B------:R-:W1:Y:S04]  /*1040*/  LDSM.16.M88.4 R208, [R4+0xc080] ;  /* 0x00c0800004d0783b */ /* 0x000e680000000200 */
[----:B------:R-:W1:Y:S04]  /*1050*/  LDSM.16.M88.4 R212, [R2+0xe080] ;  /* 0x00e0800002d4783b */ /* 0x000e680000000200 */
[----:B------:R5:W1:Y:S04]  /*1060*/  LDSM.16.M88.4 R216, [R6+0xe080] ;  /* 0x00e0800006d8783b */ /* 0x000a680000000200 */
[----:B------:R-:W1:Y:S04]  /*1070*/  LDSM.16.M88.4 R220, [R5+0xe080] ;  /* 0x00e0800005dc783b */ /* 0x000e680000000200 */
[----:B------:R-:W1:Y:S04]  /*1080*/  LDSM.16.M88.4 R224, [R4+0xe080] ;  /* 0x00e0800004e0783b */ /* 0x000e680000000200 */
[----:B------:R-:W-:Y:S06]  /*1090*/  BAR.SYNC.DEFER_BLOCKING 0x0 ;  /* 0x0000000000007b1d */ /* 0x000fec0000010000 */
[----:B------:R2:W-:Y:S04]  /*10a0*/  STL [R1+0x34], R5 ;  /* 0x0000340501007387 */ /* 0x0005e80000100800 */
[----:B------:R3:W-:Y:S01]  /*10b0*/  STL [R1+0x30], R4 ;  /* 0x0000300401007387 */ /* 0x0007e20000100800 */
[----:B-----5:R-:W-:-:S05]  /*10c0*/  IMAD.SHL.U32 R6, R21, 0x40, RZ ;  /* 0x0000004015067824 */ /* 0x020fca00078e00ff */
[----:B------:R-:W-:-:S04]  /*10d0*/  LOP3.LUT R6, R6, 0x1c0, RZ, 0xc0, !PT ;  /* 0x000001c006067812 */ /* 0x000fc800078ec0ff */
[----:B------:R-:W-:Y:S01]  /*10e0*/  SHF.R.U32.HI R17, RZ, 0x3, R6 ;  /* 0x00000003ff117819 */ /* 0x000fe20000011606 */
[----:B------:R-:W-:Y:S01]  /*10f0*/  @!PT LDS RZ, [RZ] ;  /* 0x00000000fffff984 */ /* 0x000fe20000000800 */
[----:B------:R-:W-:Y:S01]  /*1100*/  @!PT LDS RZ, [RZ] ;  /* 0x00000000fffff984 */ /* 0x000fe20000000800 */
[----:B------:R-:W-:Y:S01]  /*1110*/  @!PT LDS RZ, [RZ] ;  /* 0x00000000fffff984 */ /* 0x000fe20000000800 */
[----:B------:R5:W-:Y:S01]  /*1120*/  LDGSTS.E.BYPASS.LTC128B.128 [R38+0x8080], [R34.64], !P3 ;  /* 0x0808000022267fae */ /* 0x000be2000d901d52 */
[----:B------:R-:W-:-:S03]  /*1130*/  ISETP.GE.AND P3, PT, R14, c[0x0][0x1fc], PT ;  /* 0x00007f000e007a0c */ /* 0x000fc60003f66270 */
[----:B------:R5:W-:Y:S01]  /*1140*/  LDGSTS.E.BYPASS.LTC128B.128 [R38+0x9080], [R34.64+0x80], !P5 ;  /* 0x0908008022267fae */ /* 0x000be2000e901d52 */
[----:B------:R-:W-:Y:S01]  /*1150*/  ISETP.GE.OR P5, PT, R14, c[0x0][0x1fc], P1 ;  /* 0x00007f000e007a0c */ /* 0x000fe20000fa6670 */
[----:B------:R-:W-:Y:S02]  /*1160*/  IMAD.SHL.U32 R14, R16, 0x20, RZ ;  /* 0x00000020100e7824 */ /* 0x000fe400078e00ff */
[----:B------:R5:W-:Y:S01]  /*1170*/  LDGSTS.E.BYPASS.LTC128B.128 [R38+0xa080], [R34.64+0x100], !P2 ;  /* 0x0a08010022267fae */ /* 0x000be2000d101d52 */
[----:B------:R-:W-:Y:S01]  /*1180*/  ISETP.GE.AND P2, PT, R29, c[0x0][0x16c], PT ;  /* 0x00005b001d007a0c */ /* 0x000fe20003f46270 */
[----:B--2---:R-:W-:Y:S01]  /*1190*/  IMAD.SHL.U32 R5, R23, 0x8, RZ ;  /* 0x0000000817057824 */ /* 0x004fe200078e00ff */
[----:B---3--:R-:W-:Y:S01]  /*11a0*/  LEA.HI R4, R33, R148, RZ, 0x5 ;  /* 0x0000009421047211 */ /* 0x008fe200078f28ff */
[----:B------:R5:W-:Y:S01]  /*11b0*/  LDGSTS.E.BYPASS.LTC128B.128 [R38+0xb080], [R34.64+0x180], !P0 ;  /* 0x0b08018022267fae */ /* 0x000be2000c101d52 */
[----:B------:R-:W-:Y:S02]  /*11c0*/  SEL R19, RZ, 0xffffffff, P2 ;  /* 0xffffffffff137807 */ /* 0x000fe40001000000 */
[----:B------:R-:W-:-:S02]  /*11d0*/  SHF.R.S32.HI R2, RZ, 0x5, R4 ;  /* 0x00000005ff027819 */ /* 0x000fc40000011404 */
[----:B------:R-:W-:Y:S01]  /*11e0*/  ISETP.GE.AND P2, PT, R31, c[0x0][0x16c], PT ;  /* 0x00005b001f007a0c */ /* 0x000fe20003f46270 */
[----:B------:R-:W-:Y:S01]  /*11f0*/  IMAD.SHL.U32 R13, R19, 0x2, RZ ;  /* 0x00000002130d7824 */ /* 0x000fe200078e00ff */
[----:B------:R-:W-:Y:S02]  /*1200*/  LEA.HI R7, R4, R2, RZ, 0x1 ;  /* 0x0000000204077211 */ /* 0x000fe400078f08ff */
[----:B------:R-:W-:Y:S02]  /*1210*/  SEL R24, RZ, 0x8, P2 ;  /* 0x00000008ff187807 */ /* 0x000fe40001000000 */
[----:B------:R-:W-:Y:S02]  /*1220*/  LOP3.LUT R7, R7, 0xfffffffe, RZ, 0xc0, !PT ;  /* 0xfffffffe07077812 */ /* 0x000fe400078ec0ff */
[----:B------:R-:W-:Y:S02]  /*1230*/  LEA R10, P2, R25, c[0x0][0x280], 0x2 ;  /* 0x0000a000190a7a11 */ /* 0x000fe400078410ff */
[----:B------:R-:W-:Y:S01]  /*1240*/  ISETP.GE.AND P0, PT, R29, c[0x0][0x1fc], PT ;  /* 0x00007f001d007a0c */ /* 0x000fe20003f06270 */
[----:B------:R-:W-:Y:S01]  /*1250*/  IMAD.IADD R7, R2, 0x1, -R7 ;  /* 0x0000000102077824 */ /* 0x000fe200078e0a07 */
[----:B------:R-:W-:-:S02]  /*1260*/  LEA.HI.X R11, R25, c[0x0][0x284], R32, 0x2, P2 ;  /* 0x0000a100190b7a11 */ /* 0x000fc400010f1420 */
[----:B------:R-:W-:Y:S01]  /*1270*/  ISETP.GT.AND P2, PT, R148, 0x7, PT ;  /* 0x000000079400780c */ /* 0x000fe20003f44270 */
[----:B------:R-:W-:Y:S01]  /*1280*/  IMAD.SHL.U32 R12, R7, 0x10, RZ ;  /* 0x00000010070c7824 */ /* 0x000fe200078e00ff */
[----:B------:R-:W-:Y:S01]  /*1290*/  LOP3.LUT R5, R5, 0x18, RZ, 0xc0, !PT ;  /* 0x0000001805057812 */ /* 0x000fe200078ec0ff */
[----:B------:R-:W-:Y:S01]  /*12a0*/  IMAD.SHL.U32 R7, R7, 0x400, RZ ;  /* 0x0000040007077824 */ /* 0x000fe200078e00ff */
[----:B------:R-:W-:Y:S02]  /*12b0*/  SEL R18, RZ, 0xffffffff, P0 ;  /* 0xffffffffff127807 */ /* 0x000fe40000000000 */
[----:B------:R-:W-:Y:S02]  /*12c0*/  LOP3.LUT R9, R9, 0x10, R12, 0xf8, !PT ;  /* 0x0000001009097812 */ /* 0x000fe400078ef80c */
[----:B------:R-:W-:Y:S02]  /*12d0*/  LOP3.LUT R14, R5, 0x20, R14, 0xf8, !PT ;  /* 0x00000020050e7812 */ /* 0x000fe400078ef80e */
[----:B------:R-:W-:-:S02]  /*12e0*/  LOP3.LUT R9, R9, 0x8, R30, 0xf8, !PT ;  /* 0x0000000809097812 */ /* 0x000fc400078ef81e */
[----:B------:R-:W-:Y:S01]  /*12f0*/  LOP3.LUT R17, R17, R6, R5, 0x1e, !PT ;  /* 0x0000000611117212 */ /* 0x000fe200078e1e05 */
[----:B------:R-:W-:Y:S01]  /*1300*/  @!P2 IMAD.SHL.U32 R5, R148, 0x10, RZ ;  /* 0x000000109405a824 */ /* 0x000fe200078e00ff */
[----:B-----5:R-:W-:Y:S02]  /*1310*/  SEL R35, RZ, 0x1, P3 ;  /* 0x00000001ff237807 */ /* 0x020fe40001800000 */
[----:B------:R-:W-:Y:S01]  /*1320*/  LOP3.LUT R15, R9, R15, RZ, 0x3c, !PT ;  /* 0x0000000f090f7212 */ /* 0x000fe200078e3cff */
[----:B------:R-:W-:Y:S01]  /*1330*/  IMAD.SHL.U32 R9, R18, 0x2, RZ ;  /* 0x0000000212097824 */ /* 0x000fe200078e00ff */
[----:B------:R-:W-:Y:S01]  /*1340*/  SEL R34, RZ, 0x1, P4 ;  /* 0x00000001ff227807 */ /* 0x000fe20002000000 */
[----:B------:R2:W-:Y:S01]  /*1350*/  @!P2 LDGSTS.E.BYPASS.LTC128B.128 [R5+0x14080], [R26.64] ;  /* 0x140800001a05afae */ /* 0x0005e2000b901d52 */
[----:B------:R-:W-:Y:S02]  /*1360*/  ISETP.GE.AND P3, PT, R28, c[0x0][0x16c], PT ;  /* 0x00005b001c007a0c */ /* 0x000fe40003f66270 */
[----:B------:R-:W-:Y:S01]  /*1370*/  ISETP.GE.AND P0, PT, R31, c[0x0][0x1fc], PT ;  /* 0x00007f001f007a0c */ /* 0x000fe20003f06270 */
[----:B------:R-:W0:Y:S01]  /*1380*/  LDGDEPBAR ;  /* 0x00000000000079af */ /* 0x000e220000000000 */
[----:B------:R-:W-:-:S02]  /*1390*/  ISETP.GE.OR P4, PT, R29, c[0x0][0x1fc], P1 ;  /* 0x00007f001d007a0c */ /* 0x000fc40000f86670 */
[----:B------:R-:W-:Y:S01]  /*13a0*/  SEL R29, RZ, 0x4, P3 ;  /* 0x00000004ff1d7807 */ /* 0x000fe20001800000 */
[----:B------:R3:W-:Y:S01]  /*13b0*/  LDGSTS.E.BYPASS.LTC128B.128 [R38+0x10080], [R40.64], !P5 ;  /* 0x1008000028267fae */ /* 0x0007e2000e901d52 */
[----:B------:R-:W-:Y:S02]  /*13c0*/  LOP3.LUT R13, R13, 0x2, R34, 0xe2, !PT ;  /* 0x000000020d0d7812 */ /* 0x000fe400078ee222 */
[----:B------:R-:W-:Y:S02]  /*13d0*/  LOP3.LUT R9, R9, 0x2, R35, 0xe2, !PT ;  /* 0x0000000209097812 */ /* 0x000fe400078ee223 */
[----:B------:R-:W-:Y:S02]  /*13e0*/  LOP3.LUT P5, RZ, R0, 0x2, RZ, 0xc0, !PT ;  /* 0x0000000200ff7812 */ /* 0x000fe400078ac0ff */
[----:B------:R-:W-:Y:S02]  /*13f0*/  LOP3.LUT R13, R24, R13, R29, 0xfe, !PT ;  /* 0x0000000d180d7212 */ /* 0x000fe400078efe1d */
[----:B------:R-:W-:Y:S01]  /*1400*/  ISETP.GE.OR P3, PT, R28, c[0x0][0x1fc], P1 ;  /* 0x00007f001c007a0c */ /* 0x000fe20000f66670 */
[----:B------:R3:W-:Y:S01]  /*1410*/  LDGSTS.E.BYPASS.LTC128B.128 [R38+0x11080], [R40.64+0x80], !P4 ;  /* 0x1108008028267fae */ /* 0x0007e2000e101d52 */
[----:B------:R-:W-:-:S02]  /*1420*/  ISETP.GE.OR P1, PT, R31, c[0x0][0x1fc], P1 ;  /* 0x00007f001f007a0c */ /* 0x000fc40000f26670 */
[----:B------:R-:W-:Y:S01]  /*1430*/  LOP3.LUT R6, R20, 0x7ffffffc, RZ, 0xc0, !PT ;  /* 0x7ffffffc14067812 */ /* 0x000fe200078ec0ff */
[----:B------:R5:W-:Y:S01]  /*1440*/  STL [R1+0x64], R13 ;  /* 0x0000640d01007387 */ /* 0x000be20000100800 */
[----:B------:R-:W-:-:S03]  /*1450*/  LOP3.LUT R18, R21, 0x4, RZ, 0xc0, !PT ;  /* 0x0000000415127812 */ /* 0x000fc600078ec0ff */
[----:B------:R-:W-:Y:S01]  /*1460*/  IMAD.IADD R6, R148, 0x1, -R6 ;  /* 0x0000000194067824 */ /* 0x000fe200078e0a06 */
[----:B--2---:R-:W-:Y:S02]  /*1470*/  SEL R5, RZ, 0x8, P0 ;  /* 0x00000008ff057807 */ /* 0x004fe40000000000 */
[C---:B------:R-:W-:Y:S01]  /*1480*/  LOP3.LUT P0, RZ, R0.reuse, 0x4, RZ, 0xc0, !PT ;  /* 0x0000000400ff7812 */ /* 0x040fe2000780c0ff */
[----:B------:R-:W-:Y:S01]  /*1490*/  IMAD.SHL.U32 R0, R0, 0x40, RZ ;  /* 0x0000004000007824 */ /* 0x000fe200078e00ff */
[----:B------:R-:W-:Y:S01]  /*14a0*/  LOP3.LUT R5, R5, R9, R22, 0xfe, !PT ;  /* 0x0000000905057212 */ /* 0x000fe200078efe16 */
[----:B------:R-:W-:Y:S01]  /*14b0*/  IMAD.SHL.U32 R9, R2, 0x8, RZ ;  /* 0x0000000802097824 */ /* 0x000fe200078e00ff */
[----:B------:R3:W-:Y:S01]  /*14c0*/  LDGSTS.E.BYPASS.LTC128B.128 [R38+0x12080], [R40.64+0x100], !P3 ;  /* 0x1208010028267fae */ /* 0x0007e2000d901d52 */
[----:B------:R-:W-:Y:S01]  /*14d0*/  IMAD R6, R6, 0x2, R7 ;  /* 0x0000000206067824 */ /* 0x000fe200078e0207 */
[----:B------:R-:W-:Y:S02]  /*14e0*/  LOP3.LUT R0, R0, 0x1c0, RZ, 0xc0, !PT ;  /* 0x000001c000007812 */ /* 0x000fe400078ec0ff */
[----:B------:R2:W-:Y:S01]  /*14f0*/  STL [R1+0x60], R5 ;  /* 0x0000600501007387 */ /* 0x0005e20000100800 */
[----:B------:R-:W-:Y:S01]  /*1500*/  IMAD.IADD R17, R6, 0x1, R17 ;  /* 0x0000000106117824 */ /* 0x000fe200078e0211 */
[--C-:B------:R-:W-:Y:S01]  /*1510*/  SHF.R.U32.HI R2, RZ, 0x3, R0.reuse ;  /* 0x00000003ff027819 */ /* 0x100fe20000011600 */
[----:B------:R-:W-:Y:S01]  /*1520*/  IMAD.SHL.U32 R6, R8, 0x40, RZ ;  /* 0x0000004008067824 */ /* 0x000fe200078e00ff */
[----:B------:R3:W-:Y:S01]  /*1530*/  LDGSTS.E.BYPASS.LTC128B.128 [R38+0x13080], [R40.64+0x180], !P1 ;  /* 0x1308018028267fae */ /* 0x0007e2000c901d52 */
[----:B------:R-:W-:Y:S01]  /*1540*/  IMAD.SHL.U32 R17, R17, 0x2, RZ ;  /* 0x0000000211117824 */ /* 0x000fe200078e00ff */
[----:B------:R-:W-:-:S02]  /*1550*/  LOP3.LUT R14, R2, R14, R0, 0x1e, !PT ;  /* 0x0000000e020e7212 */ /* 0x000fc400078e1e00 */
[----:B------:R3:W-:Y:S01]  /*1560*/  STL [R1+0x9c], R18 ;  /* 0x00009c1201007387 */ /* 0x0007e20000100800 */
[----:B------:R-:W-:Y:S02]  /*1570*/  LOP3.LUT R6, R6, 0xfffffe00, RZ, 0xc0, !PT ;  /* 0xfffffe0006067812 */ /* 0x000fe400078ec0ff */
[----:B-----5:R-:W-:Y:S02]  /*1580*/  LOP3.LUT R13, R0, 0x38, R9, 0xf8, !PT ;  /* 0x00000038000d7812 */ /* 0x020fe400078ef809 */
[----:B------:R-:W-:Y:S01]  /*1590*/  LOP3.LUT R9, R4, 0xffffffe0, RZ, 0xc0, !PT ;  /* 0xffffffe004097812 */ /* 0x000fe200078ec0ff */
[----:B------:R-:W-:Y:S01]  /*15a0*/  IMAD R4, R16, 0x200, R15 ;  /* 0x0000020010047824 */ /* 0x000fe200078e020f */
[----:B------:R-:W-:Y:S02]  /*15b0*/  ISETP.LT.AND P1, PT, RZ, c[0x0][0x168], PT ;  /* 0x00005a00ff007a0c */ /* 0x000fe40003f21270 */
[----:B------:R-:W-:Y:S01]  /*15c0*/  LOP3.LUT R8, R13, R2, RZ, 0x3c, !PT ;  /* 0x000000020d087212 */ /* 0x000fe200078e3cff */
[----:B------:R-:W-:Y:S01]  /*15d0*/  IMAD.IADD R9, R148, 0x1, -R9 ;  /* 0x0000000194097824 */ /* 0x000fe200078e0a09 */
[----:B------:R-:W-:Y:S01]  /*15e0*/  IADD3 R13, R17, 0x14180, RZ ;  /* 0x00014180110d7810 */ /* 0x000fe20007ffe0ff */
[----:B--2---:R-:W-:-:S02]  /*15f0*/  IMAD.SHL.U32 R5, R16, 0x8, RZ ;  /* 0x0000000810057824 */ /* 0x004fc400078e00ff */
[----:B------:R-:W-:-:S03]  /*1600*/  IMAD R16, R16, 0x1000, R6 ;  /* 0x0000100010107824 */ /* 0x000fc600078e0206 */
[----:B------:R-:W-:Y:S01]  /*1610*/  LOP3.LUT R5, R0, 0x8, R5, 0xf8, !PT ;  /* 0x0000000800057812 */ /* 0x000fe200078ef805 */
[----:B------:R-:W-:-:S03]  /*1620*/  @!P2 IMAD.SHL.U32 R0, R148, 0x10, RZ ;  /* 0x000000109400a824 */ /* 0x000fc600078e00ff */
[----:B------:R-:W-:Y:S02]  /*1630*/  LOP3.LUT R5, R5, R2, RZ, 0x3c, !PT ;  /* 0x0000000205057212 */ /* 0x000fe400078e3cff */
[----:B------:R2:W-:Y:S02]  /*1640*/  @!P2 LDGSTS.E.BYPASS.LTC128B.128 [R0+0x14100], [R10.64] ;  /* 0x141000000a00afae */ /* 0x0005e4000b901d52 */
[-C--:B------:R-:W-:Y:S02]  /*1650*/  IADD3 R2, R5, R6.reuse, R7 ;  /* 0x0000000605027210 */ /* 0x080fe40007ffe007 */
[----:B------:R-:W0:Y:S01]  /*1660*/  LDGDEPBAR ;  /* 0x00000000000079af */ /* 0x000e220000000000 */
[----:B------:R-:W-:Y:S02]  /*1670*/  SEL R7, R37, 0xffffffe0, !P0 ;  /* 0xffffffe025077807 */ /* 0x000fe40004000000 */
[----:B--2---:R-:W-:Y:S02]  /*1680*/  SHF.R.S32.HI R10, RZ, 0x1f, R9 ;  /* 0x0000001fff0a7819 */ /* 0x004fe40000011409 */
[----:B------:R-:W-:-:S02]  /*1690*/  LOP3.LUT R0, R14, R6, RZ, 0xfc, !PT ;  /* 0x000000060e007212 */ /* 0x000fc400078efcff */
[----:B------:R-:W-:Y:S02]  /*16a0*/  LEA.HI R10, R10, R9, RZ, 0x2 ;  /* 0x000000090a0a7211 */ /* 0x000fe400078f10ff */
[----:B------:R-:W-:Y:S01]  /*16b0*/  LOP3.LUT R6, R5, R6, RZ, 0xfc, !PT ;  /* 0x0000000605067212 */ /* 0x000fe200078efcff */
[----:B------:R-:W-:Y:S01]  /*16c0*/  IMAD.IADD R5, R16, 0x1, R8 ;  /* 0x0000000110057824 */ /* 0x000fe200078e0208 */
[----:B------:R-:W-:Y:S01]  /*16d0*/  LEA.HI R11, R10, R12, RZ, 0x1e ;  /* 0x0000000c0a0b7211 */ /* 0x000fe200078ff0ff */
[----:B------:R-:W-:-:S04]  /*16e0*/  IMAD.MOV.U32 R8, RZ, RZ, 0x10 ;  /* 0x00000010ff087424 */ /* 0x000fc800078e00ff */
[----:B------:R3:W-:Y:S01]  /*16f0*/  STL [R1+0x6c], R11 ;  /* 0x00006c0b01007387 */ /* 0x0007e20000100800 */
[----:B------:R-:W-:-:S03]  /*1700*/  SEL R8, R8, 0xfffffff0, !P5 ;  /* 0xfffffff008087807 */ /* 0x000fc60006800000 */
[----:B------:R3:W-:Y:S01]  /*1710*/  STL [R1+0x54], R17 ;  /* 0x0000541101007387 */ /* 0x0007e20000100800 */
[----:B------:R-:W-:Y:S05]  /*1720*/  @P1 BRA `(.L_x_0) ;  /* 0x0000041000001947 */ /* 0x000fea0003800000 */
[----:B-1--4-:R-:W-:Y:S01]  /*1730*/  CS2R R142, SRZ ;  /* 0x00000000008e7805 */ /* 0x012fe2000001ff00 */
[----:B------:R-:W-:Y:S01]  /*1740*/  CS2R R140, SRZ ;  /* 0x00000000008c7805 */ /* 0x000fe2000001ff00 */
        /* <DEDUP_REMOVED lines=51> */
[----:B---3--:R-:W-:Y:S01]  /*1a80*/  CS2R R40, SRZ ;  /* 0x0000000000287805 */ /* 0x008fe2000001ff00 */
        /* <DEDUP_REMOVED lines=10> */
[----:B------:R-:W-:Y:S05]  /*1b30*/  BRA `(.L_x_1) ;  /* 0x0000274000007947 */ /* 0x000fea0003800000 */
.L_x_0:
[----:B-1-34-:R-:W-:Y:S01]  /*1b40*/  SHF.R.S32.HI R11, RZ, 0x1f, R23 ;  /* 0x0000001fff0b7819 */ /* 0x01afe20000011417 */
[----:B------:R-:W-:Y:S01]  /*1b50*/  ULDC.64 UR4, c[0x0][0x238] ;  /* 0x00008e0000047ab9 */ /* 0x000fe20000000a00 */
[----:B------:R-:W-:Y:S01]  /*1b60*/  ISETP.NE.AND P0, PT, R18, RZ, PT ;  /* 0x000000ff1200720c */ /* 0x000fe20003f05270 */
[----:B------:R-:W-:Y:S01]  /*1b70*/  UIMAD UR4, UR9, UR4, URZ ;  /* 0x00000004090472a4 */ /* 0x000fe2000f8e023f */
[----:B------:R-:W-:Y:S01]  /*1b80*/  LEA.HI R11, R11, R23, RZ, 0x2 ;  /* 0x000000170b0b7211 */ /* 0x000fe200078f10ff */
[----:B------:R-:W-:Y:S01]  /*1b90*/  IMAD.SHL.U32 R2, R2, 0x2, RZ ;  /* 0x0000000202027824 */ /* 0x000fe200078e00ff */
[----:B------:R-:W-:Y:S01]  /*1ba0*/  SHF.R.S32.HI R149, RZ, 0x1f, R148 ;  /* 0x0000001fff957819 */ /* 0x000fe20000011494 */
[----:B------:R-:W-:Y:S01]  /*1bb0*/  UIMAD UR4, UR11, UR5, UR4 ;  /* 0x000000050b0472a4 */ /* 0x000fe2000f8e0204 */
[----:B------:R-:W-:Y:S01]  /*1bc0*/  LOP3.LUT R11, R11, 0xfffffffc, RZ, 0xc0, !PT ;  /* 0xfffffffc0b0b7812 */ /* 0x000fe200078ec0ff */
[----:B------:R-:W-:Y:S01]  /*1bd0*/  UMOV UR7, 0x1f ;  /* 0x0000001f00077882 */ /* 0x000fe20000000000 */
[----:B------:R-:W-:Y:S01]  /*1be0*/  LOP3.LUT R12, R10, 0xfffffffc, RZ, 0xc0, !PT ;  /* 0xfffffffc0a0c7812 */ /* 0x000fe200078ec0ff */
[----:B------:R-:W-:Y:S01]  /*1bf0*/  STL [R1+0x74], R149 ;  /* 0x0000749501007387 */ /* 0x000fe20000100800 */
[----:B------:R-:W-:Y:S01]  /*1c00*/  IADD3 R14, R17, 0x141c0, RZ ;  /* 0x000141c0110e7810 */ /* 0x000fe20007ffe0ff */
[----:B------:R-:W-:Y:S01]  /*1c10*/  IMAD.IADD R23, R23, 0x1, -R11 ;  /* 0x0000000117177824 */ /* 0x000fe200078e0a0b */
[----:B------:R-:W-:Y:S01]  /*1c20*/  LEA R5, R5, 0x80, 0x1 ;  /* 0x0000008005057811 */ /* 0x000fe200078e08ff */
[----:B------:R-:W-:Y:S01]  /*1c30*/  IMAD.U32 R11, RZ, RZ, UR11 ;  /* 0x0000000bff0b7e24 */ /* 0x000fe2000f8e00ff */
[----:B------:R-:W-:Y:S01]  /*1c40*/  @P0 IADD3 R14, R13, -0x40, RZ ;  /* 0xffffffc00d0e0810 */ /* 0x000fe20007ffe0ff */
[----:B------:R-:W-:Y:S01]  /*1c50*/  IMAD.IADD R12, R9, 0x1, -R12 ;  /* 0x00000001090c7824 */ /* 0x000fe200078e0a0c */
[----:B------:R-:W-:Y:S01]  /*1c60*/  LEA R6, R6, 0x15180, 0x1 ;  /* 0x0001518006067811 */ /* 0x000fe200078e08ff */
[----:B------:R-:W-:Y:S01]  /*1c70*/  IMAD.WIDE.U32 R10, R11, c[0x0][0x238], R148 ;  /* 0x00008e000b0a7a25 */ /* 0x000fe200078e0094 */
[----:B------:R-:W-:Y:S01]  /*1c80*/  CS2R R146, SRZ ;  /* 0x0000000000927805 */ /* 0x000fe2000001ff00 */
[----:B------:R1:W-:Y:S01]  /*1c90*/  STL [R1+0x68], R14 ;  /* 0x0000680e01007387 */ /* 0x0003e20000100800 */
[----:B------:R-:W-:Y:S01]  /*1ca0*/  CS2R R144, SRZ ;  /* 0x0000000000907805 */ /* 0x000fe2000001ff00 */
[----:B------:R-:W-:Y:S01]  /*1cb0*/  IMAD.U32 R9, RZ, RZ, UR12 ;  /* 0x0000000cff097e24 */ /* 0x000fe2000f8e00ff */
[----:B------:R-:W-:Y:S01]  /*1cc0*/  IADD3 R11, R11, UR4, RZ ;  /* 0x000000040b0b7c10 */ /* 0x000fe2000fffe0ff */
[----:B------:R-:W-:Y:S01]  /*1cd0*/  ULDC.64 UR4, c[0x0][0x240] ;  /* 0x0000900000047ab9 */ /* 0x000fe20000000a00 */
[----:B------:R-:W-:Y:S01]  /*1ce0*/  IMAD R23, R23, -0x8, R36 ;  /* 0xfffffff817177824 */ /* 0x000fe200078e0224 */
[----:B------:R-:W-:Y:S01]  /*1cf0*/  UIMAD UR4, UR10, UR4, URZ ;  /* 0x000000040a0472a4 */ /* 0x000fe2000f8e023f */
[----:B------:R-:W-:Y:S01]  /*1d00*/  IMAD.SHL.U32 R0, R0, 0x2, RZ ;  /* 0x0000000200007824 */ /* 0x000fe200078e00ff */
[----:B------:R-:W-:Y:S01]  /*1d10*/  CS2R R142, SRZ ;  /* 0x00000000008e7805 */ /* 0x000fe2000001ff00 */
[----:B------:R-:W-:Y:S01]  /*1d20*/  IMAD R12, R12, -0x2, R23 ;  /* 0xfffffffe0c0c7824 */ /* 0x000fe200078e0217 */
[----:B------:R-:W-:Y:S01]  /*1d30*/  UIMAD UR5, UR12, UR5, UR4 ;  /* 0x000000050c0572a4 */ /* 0x000fe2000f8e0204 */
[----:B------:R-:W-:Y:S01]  /*1d40*/  CS2R R140, SRZ ;  /* 0x00000000008c7805 */ /* 0x000fe2000001ff00 */
[----:B------:R-:W-:Y:S01]  /*1d50*/  CS2R R138, SRZ ;  /* 0x00000000008a7805 */ /* 0x000fe2000001ff00 */
[----:B------:R-:W-:Y:S01]  /*1d60*/  ULDC UR4, c[0x0][0x168] ;  /* 0x00005a0000047ab9 */ /* 0x000fe20000000800 */
[----:B------:R-:W-:Y:S01]  /*1d70*/  CS2R R136, SRZ ;  /* 0x0000000000887805 */ /* 0x000fe2000001ff00 */
[----:B------:R-:W-:Y:S01]  /*1d80*/  UIADD3 UR7, UR7, UR4, URZ ;  /* 0x0000000407077290 */ /* 0x000fe2000fffe03f */
[----:B------:R-:W-:Y:S01]  /*1d90*/  CS2R R134, SRZ ;  /* 0x0000000000867805 */ /* 0x000fe2000001ff00 */
[----:B------:R-:W-:Y:S01]  /*1da0*/  CS2R R132, SRZ ;  /* 0x0000000000847805 */ /* 0x000fe2000001ff00 */
[----:B------:R-:W-:Y:S01]  /*1db0*/  CS2R R130, SRZ ;  /* 0x0000000000827805 */ /* 0x000fe2000001ff00 */
[----:B------:R-:W-:Y:S01]  /*1dc0*/  USHF.R.S32.HI UR4, URZ, 0x1f, UR7 ;  /* 0x0000001f3f047899 */ /* 0x000fe20008011407 */
[----:B------:R-:W-:Y:S01]  /*1dd0*/  CS2R R128, SRZ ;  /* 0x0000000000807805 */ /* 0x000fe2000001ff00 */
[----:B------:R-:W-:Y:S01]  /*1de0*/  CS2R R126, SRZ ;  /* 0x00000000007e7805 */ /* 0x000fe2000001ff00 */
[----:B------:R-:W-:Y:S01]  /*1df0*/  CS2R R124, SRZ ;  /* 0x00000000007c7805 */ /* 0x000fe2000001ff00 */
[----:B------:R-:W-:Y:S01]  /*1e00*/  ULEA.HI UR4, UR4, UR7, URZ, 0x5 ;  /* 0x0000000704047291 */ /* 0x000fe2000f8f283f */
[----:B------:R-:W-:Y:S01]  /*1e10*/  CS2R R122, SRZ ;  /* 0x00000000007a7805 */ /* 0x000fe2000001ff00 */
[----:B-1----:R-:W-:Y:S01]  /*1e20*/  IMAD.WIDE.U32 R14, R9, c[0x0][0x240], R10 ;  /* 0x00009000090e7a25 */ /* 0x002fe200078e000a */
[----:B------:R-:W-:Y:S01]  /*1e30*/  CS2R R120, SRZ ;  /* 0x0000000000787805 */ /* 0x000fe2000001ff00 */
[----:B------:R-:W-:Y:S01]  /*1e40*/  CS2R R118, SRZ ;  /* 0x0000000000767805 */ /* 0x000fe2000001ff00 */
[----:B------:R-:W-:Y:S01]  /*1e50*/  CS2R R116, SRZ ;  /* 0x0000000000747805 */ /* 0x000fe2000001ff00 */
[----:B------:R-:W-:Y:S01]  /*1e60*/  CS2R R114, SRZ ;  /* 0x0000000000727805 */ /* 0x000fe2000001ff00 */
[----:B------:R-:W-:Y:S01]  /*1e70*/  STL.64 [R1+0x90], R14 ;  /* 0x0000900e01007387 */ /* 0x000fe20000100a00 */
[----:B------:R-:W-:Y:S01]  /*1e80*/  CS2R R112, SRZ ;  /* 0x0000000000707805 */ /* 0x000fe2000001ff00 */
[----:B------:R-:W-:Y:S01]  /*1e90*/  CS2R R110, SRZ ;  /* 0x00000000006e7805 */ /* 0x000fe2000001ff00 */
[----:B------:R-:W-:Y:S01]  /*1ea0*/  CS2R R108, SRZ ;  /* 0x00000000006c7805 */ /* 0x000fe2000001ff00 */
[----:B------:R1:W-:Y:S01]  /*1eb0*/  STL [R1+0x24], R5 ;  /* 0x0000240501007387 */ /* 0x0003e20000100800 */
[----:B------:R-:W-:Y:S01]  /*1ec0*/  CS2R R106, SRZ ;  /* 0x00000000006a7805 */ /* 0x000fe2000001ff00 */
[----:B------:R-:W-:Y:S01]  /*1ed0*/  CS2R R104, SRZ ;  /* 0x0000000000687805 */ /* 0x000fe2000001ff00 */
[----:B------:R-:W-:Y:S01]  /*1ee0*/  CS2R R102, SRZ ;  /* 0x0000000000667805 */ /* 0x000fe2000001ff00 */
[----:B------:R-:W-:Y:S01]  /*1ef0*/  STL [R1+0x40], R6 ;  /* 0x0000400601007387 */ /* 0x000fe20000100800 */
        /* <DEDUP_REMOVED lines=20> */
[C---:B-1----:R-:W-:Y:S01]  /*2040*/  IMAD R5, R4.reuse, 0x2, R3 ;  /* 0x0000000204057824 */ /* 0x042fe200078e0203 */
[----:B------:R-:W-:Y:S01]  /*2050*/  SHF.L.U32 R3, R4, 0x1, RZ ;  /* 0x0000000104037819 */ /* 0x000fe200000006ff */
[----:B------:R-:W-:Y:S01]  /*2060*/  CS2R R60, SRZ ;  /* 0x00000000003c7805 */ /* 0x000fe2000001ff00 */
[C---:B------:R-:W-:Y:S01]  /*2070*/  LEA R4, R7.reuse, R6, 0x1 ;  /* 0x0000000607047211 */ /* 0x040fe200078e08ff */
[----:B------:R-:W-:Y:S01]  /*2080*/  CS2R R58, SRZ ;  /* 0x00000000003a7805 */ /* 0x000fe2000001ff00 */
[----:B------:R1:W-:Y:S01]  /*2090*/  STL [R1+0x38], R5 ;  /* 0x0000380501007387 */ /* 0x0003e20000100800 */
[----:B------:R-:W-:Y:S01]  /*20a0*/  CS2R R56, SRZ ;  /* 0x0000000000387805 */ /* 0x000fe2000001ff00 */
[----:B------:R-:W-:Y:S01]  /*20b0*/  CS2R R54, SRZ ;  /* 0x0000000000367805 */ /* 0x000fe2000001ff00 */
[----:B------:R-:W-:Y:S01]  /*20c0*/  CS2R R52, SRZ ;  /* 0x0000000000347805 */ /* 0x000fe2000001ff00 */
[----:B------:R2:W-:Y:S01]  /*20d0*/  STL [R1+0x3c], R3 ;  /* 0x00003c0301007387 */ /* 0x0005e20000100800 */
        /* <DEDUP_REMOVED lines=16> */
[C---:B------:R-:W-:Y:S01]  /*21e0*/  ISETP.GT.AND P6, PT, R12.reuse, RZ, PT ;  /* 0x000000ff0c00720c */ /* 0x040fe20003fc4270 */
[----:B------:R-:W-:Y:S01]  /*21f0*/  UMOV UR10, URZ ;  /* 0x0000003f000a7c82 */ /* 0x000fe20008000000 */
[----:B------:R-:W-:Y:S01]  /*2200*/  ISETP.GT.AND P5, PT, R12, 0x1, PT ;  /* 0x000000010c00780c */ /* 0x000fe20003fa4270 */
[----:B------:R-:W-:Y:S01]  /*2210*/  UMOV UR11, 0xffffffe0 ;  /* 0xffffffe0000b7882 */ /* 0x000fe20000000000 */
[----:B-1----:R-:W-:Y:S01]  /*2220*/  IMAD R5, R8, 0x2, R6 ;  /* 0x0000000208057824 */ /* 0x002fe200078e0206 */
[C---:B------:R-:W-:Y:S01]  /*2230*/  ISETP.GT.AND P4, PT, R12.reuse, 0x20, PT ;  /* 0x000000200c00780c */ /* 0x040fe20003f84270 */
[----:B------:R-:W-:Y:S01]  /*2240*/  ULDC UR9, c[0x0][0x168] ;  /* 0x00005a0000097ab9 */ /* 0x000fe20000000800 */
[----:B------:R-:W-:Y:S01]  /*2250*/  ISETP.GT.AND P3, PT, R12, 0x21, PT ;  /* 0x000000210c00780c */ /* 0x000fe20003f64270 */
[--C-:B--2---:R-:W-:Y:S01]  /*2260*/  IMAD R3, R8, 0x2, R2.reuse ;  /* 0x0000000208037824 */ /* 0x104fe200078e0202 */
[----:B------:R1:W-:Y:S01]  /*2270*/  STL [R1+0x44], R5 ;  /* 0x0000440501007387 */ /* 0x0003e20000100800 */
[C---:B------:R-:W-:Y:S01]  /*2280*/  IMAD R8, R7.reuse, 0x2, R2 ;  /* 0x0000000207087824 */ /* 0x040fe200078e0202 */
[----:B------:R-:W-:Y:S01]  /*2290*/  USHF.R.S32.HI UR13, URZ, 0x5, UR4 ;  /* 0x000000053f0d7899 */ /* 0x000fe20008011404 */
[----:B------:R-:W-:Y:S01]  /*22a0*/  IMAD R252, R7, 0x2, R3 ;  /* 0x0000000207fc7824 */ /* 0x000fe200078e0203 */
[----:B------:R-:W-:-:S02]  /*22b0*/  ULDC UR7, c[0x0][0x168] ;  /* 0x00005a0000077ab9 */ /* 0x000fc40000000800 */
[----:B------:R-:W-:Y:S04]  /*22c0*/  STL [R1+0x20], R8 ;  /* 0x0000200801007387 */ /* 0x000fe80000100800 */
[----:B------:R2:W-:Y:S01]  /*22d0*/  STL [R1+0x4c], R4 ;  /* 0x00004c0401007387 */ /* 0x0005e20000100800 */
[----:B-1----:R-:W-:-:S05]  /*22e0*/  IMAD R5, R7, 0x2, R5 ;  /* 0x0000000207057824 */ /* 0x002fca00078e0205 */
[----:B------:R1:W-:Y:S01]  /*22f0*/  STL [R1+0x48], R5 ;  /* 0x0000480501007387 */ /* 0x0003e20000100800 */
[----:B--2---:R-:W-:-:S05]  /*2300*/  IADD3 R4, R15, UR5, RZ ;  /* 0x000000050f047c10 */ /* 0x004fca000fffe0ff */
[----:B------:R1:W-:Y:S02]  /*2310*/  STL [R1+0x98], R4 ;  /* 0x0000980401007387 */ /* 0x0003e40000100800 */
.L_x_4:
[----:B-1----:R-:W2:Y:S01]  /*2320*/  LDL R159, [R1+0x28] ;  /* 0x00002800019f7983 */ /* 0x002ea20000100800 */
[----:B------:R-:W-:Y:S04]  /*2330*/  DEPBAR.LE SB0, 0x0 ;  /* 0x000080000000791a */ /* 0x000fe80000000000 */
[----:B------:R-:W3:Y:S01]  /*2340*/  LDL R158, [R1+0x2c] ;  /* 0x00002c00019e7983 */ /* 0x000ee20000100800 */
[----:B------:R-:W-:Y:S03]  /*2350*/  UIADD3 UR20, UR10, 0x1, URZ ;  /* 0x000000010a147890 */ /* 0x000fe6000fffe03f */
[----:B------:R-:W4:Y:S01]  /*2360*/  LDL R157, [R1+0x34] ;  /* 0x00003400019d7983 */ /* 0x000f220000100800 */
[----:B------:R-:W-:Y:S03]  /*2370*/  UISETP.GE.AND UP0, UPT, UR20, UR13, UPT ;  /* 0x0000000d1400728c */ /* 0x000fe6000bf06270 */
[----:B-----5:R-:W5:Y:S04]  /*2380*/  LDL R163, [R1+0x20] ;  /* 0x0000200001a37983 */ /* 0x020f680000100800 */
[----:B------:R-:W-:Y:S01]  /*2390*/  BAR.SYNC.DEFER_BLOCKING 0x0 ;  /* 0x0000000000007b1d */ /* 0x000fe20000010000 */
[----:B------:R-:W-:Y:S05]  /*23a0*/  PLOP3.LUT P0, PT, PT, PT, UP0, 0x80, 0x0 ;  /* 0x000000000000781c */ /* 0x000fea0003f0f008 */
[----:B------:R-:W-:Y:S04]  /*23b0*/  LDSM.16.M88.4 R8, [R2+0x8080] ;  /* 0x008080000208783b */ /* 0x000fe80000000200 */
[----:B------:R-:W5:Y:S04]  /*23c0*/  LDL R156, [R1+0x30] ;  /* 0x00003000019c7983 */ /* 0x000f680000100800 */
[----:B------:R-:W-:Y:S04]  /*23d0*/  LDSM.16.M88.4 R16, [R3+0x8080] ;  /* 0x008080000310783b */ /* 0x000fe80000000200 */
[----:B------:R-:W5:Y:S04]  /*23e0*/  LDL R162, [R1+0x6c] ;  /* 0x00006c0001a27983 */ /* 0x000f680000100800 */
[----:B------:R-:W5:Y:S04]  /*23f0*/  LDL R241, [R1+0x3c] ;  /* 0x00003c0001f17983 */ /* 0x000f680000100800 */
[----:B------:R-:W5:Y:S04]  /*2400*/  LDL R240, [R1+0x38] ;  /* 0x0000380001f07983 */ /* 0x000f680000100800 */
[----:B--2---:R-:W2:Y:S04]  /*2410*/  LDSM.16.M88.4 R12, [R159+0x80] ;  /* 0x000080009f0c783b */ /* 0x004ea80000000200 */
[----:B---3--:R-:W3:Y:S04]  /*2420*/  LDSM.16.M88.4 R148, [R158+0x80] ;  /* 0x000080009e94783b */ /* 0x008ee80000000200 */
[----:B----4-:R-:W-:Y:S01]  /*2430*/  LDSM.16.M88.4 R152, [R157+0x80] ;  /* 0x000080009d98783b */ /* 0x010fe20000000200 */
[C---:B-12---:R-:W-:Y:S08]  /*2440*/  HMMA.16816.F32 R4, R8.reuse, R12, RZ ;  /* 0x0000000c0804723c */ /* 0x046ff000000018ff */
[----:B------:R-:W-:Y:S01]  /*2450*/  HMMA.16816.F32 R8, R8, R14, RZ ;  /* 0x0000000e0808723c */ /* 0x000fe200000018ff */
[----:B-----5:R-:W1:Y:S04]  /*2460*/  LDSM.16.M88.4 R12, [R163+0x8080] ;  /* 0x00808000a30c783b */ /* 0x020e680000000200 */
[----:B------:R-:W-:Y:S04]  /*2470*/  LDS R160, [R162.X4+0x14080] ;  /* 0x01408000a2a07984 */ /* 0x000fe80000004800 */
[----:B------:R-:W-:Y:S07]  /*2480*/  LDS R161, [R162.X4+0x140a0] ;  /* 0x0140a000a2a17984 */ /* 0x000fee0000004800 */
[C---:B---3--:R-:W-:Y:S08]  /*2490*/  HMMA.16816.F32 R4, R16.reuse, R148, R4 ;  /* 0x000000941004723c */ /* 0x048ff00000001804 */
[----:B------:R-:W-:Y:S01]  /*24a0*/  HMMA.16816.F32 R8, R16, R150, R8 ;  /* 0x000000961008723c */ /* 0x000fe20000001808 */
[----:B------:R-:W-:Y:S04]  /*24b0*/  LDSM.16.M88.4 R16, [R252+0x8080] ;  /* 0x00808000fc10783b */ /* 0x000fe80000000200 */
[----:B------:R-:W2:Y:S11]  /*24c0*/  LDSM.16.M88.4 R148, [R156+0x80] ;  /* 0x000080009c94783b */ /* 0x000eb60000000200 */
[C---:B-1----:R-:W-:Y:S08]  /*24d0*/  HMMA.16816.F32 R4, R12.reuse, R152, R4 ;  /* 0x000000980c04723c */ /* 0x042ff00000001804 */
[----:B------:R-:W-:Y:S01]  /*24e0*/  HMMA.16816.F32 R8, R12, R154, R8 ;  /* 0x0000009a0c08723c */ /* 0x000fe20000001808 */
[----:B------:R-:W-:Y:S04]  /*24f0*/  LDSM.16.M88.4 R12, [R2+0x9080] ;  /* 0x00908000020c783b */ /* 0x000fe80000000200 */
[----:B------:R-:W1:Y:S11]  /*2500*/  LDSM.16.M88.4 R152, [R159+0x2080] ;  /* 0x002080009f98783b */ /* 0x000e760000000200 */
[C---:B--2---:R-:W-:Y:S08]  /*2510*/  HMMA.16816.F32 R4, R16.reuse, R148, R4 ;  /* 0x000000941004723c */ /* 0x044ff00000001804 */
        /* <DEDUP_REMOVED lines=42> */
[----:B------:R-:W2:Y:S03]  /*27c0*/  LDSM.16.M88.4 R148, [R156+0x6080] ;  /* 0x006080009c94783b */ /* 0x000ea60000000200 */
[----:B------:R-:W-:Y:S04]  /*27d0*/  DEPBAR.LE SB0, 0x0 ;  /* 0x000080000000791a */ /* 0x000fe80000000000 */
[----:B------:R-:W-:Y:S04]  /*27e0*/  BAR.SYNC.DEFER_BLOCKING 0x0 ;  /* 0x0000000000007b1d */ /* 0x000fe80000010000 */
[C---:B-1----:R-:W-:Y:S08]  /*27f0*/  HMMA.16816.F32 R4, R12.reuse, R152, R4 ;  /* 0x000000980c04723c */ /* 0x042ff00000001804 */
[----:B------:R-:W-:Y:S01]  /*2800*/  HMMA.16816.F32 R8, R12, R154, R8 ;  /* 0x0000009a0c08723c */ /* 0x000fe20000001808 */
[----:B------:R-:W1:Y:S04]  /*2810*/  LDSM.16.M88.4 R156, [R2+0x10080] ;  /* 0x01008000029c783b */ /* 0x000e680000000200 */
[----:B------:R-:W3:Y:S11]  /*2820*/  LDSM.16.M88.4 R152, [R3+0x10080] ;  /* 0x010080000398783b */ /* 0x000ef60000000200 */
[C---:B--2---:R-:W-:Y:S08]  /*2830*/  HMMA.16816.F32 R4, R16.reuse, R148, R4 ;  /* 0x000000941004723c */ /* 0x044ff00000001804 */
[----:B------:R-:W-:Y:S01]  /*2840*/  HMMA.16816.F32 R8, R16, R150, R8 ;  /* 0x000000961008723c */ /* 0x000fe20000001808 */
[----:B------:R-:W2:-:S15]  /*2850*/  LDSM.16.M88.4 R148, [R163+0x10080] ;  /* 0x01008000a394783b */ /* 0x000e9e0000000200 */
[----:B------:R-:W-:Y:S05]  /*2860*/  FSEL R4, R4, -INF , P6 ;  /* 0xff80000004047808 */ /* 0x000fea0003000000 */
[----:B------:R-:W-:Y:S01]  /*2870*/  FFMA.FTZ R4, R4, c[0x0][0x29c], -R160 ;  /* 0x0000a70004047a23 */ /* 0x000fe200000108a0 */
[C---:B-1----:R-:W-:Y:S03]  /*2880*/  HMMA.16816.F32 R12, R156.reuse, R164, RZ ;  /* 0x000000a49c0c723c */ /* 0x042fe600000018ff */
[----:B------:R-:W-:Y:S02]  /*2890*/  FSEL R11, R11, -INF , P3 ;  /* 0xff8000000b0b7808 */ /* 0x000fe40001800000 */
[----:B------:R-:W-:Y:S03]  /*28a0*/  FSEL R9, R9, -INF , P3 ;  /* 0xff80000009097808 */ /* 0x000fe60001800000 */
[----:B------:R-:W-:Y:S01]  /*28b0*/  HMMA.16816.F32 R16, R156, R166, RZ ;  /* 0x000000a69c10723c */ /* 0x000fe200000018ff */
[----:B------:R-:W1:-:S15]  /*28c0*/  LDSM.16.M88.4 R156, [R252+0x10080] ;  /* 0x01008000fc9c783b */ /* 0x000e5e0000000200 */
[C---:B---3--:R-:W-:Y:S08]  /*28d0*/  HMMA.16816.F32 R12, R152.reuse, R168, R12 ;  /* 0x000000a8980c723c */ /* 0x048ff0000000180c */
[----:B------:R-:W-:Y:S01]  /*28e0*/  HMMA.16816.F32 R16, R152, R170, R16 ;  /* 0x000000aa9810723c */ /* 0x000fe20000001810 */
[----:B------:R-:W3:-:S15]  /*28f0*/  LDSM.16.M88.4 R152, [R2+0x11080] ;  /* 0x011080000298783b */ /* 0x000ede0000000200 */
[C---:B--2---:R-:W-:Y:S08]  /*2900*/  HMMA.16816.F32 R12, R148.reuse, R172, R12 ;  /* 0x000000ac940c723c */ /* 0x044ff0000000180c */
[----:B------:R-:W-:Y:S01]  /*2910*/  HMMA.16816.F32 R16, R148, R174, R16 ;  /* 0x000000ae9410723c */ /* 0x000fe20000001810 */
[----:B------:R-:W2:-:S15]  /*2920*/  LDSM.16.M88.4 R148, [R3+0x11080] ;  /* 0x011080000394783b */ /* 0x000e9e0000000200 */
[C---:B-1----:R-:W-:Y:S08]  /*2930*/  HMMA.16816.F32 R12, R156.reuse, R176, R12 ;  /* 0x000000b09c0c723c */ /* 0x042ff0000000180c */
[----:B------:R-:W-:Y:S01]  /*2940*/  HMMA.16816.F32 R16, R156, R178, R16 ;  /* 0x000000b29c10723c */ /* 0x000fe20000001810 */
        /* <DEDUP_REMOVED lines=27> */
[----:B------:R-:W4:Y:S01]  /*2b00*/  LDL R159, [R1+0x54] ;  /* 0x00005400019f7983 */ /* 0x000f220000100800 */
[----:B------:R1:W5:-:S14]  /*2b10*/  MUFU.EX2 R158, R4 ;  /* 0x00000004009e7308 */ /* 0x00035c0000000800 */
[C---:B---3--:R-:W-:Y:S08]  /*2b20*/  HMMA.16816.F32 R12, R152.reuse, R216, R12 ;  /* 0x000000d8980c723c */ /* 0x048ff0000000180c */
[----:B------:R-:W-:Y:S01]  /*2b30*/  HMMA.16816.F32 R16, R152, R218, R16 ;  /* 0x000000da9810723c */ /* 0x000fe20000001810 */
[----:B------:R-:W3:Y:S03]  /*2b40*/  LDSM.16.M88.4 R152, [R252+0x13080] ;  /* 0x01308000fc98783b */ /* 0x000ee60000000200 */
[----:B-1----:R-:W-:Y:S02]  /*2b50*/  FSEL R4, R5, -INF , P5 ;  /* 0xff80000005047808 */ /* 0x002fe40002800000 */
[----:B------:R-:W1:Y:S03]  /*2b60*/  LDS R5, [R162.X4+0x14100] ;  /* 0x01410000a2057984 */ /* 0x000e660000004800 */
[--C-:B------:R-:W-:Y:S04]  /*2b70*/  FFMA.FTZ R4, R4, c[0x0][0x29c], -R160.reuse ;  /* 0x0000a70004047a23 */ /* 0x100fe800000108a0 */
[----:B------:R5:W1:Y:S03]  /*2b80*/  MUFU.EX2 R156, R4 ;  /* 0x00000004009c7308 */ /* 0x000a660000000800 */
[C---:B--2---:R-:W-:Y:S08]  /*2b90*/  HMMA.16816.F32 R12, R148.reuse, R220, R12 ;  /* 0x000000dc940c723c */ /* 0x044ff0000000180c */
[----:B------:R-:W-:Y:S01]  /*2ba0*/  HMMA.16816.F32 R16, R148, R222, R16 ;  /* 0x000000de9410723c */ /* 0x000fe20000001810 */
[----:B------:R-:W2:Y:S03]  /*2bb0*/  LDL R150, [R1+0x68] ;  /* 0x0000680001967983 */ /* 0x000ea60000100800 */
[----:B-----5:R-:W-:Y:S02]  /*2bc0*/  FSEL R4, R6, -INF , P6 ;  /* 0xff80000006047808 */ /* 0x020fe40003000000 */
[----:B------:R-:W-:Y:S10]  /*2bd0*/  FSEL R6, R10, -INF , P4 ;  /* 0xff8000000a067808 */ /* 0x000ff40002000000 */
[C---:B---3--:R-:W-:Y:S05]  /*2be0*/  HMMA.16816.F32 R12, R152.reuse, R224, R12 ;  /* 0x000000e0980c723c */ /* 0x048fea000000180c */
[--C-:B------:R-:W-:Y:S02]  /*2bf0*/  FFMA.FTZ R4, R4, c[0x0][0x29c], -R161.reuse ;  /* 0x0000a70004047a23 */ /* 0x100fe400000108a1 */
[----:B------:R-:W-:Y:S01]  /*2c00*/  FFMA.FTZ R6, R6, c[0x0][0x29c], -R161 ;  /* 0x0000a70006067a23 */ /* 0x000fe200000108a1 */
[----:B------:R-:W-:Y:S01]  /*2c10*/  HMMA.16816.F32 R16, R152, R226, R16 ;  /* 0x000000e29810723c */ /* 0x000fe20000001810 */
[----:B------:R3:W-:Y:S10]  /*2c20*/  MUFU.EX2 R157, R4 ;  /* 0x00000004009d7308 */ /* 0x0007f40000000800 */
[----:B------:R-:W-:Y:S05]  /*2c30*/  MUFU.EX2 R6, R6 ;  /* 0x0000000600067308 */ /* 0x000fea0000000800 */
[--C-:B-1----:R-:W-:Y:S02]  /*2c40*/  FADD.FTZ R13, R13, -R5.reuse ;  /* 0x800000050d0d7221 */ /* 0x102fe40000010000 */
[--C-:B------:R-:W-:Y:S04]  /*2c50*/  FADD.FTZ R12, R12, -R5.reuse ;  /* 0x800000050c0c7221 */ /* 0x100fe80000010000 */
[----:B------:R-:W-:Y:S02]  /*2c60*/  FMUL.FTZ R12, R158, R12 ;  /* 0x0000000c9e0c7220 */ /* 0x000fe40000410000 */
[--C-:B------:R-:W-:Y:S01]  /*2c70*/  FADD.FTZ R17, R17, -R5.reuse ;  /* 0x8000000511117221 */ /* 0x100fe20000010000 */
[----:B---3--:R-:W-:Y:S01]  /*2c80*/  FSEL R4, R7, -INF , P5 ;  /* 0xff80000007047808 */ /* 0x008fe20002800000 */
[----:B------:R-:W-:Y:S01]  /*2c90*/  FADD.FTZ R16, R16, -R5 ;  /* 0x8000000510107221 */ /* 0x000fe20000010000 */
[----:B------:R-:W-:Y:S03]  /*2ca0*/  F2FP.PACK_AB R5, R156, R158 ;  /* 0x0000009e9c05723e */ /* 0x000fe600000000ff */
[--C-:B------:R-:W-:Y:S02]  /*2cb0*/  FFMA.FTZ R4, R4, c[0x0][0x29c], -R161.reuse ;  /* 0x0000a70004047a23 */ /* 0x100fe400000108a1 */
[----:B------:R-:W-:Y:S02]  /*2cc0*/  FFMA.FTZ R161, R11, c[0x0][0x29c], -R161 ;  /* 0x0000a7000ba17a23 */ /* 0x000fe400000108a1 */
[----:B------:R1:W-:Y:S10]  /*2cd0*/  MUFU.EX2 R149, R4 ;  /* 0x0000000400957308 */ /* 0x0003f40000000800 */
[----:B------:R-:W-:Y:S01]  /*2ce0*/  MUFU.EX2 R161, R161 ;  /* 0x000000a100a17308 */ /* 0x000fe20000000800 */
[----:B-1----:R-:W-:Y:S05]  /*2cf0*/  FSEL R4, R8, -INF , P4 ;  /* 0xff80000008047808 */ /* 0x002fea0002000000 */
[--C-:B------:R-:W-:Y:S02]  /*2d00*/  FFMA.FTZ R4, R4, c[0x0][0x29c], -R160.reuse ;  /* 0x0000a70004047a23 */ /* 0x100fe400000108a0 */
[----:B------:R-:W-:Y:S02]  /*2d10*/  FFMA.FTZ R160, R9, c[0x0][0x29c], -R160 ;  /* 0x0000a70009a07a23 */ /* 0x000fe400000108a0 */
[----:B------:R1:W3:Y:S01]  /*2d20*/  MUFU.EX2 R148, R4 ;  /* 0x0000000400947308 */ /* 0x0002e20000000800 */
[----:B------:R-:W-:Y:S05]  /*2d30*/  FMUL.FTZ R9, R156, R13 ;  /* 0x0000000d9c097220 */ /* 0x000fea0000410000 */
[----:B------:R-:W-:Y:S04]  /*2d40*/  F2FP.PACK_AB R9, R9, R12 ;  /* 0x0000000c0909723e */ /* 0x000fe800000000ff */
[----:B------:R-:W5:Y:S01]  /*2d50*/  MUFU.EX2 R7, R160 ;  /* 0x000000a000077308 */ /* 0x000f620000000800 */
[----:B-1----:R-:W1:Y:S01]  /*2d60*/  LDS R4, [R162.X4+0x14120] ;  /* 0x01412000a2047984 */ /* 0x002e620000004800 */
[----:B---3--:R-:W-:Y:S02]  /*2d70*/  FMUL.FTZ R16, R148, R16 ;  /* 0x0000001094107220 */ /* 0x008fe40000410000 */
[C---:B-----5:R-:W-:Y:S01]  /*2d80*/  FMUL.FTZ R8, R7.reuse, R17 ;  /* 0x0000001107087220 */ /* 0x060fe20000410000 */
[----:B------:R-:W-:Y:S04]  /*2d90*/  F2FP.PACK_AB R7, R7, R148 ;  /* 0x000000940707723e */ /* 0x000fe800000000ff */
[----:B------:R-:W-:Y:S01]  /*2da0*/  F2FP.PACK_AB R8, R8, R16 ;  /* 0x000000100808723e */ /* 0x000fe200000000ff */
[--C-:B-1----:R-:W-:Y:S02]  /*2db0*/  FADD.FTZ R15, R15, -R4.reuse ;  /* 0x800000040f0f7221 */ /* 0x102fe40000010000 */
[--C-:B------:R-:W-:Y:S02]  /*2dc0*/  FADD.FTZ R14, R14, -R4.reuse ;  /* 0x800000040e0e7221 */ /* 0x100fe40000010000 */
[--C-:B------:R-:W-:Y:S02]  /*2dd0*/  FADD.FTZ R18, R18, -R4.reuse ;  /* 0x8000000412127221 */ /* 0x100fe40000010000 */
[----:B------:R-:W-:Y:S01]  /*2de0*/  FADD.FTZ R19, R19, -R4 ;  /* 0x8000000413137221 */ /* 0x000fe20000010000 */
[----:B------:R-:W-:Y:S01]  /*2df0*/  F2FP.PACK_AB R4, R149, R157 ;  /* 0x0000009d9504723e */ /* 0x000fe200000000ff */
[----:B------:R-:W-:Y:S01]  /*2e00*/  FMUL.FTZ R18, R6, R18 ;  /* 0x0000001206127220 */ /* 0x000fe20000410000 */
[----:B------:R-:W-:Y:S01]  /*2e10*/  F2FP.PACK_AB R6, R161, R6 ;  /* 0x00000006a106723e */ /* 0x000fe200000000ff */
[----:B------:R-:W-:Y:S02]  /*2e20*/  FMUL.FTZ R14, R157, R14 ;  /* 0x0000000e9d0e7220 */ /* 0x000fe40000410000 */
[----:B------:R-:W-:Y:S01]  /*2e30*/  FMUL.FTZ R19, R161, R19 ;  /* 0x00000013a1137220 */ /* 0x000fe20000410000 */
[----:B----4-:R1:W-:Y:S04]  /*2e40*/  STS [R159+0x14180], R5 ;  /* 0x014180059f007388 */ /* 0x0103e80000000800 */
[----:B------:R3:W-:Y:S01]  /*2e50*/  STS [R159+0x14580], R4 ;  /* 0x014580049f007388 */ /* 0x0007e20000000800 */
[----:B-1----:R-:W-:Y:S01]  /*2e60*/  FMUL.FTZ R5, R149, R15 ;  /* 0x0000000f95057220 */ /* 0x002fe20000410000 */
[----:B---3--:R-:W-:Y:S04]  /*2e70*/  F2FP.PACK_AB R4, R19, R18 ;  /* 0x000000121304723e */ /* 0x008fe800000000ff */
[----:B------:R-:W-:Y:S01]  /*2e80*/  F2FP.PACK_AB R5, R5, R14 ;  /* 0x0000000e0505723e */ /* 0x000fe200000000ff */
[----:B--2---:R-:W-:Y:S04]  /*2e90*/  STS [R150], R7 ;  /* 0x0000000796007388 */ /* 0x004fe80000000800 */
[----:B------:R-:W-:Y:S04]  /*2ea0*/  STS [R150+0x400], R6 ;  /* 0x0004000696007388 */ /* 0x000fe80000000800 */
[----:B------:R-:W-:Y:S06]  /*2eb0*/  BAR.SYNC.DEFER_BLOCKING 0x0 ;  /* 0x0000000000007b1d */ /* 0x000fec0000010000 */
[----:B------:R-:W-:Y:S04]  /*2ec0*/  STS [R159+0x15180], R9 ;  /* 0x015180099f007388 */ /* 0x000fe80000000800 */
[----:B------:R-:W-:Y:S04]  /*2ed0*/  STS [R159+0x15580], R5 ;  /* 0x015580059f007388 */ /* 0x000fe80000000800 */
[----:B------:R-:W-:Y:S04]  /*2ee0*/  STS [R150+0x1000], R8 ;  /* 0x0010000896007388 */ /* 0x000fe80000000800 */
[----:B------:R-:W-:Y:S04]  /*2ef0*/  STS [R150+0x1400], R4 ;  /* 0x0014000496007388 */ /* 0x000fe80000000800 */
[----:B------:R-:W-:Y:S04]  /*2f00*/  LDSM.16.MT88.4 R4, [R241+0x14180] ;  /* 0x01418000f104783b */ /* 0x000fe80000004200 */
[----:B------:R-:W1:Y:S04]  /*2f10*/  LDSM.16.MT88.4 R8, [R0+0x10080] ;  /* 0x010080000008783b */ /* 0x000e680000004200 */
[----:B------:R-:W2:Y:S04]  /*2f20*/  LDSM.16.MT88.4 R12, [R240+0x14180] ;  /* 0x01418000f00c783b */ /* 0x000ea80000004200 */
[----:B------:R-:W3:Y:S04]  /*2f30*/  LDSM.16.MT88.4 R16, [R0+0x11080] ;  /* 0x011080000010783b */ /* 0x000ee80000004200 */
[----:B------:R-:W4:Y:S04]  /*2f40*/  LDSM.16.MT88.4 R148, [R0+0x12080] ;  /* 0x012080000094783b */ /* 0x000f280000004200 */
[----:B------:R-:W5:Y:S04]  /*2f50*/  LDSM.16.MT88.4 R152, [R0+0x13080] ;  /* 0x013080000098783b */ /* 0x000f680000004200 */
[----:B------:R-:W-:Y:S04]  /*2f60*/  LDSM.16.MT88.4 R156, [R241+0x14980] ;  /* 0x01498000f19c783b */ /* 0x000fe80000004200 */
[----:B------:R-:W3:Y:S04]  /*2f70*/  LDSM.16.MT88.4 R160, [R0+0x10880] ;  /* 0x0108800000a0783b */ /* 0x000ee80000004200 */
[----:B------:R-:W3:Y:S04]  /*2f80*/  LDSM.16.MT88.4 R228, [R240+0x14980] ;  /* 0x01498000f0e4783b */ /* 0x000ee80000004200 */
[----:B------:R-:W3:Y:S04]  /*2f90*/  LDSM.16.MT88.4 R232, [R0+0x11880] ;  /* 0x0118800000e8783b */ /* 0x000ee80000004200 */
[----:B------:R-:W4:Y:S01]  /*2fa0*/  LDSM.16.MT88.4 R236, [R0+0x12880] ;  /* 0x0128800000ec783b */ /* 0x000f220000004200 */
[-C--:B-1----:R-:W-:Y:S08]  /*2fb0*/  HMMA.16816.F32 R20, R4, R8.reuse, R20 ;  /* 0x000000080414723c */ /* 0x082ff00000001814 */
[C---:B--2---:R-:W-:Y:S08]  /*2fc0*/  HMMA.16816.F32 R24, R12.reuse, R8, R24 ;  /* 0x000000080c18723c */ /* 0x044ff00000001818 */
[-C--:B------:R-:W-:Y:S08]  /*2fd0*/  HMMA.16816.F32 R28, R12, R10.reuse, R28 ;  /* 0x0000000a0c1c723c */ /* 0x080ff0000000181c */
[C---:B------:R-:W-:Y:S01]  /*2fe0*/  HMMA.16816.F32 R32, R4.reuse, R10, R32 ;  /* 0x0000000a0420723c */ /* 0x040fe20000001820 */
[----:B------:R-:W1:Y:S04]  /*2ff0*/  LDSM.16.MT88.4 R8, [R0+0x13880] ;  /* 0x013880000008783b */ /* 0x000e680000004200 */
[----:B------:R-:W-:Y:S03]  /*3000*/  BAR.SYNC.DEFER_BLOCKING 0x0 ;  /* 0x0000000000007b1d */ /* 0x000fe60000010000 */
[-C--:B---3--:R-:W-:Y:S08]  /*3010*/  HMMA.16816.F32 R36, R4, R16.reuse, R36 ;  /* 0x000000100424723c */ /* 0x088ff00000001824 */
[C---:B------:R-:W-:Y:S08]  /*3020*/  HMMA.16816.F32 R40, R12.reuse, R16, R40 ;  /* 0x000000100c28723c */ /* 0x040ff00000001828 */
[-C--:B------:R-:W-:Y:S08]  /*3030*/  HMMA.16816.F32 R44, R12, R18.reuse, R44 ;  /* 0x000000120c2c723c */ /* 0x080ff0000000182c */
[C---:B------:R-:W-:Y:S08]  /*3040*/  HMMA.16816.F32 R48, R4.reuse, R18, R48 ;  /* 0x000000120430723c */ /* 0x040ff00000001830 */
[-C--:B----4-:R-:W-:Y:S08]  /*3050*/  HMMA.16816.F32 R52, R4, R148.reuse, R52 ;  /* 0x000000940434723c */ /* 0x090ff00000001834 */
[C---:B------:R-:W-:Y:S08]  /*3060*/  HMMA.16816.F32 R56, R12.reuse, R148, R56 ;  /* 0x000000940c38723c */ /* 0x040ff00000001838 */
[-C--:B------:R-:W-:Y:S08]  /*3070*/  HMMA.16816.F32 R60, R12, R150.reuse, R60 ;  /* 0x000000960c3c723c */ /* 0x080ff0000000183c */
[C---:B------:R-:W-:Y:S08]  /*3080*/  HMMA.16816.F32 R64, R4.reuse, R150, R64 ;  /* 0x000000960440723c */ /* 0x040ff00000001840 */
[-C--:B-----5:R-:W-:Y:S08]  /*3090*/  HMMA.16816.F32 R68, R4, R152.reuse, R68 ;  /* 0x000000980444723c */ /* 0x0a0ff00000001844 */
[C---:B------:R-:W-:Y:S08]  /*30a0*/  HMMA.16816.F32 R72, R12.reuse, R152, R72 ;  /* 0x000000980c48723c */ /* 0x040ff00000001848 */
[-C--:B------:R-:W-:Y:S08]  /*30b0*/  HMMA.16816.F32 R76, R12, R154.reuse, R76 ;  /* 0x0000009a0c4c723c */ /* 0x080ff0000000184c */
[----:B------:R-:W-:Y:S08]  /*30c0*/  HMMA.16816.F32 R80, R4, R154, R80 ;  /* 0x0000009a0450723c */ /* 0x000ff00000001850 */
[-C--:B------:R-:W-:Y:S08]  /*30d0*/  HMMA.16816.F32 R20, R156, R160.reuse, R20 ;  /* 0x000000a09c14723c */ /* 0x080ff00000001814 */
[C---:B------:R-:W-:Y:S08]  /*30e0*/  HMMA.16816.F32 R24, R228.reuse, R160, R24 ;  /* 0x000000a0e418723c */ /* 0x040ff00000001818 */
[-C--:B------:R-:W-:Y:S08]  /*30f0*/  HMMA.16816.F32 R28, R228, R162.reuse, R28 ;  /* 0x000000a2e41c723c */ /* 0x080ff0000000181c */
[C---:B------:R-:W-:Y:S01]  /*3100*/  HMMA.16816.F32 R32, R156.reuse, R162, R32 ;  /* 0x000000a29c20723c */ /* 0x040fe20000001820 */
[----:B------:R2:W3:Y:S04]  /*3110*/  LDSM.16.MT88.4 R4, [R241+0x15180] ;  /* 0x01518000f104783b */ /* 0x0004e80000004200 */
[----:B------:R2:W4:Y:S03]  /*3120*/  LDSM.16.MT88.4 R12, [R240+0x15180] ;  /* 0x01518000f00c783b */ /* 0x0005260000004200 */
[-C--:B------:R-:W-:Y:S01]  /*3130*/  HMMA.16816.F32 R36, R156, R232.reuse, R36 ;  /* 0x000000e89c24723c */ /* 0x080fe20000001824 */
[----:B------:R2:W1:Y:S04]  /*3140*/  LDSM.16.MT88.4 R16, [R0+0x9080] ;  /* 0x009080000010783b */ /* 0x0004680000004200 */
[----:B------:R2:W1:Y:S03]  /*3150*/  LDSM.16.MT88.4 R148, [R0+0xa080] ;  /* 0x00a080000094783b */ /* 0x0004660000004200 */
[C---:B------:R-:W-:Y:S01]  /*3160*/  HMMA.16816.F32 R40, R228.reuse, R232, R40 ;  /* 0x000000e8e428723c */ /* 0x040fe20000001828 */
[----:B------:R2:W1:Y:S04]  /*3170*/  LDSM.16.MT88.4 R152, [R0+0xb080] ;  /* 0x00b080000098783b */ /* 0x0004680000004200 */
[----:B------:R2:W1:Y:S03]  /*3180*/  LDSM.16.MT88.4 R160, [R0+0x8880] ;  /* 0x0088800000a0783b */ /* 0x0004660000004200 */
[-C--:B------:R-:W-:Y:S08]  /*3190*/  HMMA.16816.F32 R44, R228, R234.reuse, R44 ;  /* 0x000000eae42c723c */ /* 0x080ff0000000182c */
[C---:B------:R-:W-:Y:S01]  /*31a0*/  HMMA.16816.F32 R48, R156.reuse, R234, R48 ;  /* 0x000000ea9c30723c */ /* 0x040fe20000001830 */
[----:B------:R2:W2:Y:S07]  /*31b0*/  LDSM.16.MT88.4 R232, [R0+0x9880] ;  /* 0x0098800000e8783b */ /* 0x0004ae0000004200 */
[-C--:B------:R-:W-:Y:S08]  /*31c0*/  HMMA.16816.F32 R52, R156, R236.reuse, R52 ;  /* 0x000000ec9c34723c */ /* 0x080ff00000001834 */
[C---:B------:R-:W-:Y:S08]  /*31d0*/  HMMA.16816.F32 R56, R228.reuse, R236, R56 ;  /* 0x000000ece438723c */ /* 0x040ff00000001838 */
[-C--:B------:R-:W-:Y:S08]  /*31e0*/  HMMA.16816.F32 R60, R228, R238.reuse, R60 ;  /* 0x000000eee43c723c */ /* 0x080ff0000000183c */
[C---:B------:R-:W-:Y:S01]  /*31f0*/  HMMA.16816.F32 R64, R156.reuse, R238, R64 ;  /* 0x000000ee9c40723c */ /* 0x040fe20000001840 */
[----:B------:R2:W2:Y:S07]  /*3200*/  LDSM.16.MT88.4 R236, [R0+0xa880] ;  /* 0x00a8800000ec783b */ /* 0x0004ae0000004200 */
[-C--:B-1----:R-:W-:Y:S08]  /*3210*/  HMMA.16816.F32 R68, R156, R8.reuse, R68 ;  /* 0x000000089c44723c */ /* 0x082ff00000001844 */
[C---:B------:R-:W-:Y:S08]  /*3220*/  HMMA.16816.F32 R72, R228.reuse, R8, R72 ;  /* 0x00000008e448723c */ /* 0x040ff00000001848 */
[-C--:B------:R-:W-:Y:S01]  /*3230*/  HMMA.16816.F32 R76, R228, R10.reuse, R76 ;  /* 0x0000000ae44c723c */ /* 0x080fe2000000184c */
[----:B------:R1:W1:Y:S07]  /*3240*/  LDSM.16.MT88.4 R228, [R240+0x15980] ;  /* 0x01598000f0e4783b */ /* 0x00026e0000004200 */
[----:B------:R-:W-:Y:S01]  /*3250*/  HMMA.16816.F32 R80, R156, R10, R80 ;  /* 0x0000000a9c50723c */ /* 0x000fe20000001850 */
[----:B------:R1:W1:Y:S04]  /*3260*/  LDSM.16.MT88.4 R8, [R0+0x8080] ;  /* 0x008080000008783b */ /* 0x0002680000004200 */
[----:B------:R1:W1:Y:S04]  /*3270*/  LDSM.16.MT88.4 R156, [R241+0x15980] ;  /* 0x01598000f19c783b */ /* 0x0002680000004200 */
[----:B------:R1:W1:Y:S01]  /*3280*/  LDSM.16.MT88.4 R240, [R0+0xb880] ;  /* 0x00b8800000f0783b */ /* 0x0002620000004200 */
[----:B------:R-:W-:-:S05]  /*3290*/  @P0 BRA `(.L_x_2) ;  /* 0x0000033000000947 */ /* 0x000fca0003800000 */
[----:B--234-:R-:W2:Y:S01]  /*32a0*/  LDL.64 R248, [R1+0x78] ;  /* 0x0000780001f87983 */ /* 0x01cea20000100a00 */
[----:B------:R-:W-:Y:S02]  /*32b0*/  ULDC.64 UR4, c[0x0][0x208] ;  /* 0x0000820000047ab9 */ /* 0x000fe40000000a00 */
[----:B------:R-:W-:Y:S01]  /*32c0*/  UIMAD.WIDE.U32 UR22, UR20, UR4, URZ ;  /* 0x00000004141672a5 */ /* 0x000fe2000f8e003f */
[----:B------:R-:W3:Y:S01]  /*32d0*/  LDL.64 R250, [R1+0x80] ;  /* 0x0000800001fa7983 */ /* 0x000ee20000100a00 */
[----:B------:R-:W-:Y:S03]  /*32e0*/  USHF.R.S32.HI UR21, URZ, 0x1f, UR20 ;  /* 0x0000001f3f157899 */ /* 0x000fe60008011414 */
[----:B------:R-:W4:Y:S01]  /*32f0*/  @!P2 S2R R246, SR_CTAID.Y ;  /* 0x0000000000f6a919 */ /* 0x000f220000002600 */
[----:B------:R-:W-:Y:S02]  /*3300*/  UIMAD UR21, UR21, UR4, URZ ;  /* 0x00000004151572a4 */ /* 0x000fe4000f8e023f */
[----:B------:R-:W-:Y:S01]  /*3310*/  UIMAD UR4, UR20, UR11, UR9 ;  /* 0x0000000b140472a4 */ /* 0x000fe2000f8e0209 */
[----:B------:R1:W-:Y:S01]  /*3320*/  STL.64 [R1+0xa0], R2 ;  /* 0x0000a00201007387 */ /* 0x0003e20000100a00 */
[----:B------:R-:W-:Y:S04]  /*3330*/  UIMAD UR21, UR20, UR5, UR21 ;  /* 0x00000005141572a4 */ /* 0x000fe8000f8e0215 */
[----:B------:R-:W-:Y:S01]  /*3340*/  UIADD3 UR21, UR23, UR21, URZ ;  /* 0x0000001517157290 */ /* 0x000fe2000fffe03f */
[----:B-1----:R-:W3:Y:S01]  /*3350*/  LDL.64 R2, [R1+0x58] ;  /* 0x0000580001027983 */ /* 0x002ee20000100a00 */
[----:B----4-:R-:W-:Y:S05]  /*3360*/  @!P2 SHF.R.S32.HI R244, RZ, 0x1f, R246 ;  /* 0x0000001ffff4a819 */ /* 0x010fea00000114f6 */
[----:B------:R-:W-:Y:S04]  /*3370*/  @!P2 IMAD R247, R244, c[0x0][0x288], RZ ;  /* 0x0000a200f4f7aa24 */ /* 0x000fe800078e02ff */
[C---:B------:R-:W-:Y:S02]  /*3380*/  @!P2 IMAD R247, R246.reuse, c[0x0][0x28c], R247 ;  /* 0x0000a300f6f7aa24 */ /* 0x040fe400078e02f7 */
[----:B--2---:R-:W-:Y:S02]  /*3390*/  @!P2 IMAD.MOV.U32 R245, RZ, RZ, R249 ;  /* 0x000000fffff5a224 */ /* 0x004fe400078e00f9 */
[----:B------:R-:W2:Y:S01]  /*33a0*/  LDL R249, [R1+0x50] ;  /* 0x0000500001f97983 */ /* 0x000ea20000100800 */
[----:B------:R-:W-:Y:S02]  /*33b0*/  @!P2 IMAD.MOV.U32 R244, RZ, RZ, R248 ;  /* 0x000000fffff4a224 */ /* 0x000fe400078e00f8 */
[----:B------:R-:W-:Y:S02]  /*33c0*/  IMAD.U32 R248, RZ, RZ, UR22 ;  /* 0x00000016fff87e24 */ /* 0x000fe4000f8e00ff */
[----:B------:R-:W-:Y:S05]  /*33d0*/  @!P2 IMAD.WIDE.U32 R244, R246, c[0x0][0x288], R244 ;  /* 0x0000a200f6f4aa25 */ /* 0x000fea00078e00f4 */
[----:B------:R-:W-:Y:S01]  /*33e0*/  @!P2 IADD3 R246, P1, R244, UR16, RZ ;  /* 0x00000010f4f6ac10 */ /* 0x000fe2000ff3e0ff */
[----:B------:R-:W-:Y:S03]  /*33f0*/  IMAD.U32 R244, RZ, RZ, UR22 ;  /* 0x00000016fff47e24 */ /* 0x000fe6000f8e00ff */
[----:B------:R-:W-:Y:S01]  /*3400*/  @!P2 IADD3.X R247, R245, UR6, R247, P1, !PT ;  /* 0x00000006f5f7ac10 */ /* 0x000fe20008ffe4f7 */
[----:B------:R-:W-:Y:S01]  /*3410*/  IMAD.U32 R245, RZ, RZ, UR21 ;  /* 0x00000015fff57e24 */ /* 0x000fe2000f8e00ff */
[----:B---3--:R-:W-:Y:S04]  /*3420*/  LEA R244, P1, R244, R250, 0x6 ;  /* 0x000000faf4f47211 */ /* 0x008fe800078230ff */
[----:B------:R-:W-:Y:S02]  /*3430*/  LEA.HI.X R245, R248, R251, R245, 0x6, P1 ;  /* 0x000000fbf8f57211 */ /* 0x000fe400008f34f5 */
[----:B------:R-:W3:Y:S04]  /*3440*/  LDL R248, [R1+0x60] ;  /* 0x0000600001f87983 */ /* 0x000ee80000100800 */
[----:B------:R-:W4:Y:S01]  /*3450*/  LDL.64 R250, [R1+0x70] ;  /* 0x0000700001fa7983 */ /* 0x000f220000100a00 */
[----:B---3--:R-:W-:Y:S04]  /*3460*/  LOP3.LUT P1, RZ, R248, 0x1, RZ, 0xc0, !PT ;  /* 0x00000001f8ff7812 */ /* 0x008fe8000782c0ff */
[----:B------:R-:W-:-:S13]  /*3470*/  ISETP.GE.OR P1, PT, R2, UR4, !P1 ;  /* 0x0000000402007c0c */ /* 0x000fda000cf26670 */
[----:B------:R-:W-:Y:S01]  /*3480*/  @!PT LDS RZ, [RZ] ;  /* 0x00000000fffff984 */ /* 0x000fe20000000800 */
[----:B------:R-:W-:Y:S01]  /*3490*/  @!PT LDS RZ, [RZ] ;  /* 0x00000000fffff984 */ /* 0x000fe20000000800 */
[----:B------:R-:W-:Y:S01]  /*34a0*/  @!PT LDS RZ, [RZ] ;  /* 0x00000000fffff984 */ /* 0x000fe20000000800 */
[----:B--2---:R1:W-:Y:S01]  /*34b0*/  LDGSTS.E.BYPASS.LTC128B.128 [R249+0x10080], [R244.64], !P1 ;  /* 0x10080000f4f97fae */ /* 0x0043e2000c901d52 */
[----:B------:R-:W-:Y:S04]  /*34c0*/  LOP3.LUT P1, RZ, R248, 0x2, RZ, 0xc0, !PT ;  /* 0x00000002f8ff7812 */ /* 0x000fe8000782c0ff */
[----:B------:R-:W-:-:S13]  /*34d0*/  ISETP.GE.OR P1, PT, R2, UR4, !P1 ;  /* 0x0000000402007c0c */ /* 0x000fda000cf26670 */
[----:B------:R1:W-:Y:S01]  /*34e0*/  LDGSTS.E.BYPASS.LTC128B.128 [R249+0x11080], [R244.64+0x80], !P1 ;  /* 0x11080080f4f97fae */ /* 0x0003e2000c901d52 */
[----:B------:R-:W-:Y:S04]  /*34f0*/  LOP3.LUT P1, RZ, R248, 0x4, RZ, 0xc0, !PT ;  /* 0x00000004f8ff7812 */ /* 0x000fe8000782c0ff */
[----:B------:R-:W-:-:S13]  /*3500*/  ISETP.GE.OR P1, PT, R2, UR4, !P1 ;  /* 0x0000000402007c0c */ /* 0x000fda000cf26670 */
[----:B------:R1:W-:Y:S01]  /*3510*/  LDGSTS.E.BYPASS.LTC128B.128 [R249+0x12080], [R244.64+0x100], !P1 ;  /* 0x12080100f4f97fae */ /* 0x0003e2000c901d52 */
[----:B------:R-:W-:Y:S04]  /*3520*/  LOP3.LUT P1, RZ, R248, 0x8, RZ, 0xc0, !PT ;  /* 0x00000008f8ff7812 */ /* 0x000fe8000782c0ff */
[----:B------:R-:W-:Y:S02]  /*3530*/  ISETP.GE.OR P1, PT, R2, UR4, !P1 ;  /* 0x0000000402007c0c */ /* 0x000fe4000cf26670 */
[----:B------:R2:W5:Y:S11]  /*3540*/  LDL.LU.64 R2, [R1+0xa0] ;  /* 0x0000a00001027983 */ /* 0x0005760000300a00 */
[----:B------:R1:W-:Y:S02]  /*3550*/  LDGSTS.E.BYPASS.LTC128B.128 [R249+0x13080], [R244.64+0x180], !P1 ;  /* 0x13080180f4f97fae */ /* 0x0003e4000c901d52 */
[C---:B-1----:R-:W-:Y:S04]  /*3560*/  @!P2 LEA R244, P1, R246.reuse, c[0x0][0x280], 0x2 ;  /* 0x0000a000f6f4aa11 */ /* 0x042fe800078210ff */
[----:B------:R-:W-:Y:S01]  /*3570*/  @!P2 LEA.HI.X R245, R246, c[0x0][0x284], R247, 0x2, P1 ;  /* 0x0000a100f6f5aa11 */ /* 0x000fe200008f14f7 */
[----:B------:R-:W-:Y:S05]  /*3580*/  IMAD.U32 R246, RZ, RZ, UR10 ;  /* 0x0000000afff67e24 */ /* 0x000fea000f8e00ff */
[----:B------:R-:W-:Y:S05]  /*3590*/  @!P2 LEA R246, R246, 0x20, 0x5 ;  /* 0x00000020f6f6a811 */ /* 0x000fea00078e28ff */
[----:B------:R-:W-:Y:S04]  /*35a0*/  @!P2 IMAD.WIDE R244, R246, 0x4, R244 ;  /* 0x00000004f6f4a825 */ /* 0x000fe800078e02f4 */
[----:B----4-:R-:W-:Y:S05]  /*35b0*/  @!P2 IMAD.SHL.U32 R246, R250, 0x10, RZ ;  /* 0x00000010faf6a824 */ /* 0x010fea00078e00ff */
[----:B------:R2:W-:Y:S02]  /*35c0*/  @!P2 LDGSTS.E.BYPASS.LTC128B.128 [R246+0x14100], [R244.64] ;  /* 0x14100000f4f6afae */ /* 0x0005e4000b901d52 */
.L_x_2:
[-C--:B-1234-:R-:W-:Y:S01]  /*35d0*/  HMMA.16816.F32 R84, R4, R8.reuse, R84 ;  /* 0x000000080454723c */ /* 0x09efe20000001854 */
[----:B------:R-:W2:Y:S05]  /*35e0*/  LDL R248, [R1+0x44] ;  /* 0x0000440001f87983 */ /* 0x000eaa0000100800 */
[----:B------:R-:W3:Y:S02]  /*35f0*/  LDL R244, [R1+0x40] ;  /* 0x0000400001f47983 */ /* 0x000ee40000100800 */
[C---:B------:R-:W-:Y:S03]  /*3600*/  HMMA.16816.F32 R88, R12.reuse, R8, R88 ;  /* 0x000000080c58723c */ /* 0x040fe60000001858 */
[----:B------:R-:W4:Y:S05]  /*3610*/  LDL R9, [R1+0x24] ;  /* 0x0000240001097983 */ /* 0x000f2a0000100800 */
[-C--:B------:R-:W-:Y:S01]  /*3620*/  HMMA.16816.F32 R92, R12, R10.reuse, R92 ;  /* 0x0000000a0c5c723c */ /* 0x080fe2000000185c */
[----:B------:R-:W0:Y:S05]  /*3630*/  LDGDEPBAR ;  /* 0x00000000000079af */ /* 0x000e2a0000000000 */
[----:B------:R-:W-:Y:S02]  /*3640*/  BAR.SYNC.DEFER_BLOCKING 0x0 ;  /* 0x0000000000007b1d */ /* 0x000fe40000010000 */
[C---:B------:R-:W-:Y:S08]  /*3650*/  HMMA.16816.F32 R96, R4.reuse, R10, R96 ;  /* 0x0000000a0460723c */ /* 0x040ff00000001860 */
[-C--:B------:R-:W-:Y:S08]  /*3660*/  HMMA.16816.F32 R100, R4, R16.reuse, R100 ;  /* 0x000000100464723c */ /* 0x080ff00000001864 */
        /* <DEDUP_REMOVED lines=10> */
[----:B------:R-:W-:Y:S08]  /*3710*/  HMMA.16816.F32 R144, R4, R154, R144 ;  /* 0x0000009a0490723c */ /* 0x000ff00000001890 */
        /* <DEDUP_REMOVED lines=15> */
[----:B------:R-:W-:Y:S01]  /*3810*/  HMMA.16816.F32 R144, R156, R242, R144 ;  /* 0x000000f29c90723c */ /* 0x000fe20000001890 */
[----:B--2---:R-:W1:Y:S05]  /*3820*/  LDSM.16.M88.4 R12, [R248+0x800] ;  /* 0x00080000f80c783b */ /* 0x004e6a0000000200 */
[----:B---3--:R-:W-:Y:S05]  /*3830*/  LDSM.16.M88.4 R160, [R244] ;  /* 0x00000000f4a0783b */ /* 0x008fea0000000200 */
[----:B----4-:R-:W2:Y:S05]  /*3840*/  LDSM.16.MT88.4 R4, [R9+0x4800] ;  /* 0x004800000904783b */ /* 0x010eaa0000004200 */
[----:B------:R3:W4:Y:S05]  /*3850*/  LDSM.16.M88.4 R232, [R244+0x800] ;  /* 0x00080000f4e8783b */ /* 0x00072a0000000200 */
[----:B------:R3:W3:Y:S05]  /*3860*/  LDSM.16.MT88.4 R16, [R9] ;  /* 0x000000000910783b */ /* 0x0006ea0000004200 */
[----:B------:R2:W3:Y:S05]  /*3870*/  LDSM.16.MT88.4 R236, [R9+0x4000] ;  /* 0x0040000009ec783b */ /* 0x0004ea0000004200 */
[----:B------:R3:W3:Y:S05]  /*3880*/  LDSM.16.M88.4 R244, [R248] ;  /* 0x00000000f8f4783b */ /* 0x0006ea0000000200 */
[----:B------:R3:W3:Y:S05]  /*3890*/  LDSM.16.MT88.4 R248, [R9+0x800] ;  /* 0x0008000009f8783b */ /* 0x0006ea0000004200 */
[----:B-1----:R1:W-:Y:S05]  /*38a0*/  STL.64 [R1], R12 ;  /* 0x0000000c01007387 */ /* 0x0023ea0000100a00 */
[----:B------:R1:W-:Y:S05]  /*38b0*/  STL.64 [R1+0x8], R14 ;  /* 0x0000080e01007387 */ /* 0x0003ea0000100a00 */
[----:B--2---:R1:W-:Y:S05]  /*38c0*/  STL.64 [R1+0x10], R4 ;  /* 0x0000100401007387 */ /* 0x0043ea0000100a00 */
[----:B------:R1:W-:Y:S01]  /*38d0*/  STL.64 [R1+0x18], R6 ;  /* 0x0000180601007387 */ /* 0x0003e20000100a00 */
[----:B------:R-:W-:-:S05]  /*38e0*/  @P0 BRA `(.L_x_3) ;  /* 0x0000033000000947 */ /* 0x000fca0003800000 */
[----:B----4-:R-:W2:Y:S01]  /*38f0*/  LDL.64 R10, [R1+0x78] ;  /* 0x00007800010a7983 */ /* 0x010ea20000100a00 */
[----:B------:R-:W-:Y:S02]  /*3900*/  ULDC.64 UR4, c[0x0][0x178] ;  /* 0x00005e0000047ab9 */ /* 0x000fe40000000a00 */
[----:B------:R-:W-:Y:S01]  /*3910*/  UIMAD.WIDE.U32 UR22, UR20, UR4, URZ ;  /* 0x00000004141672a5 */ /* 0x000fe2000f8e003f */
[----:B-1----:R-:W4:Y:S01]  /*3920*/  LDL.64 R14, [R1+0x88] ;  /* 0x00008800010e7983 */ /* 0x002f220000100a00 */
[----:B------:R-:W-:Y:S03]  /*3930*/  USHF.R.S32.HI UR21, URZ, 0x1f, UR20 ;  /* 0x0000001f3f157899 */ /* 0x000fe60008011414 */
[----:B---3--:R-:W3:Y:S01]  /*3940*/  LDL R12, [R1+0x64] ;  /* 0x00006400010c7983 */ /* 0x008ee20000100800 */
[----:B------:R-:W-:Y:S01]  /*3950*/  IMAD.U32 R8, RZ, RZ, UR22 ;  /* 0x00000016ff087e24 */ /* 0x000fe2000f8e00ff */
[----:B------:R-:W-:Y:S02]  /*3960*/  UIMAD UR21, UR21, UR4, URZ ;  /* 0x00000004151572a4 */ /* 0x000fe4000f8e023f */
[----:B------:R-:W4:Y:S01]  /*3970*/  LDL.64 R148, [R1+0x58] ;  /* 0x0000580001947983 */ /* 0x000f220000100a00 */
[----:B------:R-:W-:Y:S02]  /*3980*/  USHF.L.U32 UR4, UR20, 0x5, URZ ;  /* 0x0000000514047899 */ /* 0x000fe4000800063f */
[----:B------:R-:W-:Y:S01]  /*3990*/  UIMAD UR21, UR20, UR5, UR21 ;  /* 0x00000005141572a4 */ /* 0x000fe2000f8e0215 */
[----:B------:R-:W4:Y:S01]  /*39a0*/  LDL R9, [R1+0x50] ;  /* 0x0000500001097983 */ /* 0x000f220000100800 */
[----:B------:R-:W-:Y:S02]  /*39b0*/  UIADD3 UR5, -UR4, UR7, URZ ;  /* 0x0000000704057290 */ /* 0x000fe4000fffe13f */
[----:B------:R-:W-:Y:S01]  /*39c0*/  UIADD3 UR21, UR23, UR21, URZ ;  /* 0x0000001517157290 */ /* 0x000fe2000fffe03f */
[----:B------:R-:W1:Y:S02]  /*39d0*/  S2R R6, SR_CTAID.Y ;  /* 0x0000000000067919 */ /* 0x000e640000002600 */
[----:B-1----:R-:W-:Y:S05]  /*39e0*/  SHF.R.S32.HI R7, RZ, 0x1f, R6 ;  /* 0x0000001fff077819 */ /* 0x002fea0000011406 */
[----:B------:R-:W-:Y:S04]  /*39f0*/  IMAD R7, R7, c[0x0][0x270], RZ ;  /* 0x00009c0007077a24 */ /* 0x000fe800078e02ff */
[C---:B------:R-:W-:Y:S02]  /*3a00*/  IMAD R7, R6.reuse, c[0x0][0x274], R7 ;  /* 0x00009d0006077a24 */ /* 0x040fe400078e0207 */
[----:B--2---:R-:W-:Y:S02]  /*3a10*/  IMAD.MOV.U32 R4, RZ, RZ, R10 ;  /* 0x000000ffff047224 */ /* 0x004fe400078e000a */
[----:B------:R-:W-:Y:S02]  /*3a20*/  IMAD.MOV.U32 R5, RZ, RZ, R11 ;  /* 0x000000ffff057224 */ /* 0x000fe400078e000b */
[----:B------:R-:W2:Y:S02]  /*3a30*/  LDL.64 R10, [R1+0x70] ;  /* 0x00007000010a7983 */ /* 0x000ea40000100a00 */
[----:B------:R-:W-:Y:S01]  /*3a40*/  IMAD.WIDE.U32 R4, R6, c[0x0][0x270], R4 ;  /* 0x00009c0006047a25 */ /* 0x000fe200078e0004 */
[----:B---3--:R-:W-:Y:S04]  /*3a50*/  LOP3.LUT P1, RZ, R12, 0x2, RZ, 0xc0, !PT ;  /* 0x000000020cff7812 */ /* 0x008fe8000782c0ff */
[----:B------:R-:W-:Y:S01]  /*3a60*/  IADD3 R6, P0, R4, UR14, RZ ;  /* 0x0000000e04067c10 */ /* 0x000fe2000ff1e0ff */
[----:B------:R-:W-:Y:S01]  /*3a70*/  IMAD.U32 R4, RZ, RZ, UR22 ;  /* 0x00000016ff047e24 */ /* 0x000fe2000f8e00ff */
[----:B----4-:R-:W-:Y:S02]  /*3a80*/  ISETP.GE.OR P1, PT, R148, UR5, !P1 ;  /* 0x0000000594007c0c */ /* 0x010fe4000cf26670 */
[----:B------:R-:W-:Y:S01]  /*3a90*/  IADD3.X R7, R5, UR8, R7, P0, !PT ;  /* 0x0000000805077c10 */ /* 0x000fe200087fe407 */
[----:B------:R-:W-:Y:S01]  /*3aa0*/  IMAD.U32 R5, RZ, RZ, UR21 ;  /* 0x00000015ff057e24 */ /* 0x000fe2000f8e00ff */
[----:B------:R-:W-:Y:S04]  /*3ab0*/  LEA R4, P0, R4, R14, 0x6 ;  /* 0x0000000e04047211 */ /* 0x000fe800078030ff */
[----:B------:R-:W-:Y:S02]  /*3ac0*/  LEA.HI.X R5, R8, R15, R5, 0x6, P0 ;  /* 0x0000000f08057211 */ /* 0x000fe400000f3405 */
[----:B------:R-:W-:Y:S04]  /*3ad0*/  LOP3.LUT P0, RZ, R12, 0x1, RZ, 0xc0, !PT ;  /* 0x000000010cff7812 */ /* 0x000fe8000780c0ff */
[----:B------:R-:W-:-:S13]  /*3ae0*/  ISETP.GE.OR P0, PT, R148, UR5, !P0 ;  /* 0x0000000594007c0c */ /* 0x000fda000c706670 */
[----:B------:R-:W-:Y:S01]  /*3af0*/  @!PT LDS RZ, [RZ] ;  /* 0x00000000fffff984 */ /* 0x000fe20000000800 */
[----:B------:R-:W-:Y:S01]  /*3b00*/  @!PT LDS RZ, [RZ] ;  /* 0x00000000fffff984 */ /* 0x000fe20000000800 */
[----:B------:R-:W-:Y:S01]  /*3b10*/  @!PT LDS RZ, [RZ] ;  /* 0x00000000fffff984 */ /* 0x000fe20000000800 */
[----:B------:R1:W-:Y:S01]  /*3b20*/  LDGSTS.E.BYPASS.LTC128B.128 [R9+0x8080], [R4.64], !P0 ;  /* 0x0808000004097fae */ /* 0x0003e2000c101d52 */
[C---:B------:R-:W-:Y:S03]  /*3b30*/  LOP3.LUT P0, RZ, R12.reuse, 0x4, RZ, 0xc0, !PT ;  /* 0x000000040cff7812 */ /* 0x040fe6000780c0ff */
[----:B------:R1:W-:Y:S01]  /*3b40*/  LDGSTS.E.BYPASS.LTC128B.128 [R9+0x9080], [R4.64+0x80], !P1 ;  /* 0x0908008004097fae */ /* 0x0003e2000c901d52 */
[----:B------:R-:W-:Y:S02]  /*3b50*/  LOP3.LUT P1, RZ, R12, 0x8, RZ, 0xc0, !PT ;  /* 0x000000080cff7812 */ /* 0x000fe4000782c0ff */
[C---:B------:R-:W-:Y:S02]  /*3b60*/  ISETP.GE.OR P0, PT, R148.reuse, UR5, !P0 ;  /* 0x0000000594007c0c */ /* 0x040fe4000c706670 */
[----:B------:R-:W-:Y:S11]  /*3b70*/  ISETP.GE.OR P1, PT, R148, UR5, !P1 ;  /* 0x0000000594007c0c */ /* 0x000ff6000cf26670 */
[----:B------:R1:W-:Y:S04]  /*3b80*/  LDGSTS.E.BYPASS.LTC128B.128 [R9+0xa080], [R4.64+0x100], !P0 ;  /* 0x0a08010004097fae */ /* 0x0003e8000c101d52 */
[----:B------:R1:W-:Y:S02]  /*3b90*/  LDGSTS.E.BYPASS.LTC128B.128 [R9+0xb080], [R4.64+0x180], !P1 ;  /* 0x0b08018004097fae */ /* 0x0003e4000c901d52 */
[C---:B-1----:R-:W-:Y:S04]  /*3ba0*/  LEA R4, P0, R6.reuse, c[0x0][0x258], 0x2 ;  /* 0x0000960006047a11 */ /* 0x042fe800078010ff */
[----:B------:R-:W-:Y:S01]  /*3bb0*/  LEA.HI.X R5, R6, c[0x0][0x25c], R7, 0x2, P0 ;  /* 0x0000970006057a11 */ /* 0x000fe200000f1407 */
[----:B------:R-:W-:Y:S02]  /*3bc0*/  IMAD.U32 R6, RZ, RZ, UR4 ;  /* 0x00000004ff067e24 */ /* 0x000fe4000f8e00ff */
[----:B------:R-:W-:Y:S03]  /*3bd0*/  IMAD.U32 R7, RZ, RZ, UR4 ;  /* 0x00000004ff077e24 */ /* 0x000fe6000f8e00ff */
[----:B------:R-:W-:Y:S04]  /*3be0*/  LEA R4, P0, R6, R4, 0x2 ;  /* 0x0000000406047211 */ /* 0x000fe800078010ff */
[----:B------:R-:W-:Y:S01]  /*3bf0*/  LEA.HI.X.SX32 R5, R7, R5, 0x2, P0 ;  /* 0x0000000507057211 */ /* 0x000fe200000f16ff */
[----:B--2---:R-:W-:Y:S05]  /*3c00*/  @!P2 IMAD.SHL.U32 R6, R10, 0x10, RZ ;  /* 0x000000100a06a824 */ /* 0x004fea00078e00ff */
[----:B------:R1:W-:Y:S03]  /*3c10*/  @!P2 LDGSTS.E.BYPASS.LTC128B.128 [R6+0x14080], [R4.64] ;  /* 0x140800000406afae */ /* 0x0003e6000b901d52 */
.L_x_3:
[-C--:B-1-34-:R-:W-:Y:S01]  /*3c20*/  HMMA.16816.F32 R4, R160, R16.reuse, RZ ;  /* 0x00000010a004723c */ /* 0x09afe200000018ff */
[----:B------:R-:W2:Y:S01]  /*3c30*/  LDL.LU R240, [R1] ;  /* 0x0000000001f07983 */ /* 0x000ea20000300800 */
[----:B------:R-:W-:Y:S02]  /*3c40*/  USHF.L.U32 UR10, UR10, 0xd, URZ ;  /* 0x0000000d0a0a7899 */ /* 0x000fe4000800063f */
[----:B------:R-:W-:Y:S01]  /*3c50*/  UISETP.GE.AND UP0, UPT, UR20, UR13, UPT ;  /* 0x0000000d1400728c */ /* 0x000fe2000bf06270 */
[----:B------:R-:W2:Y:S03]  /*3c60*/  LDL.LU R241, [R1+0x4] ;  /* 0x0000040001f17983 */ /* 0x000ea60000300800 */
[C---:B------:R-:W-:Y:S01]  /*3c70*/  HMMA.16816.F32 R8, R232.reuse, R16, RZ ;  /* 0x00000010e808723c */ /* 0x040fe200000018ff */
[----:B------:R-:W2:Y:S04]  /*3c80*/  LDL.LU R242, [R1+0x8] ;  /* 0x0000080001f27983 */ /* 0x000ea80000300800 */
[----:B------:R-:W2:Y:S03]  /*3c90*/  LDL.LU R243, [R1+0xc] ;  /* 0x00000c0001f37983 */ /* 0x000ea60000300800 */
[-C--:B------:R-:W-:Y:S01]  /*3ca0*/  HMMA.16816.F32 R12, R232, R18.reuse, RZ ;  /* 0x00000012e80c723c */ /* 0x080fe200000018ff */
[----:B------:R-:W-:Y:S04]  /*3cb0*/  STL.64 [R1+0xb0], R22 ;  /* 0x0000b01601007387 */ /* 0x000fe80000100a00 */
[----:B------:R1:W-:Y:S03]  /*3cc0*/  STL.64 [R1+0xa8], R20 ;  /* 0x0000a81401007387 */ /* 0x0003e60000100a00 */
[C---:B------:R-:W-:Y:S01]  /*3cd0*/  HMMA.16816.F32 R16, R160.reuse, R18, RZ ;  /* 0x00000012a010723c */ /* 0x040fe200000018ff */
[----:B------:R-:W0:Y:S07]  /*3ce0*/  LDGDEPBAR ;  /* 0x00000000000079af */ /* 0x000e2e0000000000 */
[-C--:B------:R-:W-:Y:S08]  /*3cf0*/  HMMA.16816.F32 R148, R160, R236.reuse, RZ ;  /* 0x000000eca094723c */ /* 0x080ff000000018ff */
[C---:B------:R-:W-:Y:S01]  /*3d00*/  HMMA.16816.F32 R152, R232.reuse, R236, RZ ;  /* 0x000000ece898723c */ /* 0x040fe200000018ff */
[----:B-1----:R-:W3:Y:S07]  /*3d10*/  LDL.LU R20, [R1+0x10] ;  /* 0x0000100001147983 */ /* 0x002eee0000300800 */
[-C--:B------:R-:W-:Y:S01]  /*3d20*/  HMMA.16816.F32 R156, R232, R238.reuse, RZ ;  /* 0x000000eee89c723c */ /* 0x080fe200000018ff */
[----:B------:R-:W3:Y:S04]  /*3d30*/  LDL.LU R21, [R1+0x14] ;  /* 0x0000140001157983 */ /* 0x000ee80000300800 */
[----:B------:R-:W4:Y:S03]  /*3d40*/  LDL.LU R22, [R1+0x18] ;  /* 0x0000180001167983 */ /* 0x000f260000300800 */
[----:B------:R-:W-:Y:S01]  /*3d50*/  HMMA.16816.F32 R160, R160, R238, RZ ;  /* 0x000000eea0a0723c */ /* 0x000fe200000018ff */
[----:B------:R-:W4:Y:S04]  /*3d60*/  LDL.LU R23, [R1+0x1c] ;  /* 0x00001c0001177983 */ /* 0x000f280000300800 */
[----:B------:R1:W-:Y:S03]  /*3d70*/  STL [R1+0xa0], R0 ;  /* 0x0000a00001007387 */ /* 0x0003e60000100800 */
[-C--:B------:R-:W-:Y:S01]  /*3d80*/  HMMA.16816.F32 R4, R244, R248.reuse, R4 ;  /* 0x000000f8f404723c */ /* 0x080fe20000001804 */
[----:B------:R-:W4:Y:S04]  /*3d90*/  LDL R237, [R1+0x4c] ;  /* 0x00004c0001ed7983 */ /* 0x000f280000100800 */
[----:B-1----:R-:W4:Y:S03]  /*3da0*/  LDL R0, [R1+0x24] ;  /* 0x0000240001007983 */ /* 0x002f260000100800 */
[C---:B--2---:R-:W-:Y:S01]  /*3db0*/  HMMA.16816.F32 R8, R240.reuse, R248, R8 ;  /* 0x000000f8f008723c */ /* 0x044fe20000001808 */
[----:B------:R-:W2:Y:S07]  /*3dc0*/  LDL R249, [R1+0x48] ;  /* 0x0000480001f97983 */ /* 0x000eae0000100800 */
[-C--:B------:R-:W-:Y:S08]  /*3dd0*/  HMMA.16816.F32 R12, R240, R250.reuse, R12 ;  /* 0x000000faf00c723c */ /* 0x080ff0000000180c */
[C---:B------:R-:W-:Y:S08]  /*3de0*/  HMMA.16816.F32 R16, R244.reuse, R250, R16 ;  /* 0x000000faf410723c */ /* 0x040ff00000001810 */
[-C--:B---3--:R-:W-:Y:S08]  /*3df0*/  HMMA.16816.F32 R148, R244, R20.reuse, R148 ;  /* 0x00000014f494723c */ /* 0x088ff00000001894 */
[C---:B------:R-:W-:Y:S01]  /*3e00*/  HMMA.16816.F32 R152, R240.reuse, R20, R152 ;  /* 0x00000014f098723c */ /* 0x040fe20000001898 */
[----:B----4-:R-:W-:Y:S07]  /*3e10*/  LDSM.16.M88.4 R228, [R237] ;  /* 0x00000000ede4783b */ /* 0x010fee0000000200 */
[-C--:B------:R-:W-:Y:S01]  /*3e20*/  HMMA.16816.F32 R156, R240, R22.reuse, R156 ;  /* 0x00000016f09c723c */ /* 0x080fe2000000189c */
[----:B------:R-:W-:Y:S07]  /*3e30*/  LDSM.16.M88.4 R236, [R237+0x800] ;  /* 0x00080000edec783b */ /* 0x000fee0000000200 */
[----:B------:R-:W-:Y:S01]  /*3e40*/  HMMA.16816.F32 R160, R244, R22, R160 ;  /* 0x00000016f4a0723c */ /* 0x000fe200000018a0 */
[----:B------:R1:W5:Y:S04]  /*3e50*/  LDL.LU.64 R22, [R1+0xb0] ;  /* 0x0000b00001167983 */ /* 0x0003680000300a00 */
[----:B------:R1:W5:Y:S04]  /*3e60*/  LDL.LU.64 R20, [R1+0xa8] ;  /* 0x0000a80001147983 */ /* 0x0003680000300a00 */
[----:B------:R-:W3:Y:S04]  /*3e70*/  LDSM.16.MT88.4 R232, [R0+0x1000] ;  /* 0x0010000000e8783b */ /* 0x000ee80000004200 */
[----:B------:R-:W4:Y:S01]  /*3e80*/  LDSM.16.MT88.4 R240, [R0+0x5000] ;  /* 0x0050000000f0783b */ /* 0x000f220000004200 */
[-C--:B---3--:R-:W-:Y:S08]  /*3e90*/  HMMA.16816.F32 R4, R228, R232.reuse, R4 ;  /* 0x000000e8e404723c */ /* 0x088ff00000001804 */
[C---:B------:R-:W-:Y:S08]  /*3ea0*/  HMMA.16816.F32 R8, R236.reuse, R232, R8 ;  /* 0x000000e8ec08723c */ /* 0x040ff00000001808 */
[-C--:B------:R-:W-:Y:S08]  /*3eb0*/  HMMA.16816.F32 R12, R236, R234.reuse, R12 ;  /* 0x000000eaec0c723c */ /* 0x080ff0000000180c */
[C---:B------:R-:W-:Y:S01]  /*3ec0*/  HMMA.16816.F32 R16, R228.reuse, R234, R16 ;  /* 0x000000eae410723c */ /* 0x040fe20000001810 */
[----:B------:R-:W-:Y:S07]  /*3ed0*/  LDSM.16.MT88.4 R232, [R0+0x1800] ;  /* 0x0018000000e8783b */ /* 0x000fee0000004200 */
[-C--:B----4-:R-:W-:Y:S08]  /*3ee0*/  HMMA.16816.F32 R148, R228, R240.reuse, R148 ;  /* 0x000000f0e494723c */ /* 0x090ff00000001894 */
[C---:B------:R-:W-:Y:S01]  /*3ef0*/  HMMA.16816.F32 R152, R236.reuse, R240, R152 ;  /* 0x000000f0ec98723c */ /* 0x040fe20000001898 */
[----:B------:R-:W3:Y:S07]  /*3f00*/  LDL R241, [R1+0x98] ;  /* 0x0000980001f17983 */ /* 0x000eee0000100800 */
[-C--:B------:R-:W-:Y:S01]  /*3f10*/  HMMA.16816.F32 R156, R236, R242.reuse, R156 ;  /* 0x000000f2ec9c723c */ /* 0x080fe2000000189c */
[----:B------:R4:W-:Y:S07]  /*3f20*/  LDSM.16.MT88.4 R236, [R0+0x5800] ;  /* 0x0058000000ec783b */ /* 0x0009ee0000004200 */
[----:B------:R-:W-:Y:S07]  /*3f30*/  HMMA.16816.F32 R160, R228, R242, R160 ;  /* 0x000000f2e4a0723c */ /* 0x000fee00000018a0 */
[----:B------:R-:W-:Y:S01]  /*3f40*/  IMAD.U32 R230, RZ, RZ, UR10 ;  /* 0x0000000affe67e24 */ /* 0x000fe2000f8e00ff */
[----:B----4-:R1:W5:Y:S04]  /*3f50*/  LDL.LU R0, [R1+0xa0] ;  /* 0x0000a00001007983 */ /* 0x0103680000300800 */
[----:B------:R-:W4:Y:S04]  /*3f60*/  LDL.64 R242, [R1+0x90] ;  /* 0x0000900001f27983 */ /* 0x000f280000100a00 */
[----:B--2---:R-:W2:Y:S04]  /*3f70*/  LDSM.16.M88.4 R244, [R249] ;  /* 0x00000000f9f4783b */ /* 0x004ea80000000200 */
[----:B------:R-:W1:Y:S01]  /*3f80*/  LDSM.16.M88.4 R248, [R249+0x800] ;  /* 0x00080000f9f8783b */ /* 0x000e620000000200 */
[-C--:B--2---:R-:W-:Y:S08]  /*3f90*/  HMMA.16816.F32 R4, R244, R232.reuse, R4 ;  /* 0x000000e8f404723c */ /* 0x084ff00000001804 */
[C---:B-1----:R-:W-:Y:S08]  /*3fa0*/  HMMA.16816.F32 R8, R248.reuse, R232, R8 ;  /* 0x000000e8f808723c */ /* 0x042ff00000001808 */
[-C--:B------:R-:W-:Y:S08]  /*3fb0*/  HMMA.16816.F32 R12, R248, R234.reuse, R12 ;  /* 0x000000eaf80c723c */ /* 0x080ff0000000180c */
[C---:B------:R-:W-:Y:S08]  /*3fc0*/  HMMA.16816.F32 R16, R244.reuse, R234, R16 ;  /* 0x000000eaf410723c */ /* 0x040ff00000001810 */
[-C--:B------:R-:W-:Y:S08]  /*3fd0*/  HMMA.16816.F32 R148, R244, R236.reuse, R148 ;  /* 0x000000ecf494723c */ /* 0x080ff00000001894 */
[C---:B------:R-:W-:Y:S08]  /*3fe0*/  HMMA.16816.F32 R152, R248.reuse, R236, R152 ;  /* 0x000000ecf898723c */ /* 0x040ff00000001898 */
[-C--:B------:R-:W-:Y:S08]  /*3ff0*/  HMMA.16816.F32 R156, R248, R238.reuse, R156 ;  /* 0x000000eef89c723c */ /* 0x080ff0000000189c */
[----:B------:R-:W-:Y:S04]  /*4000*/  HMMA.16816.F32 R160, R244, R238, R160 ;  /* 0x000000eef4a0723c */ /* 0x000fe800000018a0 */
[----:B----4-:R-:W-:Y:S01]  /*4010*/  IADD3 R229, P0, R242, UR10, RZ ;  /* 0x0000000af2e57c10 */ /* 0x010fe2000ff1e0ff */
[----:B------:R-:W-:Y:S03]  /*4020*/  UMOV UR10, UR20 ;  /* 0x00000014000a7c82 */ /* 0x000fe60008000000 */
[----:B---3--:R-:W-:Y:S04]  /*4030*/  LEA.HI.X.SX32 R230, R230, R241, 0x1, P0 ;  /* 0x000000f1e6e67211 */ /* 0x008fe800000f0eff */
[C---:B------:R-:W-:Y:S04]  /*4040*/  LEA R228, P0, R229.reuse, c[0x0][0x220], 0x2 ;  /* 0x00008800e5e47a11 */ /* 0x040fe800078010ff */
[----:B------:R-:W-:Y:S02]  /*4050*/  LEA.HI.X R229, R229, c[0x0][0x224], R230, 0x2, P0 ;  /* 0x00008900e5e57a11 */ /* 0x000fe400000f14e6 */
[----:B------:R-:W-:Y:S03]  /*4060*/  PLOP3.LUT P0, PT, PT, PT, UP0, 0x80, 0x0 ;  /* 0x000000000000781c */ /* 0x000fe60003f0f008 */
[----:B------:R1:W-:Y:S04]  /*4070*/  RED.E.ADD.F32.FTZ.RN.STRONG.GPU [R228.64], R4 ;  /* 0x00000004e400798e */ /* 0x0003e8000c10e792 */
[----:B------:R1:W-:Y:S04]  /*4080*/  RED.E.ADD.F32.FTZ.RN.STRONG.GPU [R228.64+0x400], R5 ;  /* 0x00040005e400798e */ /* 0x0003e8000c10e792 */
        /* <DEDUP_REMOVED lines=29> */
[----:B------:R1:W-:Y:S01]  /*4260*/  RED.E.ADD.F32.FTZ.RN.STRONG.GPU [R228.64+0x7c00], R159 ;  /* 0x007c009fe400798e */ /* 0x0003e2000c10e792 */
[----:B------:R-:W-:-:S05]  /*4270*/  @!P0 BRA `(.L_x_4) ;  /* 0xffffe0a000008947 */ /* 0x000fca000383ffff */
.L_x_1:
[----:B-1----:R-:W2:Y:S01]  /*4280*/  LDL.LU R6, [R1+0x54] ;  /* 0x0000540001067983 */ /* 0x002ea20000300800 */
[----:B-----5:R-:W-:-:S02]  /*4290*/  F2FP.PACK_AB R0, R21, R20 ;  /* 0x000000141500723e */ /* 0x020fc400000000ff */
[----:B------:R-:W-:Y:S01]  /*42a0*/  F2FP.PACK_AB R153, R23, R22 ;  /* 0x000000161799723e */ /* 0x000fe200000000ff */
[----:B------:R-:W3:Y:S01]  /*42b0*/  LDL.LU.64 R4, [R1+0x70] ;  /* 0x0000700001047983 */ /* 0x000ee20000300a00 */
[----:B------:R-:W-:Y:S02]  /*42c0*/  F2FP.PACK_AB R148, R33, R32 ;  /* 0x000000202194723e */ /* 0x000fe400000000ff */
[----:B------:R-:W-:Y:S01]  /*42d0*/  F2FP.PACK_AB R155, R25, R24 ;  /* 0x00000018199b723e */ /* 0x000fe200000000ff */
[----:B------:R-:W4:Y:S01]  /*42e0*/  LDL.LU R7, [R1+0x9c] ;  /* 0x00009c0001077983 */ /* 0x000f220000300800 */
[----:B------:R-:W-:Y:S01]  /*42f0*/  F2FP.PACK_AB R154, R27, R26 ;  /* 0x0000001a1b9a723e */ /* 0x000fe200000000ff */
[----:B------:R-:W-:Y:S01]  /*4300*/  FMUL.FTZ R84, R84, c[0x0][0x298] ;  /* 0x0000a60054547a20 */ /* 0x000fe20000410000 */
        /* <DEDUP_REMOVED lines=9> */
[----:B------:R-:W1:Y:S01]  /*43a0*/  S2R R38, SR_TID.X ;  /* 0x0000000000267919 */ /* 0x000e620000002100 */
        /* <DEDUP_REMOVED lines=72> */
[----:B-1----:R-:W-:Y:S01]  /*4830*/  SHF.R.S32.HI R8, RZ, 0x1f, R38 ;  /* 0x0000001fff087819 */ /* 0x002fe20000011426 */
        /* <DEDUP_REMOVED lines=11> */
[----:B------:R-:W-:Y:S01]  /*48f0*/  LEA.HI R8, R8, R38, RZ, 0x5 ;  /* 0x0000002608087211 */ /* 0x000fe200078f28ff */
[----:B------:R-:W-:Y:S01]  /*4900*/  FMUL.FTZ R11, R133, c[0x0][0x298] ;  /* 0x0000a600850b7a20 */ /* 0x000fe20000410000 */
[----:B------:R-:W-:Y:S01]  /*4910*/  F2FP.PACK_AB R13, R13, R124 ;  /* 0x0000007c0d0d723e */ /* 0x000fe200000000ff */
[----:B------:R-:W-:Y:S01]  /*4920*/  FMUL.FTZ R134, R134, c[0x0][0x298] ;  /* 0x0000a60086867a20 */ /* 0x000fe20000410000 */
[----:B------:R-:W-:Y:S01]  /*4930*/  F2FP.PACK_AB R12, R12, R126 ;  /* 0x0000007e0c0c723e */ /* 0x000fe200000000ff */
[----:B------:R-:W-:Y:S01]  /*4940*/  FMUL.FTZ R10, R135, c[0x0][0x298] ;  /* 0x0000a600870a7a20 */ /* 0x000fe20000410000 */
[----:B------:R-:W-:Y:S01]  /*4950*/  F2FP.PACK_AB R11, R11, R132 ;  /* 0x000000840b0b723e */ /* 0x000fe200000000ff */
[----:B------:R-:W-:Y:S01]  /*4960*/  FMUL.FTZ R144, R144, c[0x0][0x298] ;  /* 0x0000a60090907a20 */ /* 0x000fe20000410000 */
[----:B------:R-:W-:Y:S01]  /*4970*/  SHF.R.S32.HI R8, RZ, 0x5, R8 ;  /* 0x00000005ff087819 */ /* 0x000fe20000011408 */
[----:B------:R-:W-:Y:S01]  /*4980*/  FMUL.FTZ R146, R146, c[0x0][0x298] ;  /* 0x0000a60092927a20 */ /* 0x000fe20000410000 */
[----:B------:R-:W-:Y:S01]  /*4990*/  F2FP.PACK_AB R10, R10, R134 ;  /* 0x000000860a0a723e */ /* 0x000fe200000000ff */
[----:B------:R-:W-:Y:S01]  /*49a0*/  FMUL.FTZ R136, R136, c[0x0][0x298] ;  /* 0x0000a60088887a20 */ /* 0x000fe20000410000 */
[----:B------:R-:W-:Y:S01]  /*49b0*/  USHF.R.S32.HI UR6, URZ, 0x1f, UR12 ;  /* 0x0000001f3f067899 */ /* 0x000fe2000801140c */
[----:B------:R-:W-:Y:S01]  /*49c0*/  FMUL.FTZ R9, R137, c[0x0][0x298] ;  /* 0x0000a60089097a20 */ /* 0x000fe20000410000 */
[----:B------:R-:W-:Y:S01]  /*49d0*/  ULDC.64 UR4, c[0x0][0x340] ;  /* 0x0000d00000047ab9 */ /* 0x000fe20000000a00 */
[----:B------:R-:W-:Y:S01]  /*49e0*/  FMUL.FTZ R138, R138, c[0x0][0x298] ;  /* 0x0000a6008a8a7a20 */ /* 0x000fe20000410000 */
[----:B------:R-:W-:Y:S01]  /*49f0*/  UIMAD UR4, UR6, UR4, URZ ;  /* 0x00000004060472a4 */ /* 0x000fe2000f8e023f */
[----:B------:R-:W-:Y:S01]  /*4a00*/  FMUL.FTZ R140, R140, c[0x0][0x298] ;  /* 0x0000a6008c8c7a20 */ /* 0x000fe20000410000 */
[----:B------:R-:W-:Y:S01]  /*4a10*/  F2FP.PACK_AB R9, R9, R136 ;  /* 0x000000880909723e */ /* 0x000fe200000000ff */
[----:B------:R-:W-:Y:S01]  /*4a20*/  FMUL.FTZ R37, R141, c[0x0][0x298] ;  /* 0x0000a6008d257a20 */ /* 0x000fe20000410000 */
[----:B------:R-:W-:Y:S01]  /*4a30*/  UIMAD UR4, UR12, UR5, UR4 ;  /* 0x000000050c0472a4 */ /* 0x000fe2000f8e0204 */
[----:B------:R-:W-:Y:S01]  /*4a40*/  FMUL.FTZ R142, R142, c[0x0][0x298] ;  /* 0x0000a6008e8e7a20 */ /* 0x000fe20000410000 */
[----:B------:R-:W-:Y:S01]  /*4a50*/  BSSY B0, `(.L_x_5) ;  /* 0x0000094000007945 */ /* 0x000fe20003800000 */
[----:B------:R-:W-:Y:S01]  /*4a60*/  FMUL.FTZ R36, R143, c[0x0][0x298] ;  /* 0x0000a6008f247a20 */ /* 0x000fe20000410000 */
[----:B------:R-:W-:Y:S01]  /*4a70*/  F2FP.PACK_AB R37, R37, R140 ;  /* 0x0000008c2525723e */ /* 0x000fe200000000ff */
[----:B------:R-:W-:-:S03]  /*4a80*/  IMAD.SHL.U32 R39, R8, 0x40, RZ ;  /* 0x0000004008277824 */ /* 0x000fc600078e00ff */
[----:B------:R-:W-:Y:S02]  /*4a90*/  F2FP.PACK_AB R36, R36, R142 ;  /* 0x0000008e2424723e */ /* 0x000fe400000000ff */
[----:B------:R-:W-:Y:S01]  /*4aa0*/  LOP3.LUT R39, R39, 0x1c0, RZ, 0xc0, !PT ;  /* 0x000001c027277812 */ /* 0x000fe200078ec0ff */
[----:B--2---:R-:W-:Y:S01]  /*4ab0*/  IMAD.MOV.U32 R156, RZ, RZ, R6 ;  /* 0x000000ffff9c7224 */ /* 0x004fe200078e0006 */
[----:B------:R-:W-:Y:S01]  /*4ac0*/  BAR.SYNC.DEFER_BLOCKING 0x1, 0x100 ;  /* 0x0044000000007b1d */ /* 0x000fe20000010000 */
[----:B------:R-:W-:Y:S02]  /*4ad0*/  FMUL.FTZ R6, R145, c[0x0][0x298] ;  /* 0x0000a60091067a20 */ /* 0x000fe40000410000 */
[----:B---3--:R-:W-:Y:S01]  /*4ae0*/  IMAD.MOV.U32 R158, RZ, RZ, R4 ;  /* 0x000000ffff9e7224 */ /* 0x008fe200078e0004 */
[----:B------:R-:W-:Y:S01]  /*4af0*/  IADD3 R3, R156, 0x440, RZ ;  /* 0x000004409c037810 */ /* 0x000fe20007ffe0ff */
[----:B------:R-:W-:Y:S01]  /*4b00*/  IMAD.MOV.U32 R159, RZ, RZ, R5 ;  /* 0x000000ffff9f7224 */ /* 0x000fe200078e0005 */
[----:B------:R-:W-:Y:S01]  /*4b10*/  F2FP.PACK_AB R4, R35, R34 ;  /* 0x000000222304723e */ /* 0x000fe200000000ff */
[----:B------:R-:W-:Y:S01]  /*4b20*/  FMUL.FTZ R35, R85, c[0x0][0x298] ;  /* 0x0000a60055237a20 */ /* 0x000fe20000410000 */
[----:B----4-:R-:W-:Y:S01]  /*4b30*/  ISETP.NE.AND P0, PT, R7, RZ, PT ;  /* 0x000000ff0700720c */ /* 0x010fe20003f05270 */
[----:B------:R-:W-:Y:S01]  /*4b40*/  FMUL.FTZ R34, R87, c[0x0][0x298] ;  /* 0x0000a60057227a20 */ /* 0x000fe20000410000 */
[----:B------:R-:W-:Y:S01]  /*4b50*/  SHF.R.S32.HI R2, RZ, 0x1f, R158 ;  /* 0x0000001fff027819 */ /* 0x000fe2000001149e */
[----:B------:R-:W-:Y:S01]  /*4b60*/  FMUL.FTZ R5, R147, c[0x0][0x298] ;  /* 0x0000a60093057a20 */ /* 0x000fe20000410000 */
[----:B------:R-:W-:Y:S01]  /*4b70*/  F2FP.PACK_AB R35, R35, R84 ;  /* 0x000000542323723e */ /* 0x000fe200000000ff */
[----:B------:R-:W-:Y:S01]  /*4b80*/  FMUL.FTZ R7, R139, c[0x0][0x298] ;  /* 0x0000a6008b077a20 */ /* 0x000fe20000410000 */
[----:B------:R-:W-:-:S02]  /*4b90*/  F2FP.PACK_AB R34, R34, R86 ;  /* 0x000000562222723e */ /* 0x000fc400000000ff */
[----:B------:R-:W-:Y:S02]  /*4ba0*/  LEA.HI R2, R2, R158, RZ, 0x5 ;  /* 0x0000009e02027211 */ /* 0x000fe400078f28ff */
[----:B------:R-:W-:Y:S02]  /*4bb0*/  F2FP.PACK_AB R6, R6, R144 ;  /* 0x000000900606723e */ /* 0x000fe400000000ff */
[----:B------:R-:W-:Y:S02]  /*4bc0*/  LOP3.LUT R2, R2, 0xffffffe0, RZ, 0xc0, !PT ;  /* 0xffffffe002027812 */ /* 0x000fe400078ec0ff */
[----:B------:R-:W-:Y:S01]  /*4bd0*/  @P0 IADD3 R3, R156, 0x3c0, RZ ;  /* 0x000003c09c030810 */ /* 0x000fe20007ffe0ff */
[----:B------:R1:W-:Y:S01]  /*4be0*/  STS [R156+0x8080], R0 ;  /* 0x008080009c007388 */ /* 0x0003e20000000800 */
[----:B------:R-:W-:Y:S01]  /*4bf0*/  F2FP.PACK_AB R5, R5, R146 ;  /* 0x000000920505723e */ /* 0x000fe200000000ff */
[----:B------:R-:W-:Y:S01]  /*4c00*/  IMAD.IADD R2, R158, 0x1, -R2 ;  /* 0x000000019e027824 */ /* 0x000fe200078e0a02 */
[----:B------:R-:W-:Y:S01]  /*4c10*/  F2FP.PACK_AB R7, R7, R138 ;  /* 0x0000008a0707723e */ /* 0x000fe200000000ff */
[----:B------:R-:W-:Y:S03]  /*4c20*/  STS [R156+0x8480], R153 ;  /* 0x008480999c007388 */ /* 0x000fe60000000800 */
[----:B------:R-:W-:-:S02]  /*4c30*/  SHF.R.S32.HI R38, RZ, 0x1f, R2 ;  /* 0x0000001fff267819 */ /* 0x000fc40000011402 */
[C---:B-1----:R-:W-:Y:S02]  /*4c40*/  IADD3 R0, R156.reuse, 0x40, RZ ;  /* 0x000000409c007810 */ /* 0x042fe40007ffe0ff */
[----:B------:R-:W-:-:S05]  /*4c50*/  @P0 IADD3 R0, R156, -0x40, RZ ;  /* 0xffffffc09c000810 */ /* 0x000fca0007ffe0ff */
[----:B------:R-:W-:Y:S04]  /*4c60*/  STS [R0+0x8080], R148 ;  /* 0x0080809400007388 */ /* 0x000fe80000000800 */
[----:B------:R1:W-:Y:S04]  /*4c70*/  STS [R3+0x8080], R4 ;  /* 0x0080800403007388 */ /* 0x0003e80000000800 */
[----:B------:R-:W-:Y:S04]  /*4c80*/  STS [R156+0x9080], R155 ;  /* 0x0090809b9c007388 */ /* 0x000fe80000000800 */
[----:B------:R-:W-:Y:S04]  /*4c90*/  STS [R156+0x9480], R154 ;  /* 0x0094809a9c007388 */ /* 0x000fe80000000800 */
[----:B------:R-:W-:Y:S04]  /*4ca0*/  STS [R0+0x9080], R152 ;  /* 0x0090809800007388 */ /* 0x000fe80000000800 */
[----:B------:R-:W-:Y:S04]  /*4cb0*/  STS [R0+0x9480], R150 ;  /* 0x0094809600007388 */ /* 0x000fe80000000800 */
[----:B------:R-:W-:Y:S04]  /*4cc0*/  STS [R156+0xa080], R151 ;  /* 0x00a080979c007388 */ /* 0x000fe80000000800 */
[----:B------:R-:W-:Y:S01]  /*4cd0*/  STS [R156+0xa480], R149 ;  /* 0x00a480959c007388 */ /* 0x000fe20000000800 */
[----:B-1----:R-:W-:Y:S01]  /*4ce0*/  IMAD.SHL.U32 R4, R2, 0x8, RZ ;  /* 0x0000000802047824 */ /* 0x002fe200078e00ff */
[----:B------:R-:W-:-:S02]  /*4cf0*/  LEA.HI R2, R38, R2, RZ, 0x3 ;  /* 0x0000000226027211 */ /* 0x000fc400078f18ff */
[----:B------:R-:W-:Y:S02]  /*4d00*/  STS [R0+0xa080], R48 ;  /* 0x00a0803000007388 */ /* 0x000fe40000000800 */
[----:B------:R-:W-:Y:S01]  /*4d10*/  LOP3.LUT R38, R39, 0x38, R4, 0xf8, !PT ;  /* 0x0000003827267812 */ /* 0x000fe200078ef804 */
[----:B------:R-:W-:Y:S01]  /*4d20*/  IMAD.SHL.U32 R2, R2, 0x200, RZ ;  /* 0x0000020002027824 */ /* 0x000fe200078e00ff */
[----:B------:R-:W-:Y:S01]  /*4d30*/  STS [R0+0xa480], R50 ;  /* 0x00a4803200007388 */ /* 0x000fe20000000800 */
[----:B------:R-:W-:-:S03]  /*4d40*/  SHF.R.U32.HI R39, RZ, 0x3, R39 ;  /* 0x00000003ff277819 */ /* 0x000fc60000011627 */
[----:B------:R-:W-:Y:S01]  /*4d50*/  STS [R156+0xb080], R40 ;  /* 0x00b080289c007388 */ /* 0x000fe20000000800 */
[----:B------:R-:W-:-:S03]  /*4d60*/  LOP3.LUT R38, R38, R39, RZ, 0x3c, !PT ;  /* 0x0000002726267212 */ /* 0x000fc600078e3cff */
[----:B------:R-:W-:Y:S01]  /*4d70*/  STS [R156+0xb480], R42 ;  /* 0x00b4802a9c007388 */ /* 0x000fe20000000800 */
[----:B------:R-:W-:-:S03]  /*4d80*/  LOP3.LUT R2, R38, 0x7ffff000, R2, 0xf8, !PT ;  /* 0x7ffff00026027812 */ /* 0x000fc600078ef802 */
[----:B------:R-:W-:Y:S04]  /*4d90*/  STS [R0+0xb080], R44 ;  /* 0x00b0802c00007388 */ /* 0x000fe80000000800 */
        /* <DEDUP_REMOVED lines=40> */
[----:B------:R1:W-:Y:S04]  /*5020*/  STS [R0+0x5480], R12 ;  /* 0x0054800c00007388 */ /* 0x0003e80000000800 */
[----:B------:R-:W-:Y:S04]  /*5030*/  STS [R156+0x6080], R11 ;  /* 0x0060800b9c007388 */ /* 0x000fe80000000800 */
[----:B------:R-:W-:Y:S04]  /*5040*/  STS [R156+0x6480], R10 ;  /* 0x0064800a9c007388 */ /* 0x000fe80000000800 */
[----:B------:R2:W-:Y:S04]  /*5050*/  STS [R0+0x6080], R6 ;  /* 0x0060800600007388 */ /* 0x0005e80000000800 */
[----:B------:R3:W-:Y:S04]  /*5060*/  STS [R0+0x6480], R5 ;  /* 0x0064800500007388 */ /* 0x0007e80000000800 */
[----:B------:R4:W-:Y:S04]  /*5070*/  STS [R156+0x7080], R9 ;  /* 0x007080099c007388 */ /* 0x0009e80000000800 */
[----:B------:R4:W-:Y:S04]  /*5080*/  STS [R156+0x7480], R7 ;  /* 0x007480079c007388 */ /* 0x0009e80000000800 */
[----:B------:R-:W-:Y:S04]  /*5090*/  STS [R0+0x7080], R37 ;  /* 0x0070802500007388 */ /* 0x000fe80000000800 */
[----:B------:R4:W-:Y:S04]  /*50a0*/  STS [R0+0x7480], R36 ;  /* 0x0074802400007388 */ /* 0x0009e80000000800 */
[----:B-1----:R-:W1:Y:S01]  /*50b0*/  S2R R12, SR_CTAID.X ;  /* 0x00000000000c7919 */ /* 0x002e620000002500 */
[----:B--2---:R-:W-:-:S03]  /*50c0*/  IMAD.SHL.U32 R6, R2, 0x2, RZ ;  /* 0x0000000202067824 */ /* 0x004fc600078e00ff */
[----:B------:R-:W-:Y:S01]  /*50d0*/  BAR.SYNC.DEFER_BLOCKING 0x1, 0x100 ;  /* 0x0044000000007b1d */ /* 0x000fe20000010000 */
[----:B---3--:R-:W-:Y:S02]  /*50e0*/  SHF.R.S32.HI R5, RZ, 0x1f, R4 ;  /* 0x0000001fff057819 */ /* 0x008fe40000011404 */
[----:B----4-:R-:W-:-:S03]  /*50f0*/  SHF.R.S32.HI R9, RZ, 0x1f, R8 ;  /* 0x0000001fff097819 */ /* 0x010fc60000011408 */
[----:B------:R-:W2:Y:S01]  /*5100*/  S2R R22, SR_CTAID.Y ;  /* 0x0000000000167919 */ /* 0x000ea20000002600 */
[----:B------:R-:W-:-:S04]  /*5110*/  IMAD.MOV.U32 R7, RZ, RZ, -0x40 ;  /* 0xffffffc0ff077424 */ /* 0x000fc800078e00ff */
[----:B-1----:R-:W-:Y:S01]  /*5120*/  IMAD R7, R12, R7, c[0x0][0x2f0] ;  /* 0x0000bc000c077624 */ /* 0x002fe200078e0207 */
[----:B------:R1:W3:Y:S04]  /*5130*/  LDS.128 R24, [R6+0x8480] ;  /* 0x0084800006187984 */ /* 0x0002e80000000c00 */
[----:B------:R-:W-:Y:S01]  /*5140*/  IMNMX R20, R7, 0x40, PT ;  /* 0x0000004007147817 */ /* 0x000fe20003800200 */
[----:B------:R1:W4:Y:S03]  /*5150*/  LDS.128 R28, [R6+0x8880] ;  /* 0x00888000061c7984 */ /* 0x0003260000000c00 */
[----:B------:R-:W-:Y:S01]  /*5160*/  ISETP.GE.AND P1, PT, R8, R20, PT ;  /* 0x000000140800720c */ /* 0x000fe20003f26270 */
[----:B--2---:R-:W-:Y:S01]  /*5170*/  IMAD.WIDE.U32 R2, R22, c[0x0][0x338], R4 ;  /* 0x0000ce0016027a25 */ /* 0x004fe200078e0004 */
[----:B------:R-:W-:Y:S01]  /*5180*/  SHF.R.S32.HI R23, RZ, 0x1f, R22 ;  /* 0x0000001fff177819 */ /* 0x000fe20000011416 */
[----:B------:R1:W2:Y:S01]  /*5190*/  LDS.128 R32, [R6+0x8c80] ;  /* 0x008c800006207984 */ /* 0x0002a20000000c00 */
[----:B------:R-:W-:-:S02]  /*51a0*/  ISETP.GE.OR P0, PT, R4, c[0x0][0x324], P1 ;  /* 0x0000c90004007a0c */ /* 0x000fc40000f06670 */
[----:B------:R-:W-:Y:S01]  /*51b0*/  P2R R21, PR, RZ, 0x2 ;  /* 0x00000002ff157803 */ /* 0x000fe20000000000 */
[----:B------:R1:W1:Y:S01]  /*51c0*/  LDS.128 R36, [R6+0x9080] ;  /* 0x0090800006247984 */ /* 0x0002620000000c00 */
[----:B------:R-:W-:-:S03]  /*51d0*/  IMAD R0, R23, c[0x0][0x338], RZ ;  /* 0x0000ce0017007a24 */ /* 0x000fc600078e02ff */
[----:B------:R1:W1:Y:S01]  /*51e0*/  LDS.128 R40, [R6+0x9480] ;  /* 0x0094800006287984 */ /* 0x0002620000000c00 */
[----:B------:R-:W-:-:S03]  /*51f0*/  IMAD R0, R22, c[0x0][0x33c], R0 ;  /* 0x0000cf0016007a24 */ /* 0x000fc600078e0200 */
[----:B------:R1:W1:Y:S01]  /*5200*/  LDS.128 R44, [R6+0x9880] ;  /* 0x00988000062c7984 */ /* 0x0002620000000c00 */
[----:B------:R-:W-:Y:S02]  /*5210*/  IMAD.IADD R3, R3, 0x1, R0 ;  /* 0x0000000103037824 */ /* 0x000fe400078e0200 */
[----:B------:R-:W-:Y:S01]  /*5220*/  IMAD.U32 R0, RZ, RZ, UR12 ;  /* 0x0000000cff007e24 */ /* 0x000fe2000f8e00ff */
[----:B------:R1:W1:Y:S03]  /*5230*/  LDS.128 R48, [R6+0x9c80] ;  /* 0x009c800006307984 */ /* 0x0002660000000c00 */
[----:B------:R-:W-:Y:S01]  /*5240*/  IMAD.WIDE.U32 R10, R0, c[0x0][0x340], R2 ;  /* 0x0000d000000a7a25 */ /* 0x000fe200078e0002 */
[----:B------:R1:W1:Y:S03]  /*5250*/  LDS.128 R52, [R6+0x80] ;  /* 0x0000800006347984 */ /* 0x0002660000000c00 */
[----:B------:R-:W-:Y:S01]  /*5260*/  IMAD.WIDE R2, R12, 0x40, R8 ;  /* 0x000000400c027825 */ /* 0x000fe200078e0208 */
[----:B------:R1:W1:Y:S01]  /*5270*/  LDS.128 R56, [R6+0x480] ;  /* 0x0004800006387984 */ /* 0x0002620000000c00 */
[----:B------:R-:W-:-:S03]  /*5280*/  IADD3 R7, R11, UR4, RZ ;  /* 0x000000040b077c10 */ /* 0x000fc6000fffe0ff */
[----:B------:R1:W1:Y:S04]  /*5290*/  LDS.128 R60, [R6+0x880] ;  /* 0x00088000063c7984 */ /* 0x0002680000000c00 */
[----:B------:R1:W1:Y:S04]  /*52a0*/  LDS.128 R64, [R6+0xc80] ;  /* 0x000c800006407984 */ /* 0x0002680000000c00 */
[----:B------:R1:W1:Y:S04]  /*52b0*/  LDS.128 R68, [R6+0x1080] ;  /* 0x0010800006447984 */ /* 0x0002680000000c00 */
[----:B------:R1:W1:Y:S04]  /*52c0*/  LDS.128 R72, [R6+0x1480] ;  /* 0x0014800006487984 */ /* 0x0002680000000c00 */
[----:B------:R1:W1:Y:S04]  /*52d0*/  LDS.128 R76, [R6+0x1880] ;  /* 0x00188000064c7984 */ /* 0x0002680000000c00 */
[----:B------:R1:W1:Y:S01]  /*52e0*/  LDS.128 R80, [R6+0x1c80] ;  /* 0x001c800006507984 */ /* 0x0002620000000c00 */
[----:B------:R-:W-:Y:S05]  /*52f0*/  @P0 BRA `(.L_x_6) ;  /* 0x0000009000000947 */ /* 0x000fea0003800000 */
[----:B--234-:R2:W3:Y:S01]  /*5300*/  LDS.128 R16, [R6+0x8080] ;  /* 0x0080800006107984 */ /* 0x01c4e20000000c00 */
[----:B------:R-:W-:-:S04]  /*5310*/  IMAD R0, R3, c[0x0][0x330], RZ ;  /* 0x0000cc0003007a24 */ /* 0x000fc800078e02ff */
[----:B------:R-:W-:Y:S01]  /*5320*/  IMAD R0, R2, c[0x0][0x334], R0 ;  /* 0x0000cd0002007a24 */ /* 0x000fe200078e0200 */
[----:B-12---:R-:W-:-:S05]  /*5330*/  MOV R6, R10 ;  /* 0x0000000a00067202 */ /* 0x006fca0000000f00 */
[----:B------:R-:W-:-:S05]  /*5340*/  IMAD.WIDE.U32 R12, R2, c[0x0][0x330], R6 ;  /* 0x0000cc00020c7a25 */ /* 0x000fca00078e0006 */
[----:B------:R-:W-:Y:S02]  /*5350*/  IADD3 R0, R13, R0, RZ ;  /* 0x000000000d007210 */ /* 0x000fe40007ffe0ff */
[----:B------:R-:W-:-:S04]  /*5360*/  LEA R14, P0, R12, c[0x0][0x318], 0x1 ;  /* 0x0000c6000c0e7a11 */ /* 0x000fc800078008ff */
[----:B------:R-:W-:-:S05]  /*5370*/  LEA.HI.X R15, R12, c[0x0][0x31c], R0, 0x1, P0 ;  /* 0x0000c7000c0f7a11 */ /* 0x000fca00000f0c00 */
[----:B---3--:R1:W-:Y:S04]  /*5380*/  STG.E.128 [R14.64], R16 ;  /* 0x000000100e007986 */ /* 0x0083e8000c101d12 */
.L_x_6:
[----:B--234-:R-:W-:Y:S05]  /*5390*/  BSYNC B0 ;  /* 0x0000000000007941 */ /* 0x01cfea0003800000 */
.L_x_5:
[----:B------:R-:W-:Y:S01]  /*53a0*/  IADD3 R0, R8, 0x8, RZ ;  /* 0x0000000808007810 */ /* 0x000fe20007ffe0ff */
[----:B------:R-:W-:Y:S03]  /*53b0*/  BSSY B0, `(.L_x_7) ;  /* 0x0000010000007945 */ /* 0x000fe60003800000 */
[----:B------:R-:W-:-:S04]  /*53c0*/  ISETP.GE.AND P0, PT, R0, R20, PT ;  /* 0x000000140000720c */ /* 0x000fc80003f06270 */
[----:B-1----:R-:W-:Y:S02]  /*53d0*/  P2R R16, PR, RZ, 0x1 ;  /* 0x00000001ff107803 */ /* 0x002fe40000000000 */
[----:B------:R-:W-:-:S13]  /*53e0*/  ISETP.GE.OR P0, PT, R4, c[0x0][0x324], P0 ;  /* 0x0000c90004007a0c */ /* 0x000fda0000706670 */
[----:B------:R-:W-:Y:S05]  /*53f0*/  @P0 BRA `(.L_x_8) ;  /* 0x000000b000000947 */ /* 0x000fea0003800000 */
[----:B------:R-:W-:Y:S02]  /*5400*/  IADD3 R0, P0, R2, 0x8, RZ ;  /* 0x0000000802007810 */ /* 0x000fe40007f1e0ff */
[----:B------:R-:W-:-:S03]  /*5410*/  MOV R13, R7 ;  /* 0x00000007000d7202 */ /* 0x000fc60000000f00 */
[----:B------:R-:W-:-:S04]  /*5420*/  IMAD.X R12, RZ, RZ, R3, P0 ;  /* 0x000000ffff0c7224 */ /* 0x000fc800000e0603 */
[----:B------:R-:W-:Y:S02]  /*5430*/  IMAD R14, R12, c[0x0][0x330], RZ ;  /* 0x0000cc000c0e7a24 */ /* 0x000fe400078e02ff */
[----:B------:R-:W-:-:S04]  /*5440*/  IMAD.MOV.U32 R12, RZ, RZ, R10 ;  /* 0x000000ffff0c7224 */ /* 0x000fc800078e000a */
[----:B------:R-:W-:-:S04]  /*5450*/  IMAD.WIDE.U32 R12, R0, c[0x0][0x330], R12 ;  /* 0x0000cc00000c7a25 */ /* 0x000fc800078e000c */
[----:B------:R-:W-:Y:S01]  /*5460*/  IMAD R0, R0, c[0x0][0x334], R14 ;  /* 0x0000cd0000007a24 */ /* 0x000fe200078e020e */
[----:B------:R-:W-:-:S04]  /*5470*/  LEA R14, P0, R12, c[0x0][0x318], 0x1 ;  /* 0x0000c6000c0e7a11 */ /* 0x000fc800078008ff */
[----:B------:R-:W-:-:S04]  /*5480*/  IADD3 R0, R13, R0, RZ ;  /* 0x000000000d007210 */ /* 0x000fc80007ffe0ff */
[----:B------:R-:W-:-:S05]  /*5490*/  LEA.HI.X R15, R12, c[0x0][0x31c], R0, 0x1, P0 ;  /* 0x0000c7000c0f7a11 */ /* 0x000fca00000f0c00 */
[----:B------:R1:W-:Y:S02]  /*54a0*/  STG.E.128 [R14.64], R24 ;  /* 0x000000180e007986 */ /* 0x0003e4000c101d12 */
.L_x_8:
[----:B------:R-:W-:Y:S05]  /*54b0*/  BSYNC B0 ;  /* 0x0000000000007941 */ /* 0x000fea0003800000 */
.L_x_7:
[----:B------:R-:W-:Y:S01]  /*54c0*/  IADD3 R0, R8, 0x10, RZ ;  /* 0x0000001008007810 */ /* 0x000fe20007ffe0ff */
[----:B------:R-:W-:Y:S03]  /*54d0*/  BSSY B0, `(.L_x_9) ;  /* 0x000000f000007945 */ /* 0x000fe60003800000 */
[----:B------:R-:W-:-:S04]  /*54e0*/  ISETP.GE.AND P6, PT, R0, R20, PT ;  /* 0x000000140000720c */ /* 0x000fc80003fc6270 */
[----:B------:R-:W-:-:S13]  /*54f0*/  ISETP.GE.OR P0, PT, R4, c[0x0][0x324], P6 ;  /* 0x0000c90004007a0c */ /* 0x000fda0003706670 */
[----:B------:R-:W-:Y:S05]  /*5500*/  @P0 BRA `(.L_x_10) ;  /* 0x000000b000000947 */ /* 0x000fea0003800000 */
[----:B------:R-:W-:Y:S02]  /*5510*/  IADD3 R0, P0, R2, 0x10, RZ ;  /* 0x0000001002007810 */ /* 0x000fe40007f1e0ff */
[----:B------:R-:W-:-:S03]  /*5520*/  MOV R13, R7 ;  /* 0x00000007000d7202 */ /* 0x000fc60000000f00 */
[----:B------:R-:W-:-:S04]  /*5530*/  IMAD.X R12, RZ, RZ, R3, P0 ;  /* 0x000000ffff0c7224 */ /* 0x000fc800000e0603 */
[----:B-1----:R-:W-:Y:S02]  /*5540*/  IMAD R14, R12, c[0x0][0x330], RZ ;  /* 0x0000cc000c0e7a24 */ /* 0x002fe400078e02ff */
[----:B------:R-:W-:-:S04]  /*5550*/  IMAD.MOV.U32 R12, RZ, RZ, R10 ;  /* 0x000000ffff0c7224 */ /* 0x000fc800078e000a */
[----:B------:R-:W-:-:S04]  /*5560*/  IMAD.WIDE.U32 R12, R0, c[0x0][0x330], R12 ;  /* 0x0000cc00000c7a25 */ /* 0x000fc800078e000c */
[----:B------:R-:W-:Y:S01]  /*5570*/  IMAD R0, R0, c[0x0][0x334], R14 ;  /* 0x0000cd0000007a24 */ /* 0x000fe200078e020e */
[----:B------:R-:W-:-:S04]  /*5580*/  LEA R14, P0, R12, c[0x0][0x318], 0x1 ;  /* 0x0000c6000c0e7a11 */ /* 0x000fc800078008ff */
[----:B------:R-:W-:-:S04]  /*5590*/  IADD3 R0, R13, R0, RZ ;  /* 0x000000000d007210 */ /* 0x000fc80007ffe0ff */
[----:B------:R-:W-:-:S05]  /*55a0*/  LEA.HI.X R15, R12, c[0x0][0x31c], R0, 0x1, P0 ;  /* 0x0000c7000c0f7a11 */ /* 0x000fca00000f0c00 */
[----:B------:R1:W-:Y:S02]  /*55b0*/  STG.E.128 [R14.64], R28 ;  /* 0x0000001c0e007986 */ /* 0x0003e4000c101d12 */
.L_x_10:
[----:B------:R-:W-:Y:S05]  /*55c0*/  BSYNC B0 ;  /* 0x0000000000007941 */ /* 0x000fea0003800000 */
.L_x_9:
        /* <DEDUP_REMOVED lines=16> */
.L_x_12:
[----:B------:R-:W-:Y:S05]  /*56d0*/  BSYNC B0 ;  /* 0x0000000000007941 */ /* 0x000fea0003800000 */
.L_x_11:
        /* <DEDUP_REMOVED lines=16> */
.L_x_14:
[----:B------:R-:W-:Y:S05]  /*57e0*/  BSYNC B0 ;  /* 0x0000000000007941 */ /* 0x000fea0003800000 */
.L_x_13:
        /* <DEDUP_REMOVED lines=16> */
.L_x_16:
[----:B------:R-:W-:Y:S05]  /*58f0*/  BSYNC B0 ;  /* 0x0000000000007941 */ /* 0x000fea0003800000 */
.L_x_15:
        /* <DEDUP_REMOVED lines=16> */
.L_x_18:
[----:B------:R-:W-:Y:S05]  /*5a00*/  BSYNC B0 ;  /* 0x0000000000007941 */ /* 0x000fea0003800000 */
.L_x_17:
[----:B------:R-:W-:Y:S01]  /*5a10*/  IADD3 R0, R8, 0x38, RZ ;  /* 0x0000003808007810 */ /* 0x000fe20007ffe0ff */
[----:B------:R-:W-:Y:S03]  /*5a20*/  BSSY B0, `(.L_x_19) ;  /* 0x000000e000007945 */ /* 0x000fe60003800000 */
[----:B------:R-:W-:-:S04]  /*5a30*/  ISETP.GE.AND P1, PT, R0, R20, PT ;  /* 0x000000140000720c */ /* 0x000fc80003f26270 */
[----:B------:R-:W-:-:S13]  /*5a40*/  ISETP.GE.OR P0, PT, R4, c[0x0][0x324], P1 ;  /* 0x0000c90004007a0c */ /* 0x000fda0000f06670 */
[----:B------:R-:W-:Y:S05]  /*5a50*/  @P0 BRA `(.L_x_20) ;  /* 0x000000a000000947 */ /* 0x000fea0003800000 */
[----:B------:R-:W-:-:S04]  /*5a60*/  IADD3 R0, P0, R2, 0x38, RZ ;  /* 0x0000003802007810 */ /* 0x000fc80007f1e0ff */
[----:B------:R-:W-:-:S05]  /*5a70*/  IADD3.X R6, RZ, R3, RZ, P0, !PT ;  /* 0x00000003ff067210 */ /* 0x000fca00007fe4ff */
[----:B------:R-:W-:Y:S01]  /*5a80*/  IMAD R11, R6, c[0x0][0x330], RZ ;  /* 0x0000cc00060b7a24 */ /* 0x000fe200078e02ff */
[----:B------:R-:W-:-:S05]  /*5a90*/  MOV R6, R10 ;  /* 0x0000000a00067202 */ /* 0x000fca0000000f00 */
[----:B------:R-:W-:-:S04]  /*5aa0*/  IMAD.WIDE.U32 R8, R0, c[0x0][0x330], R6 ;  /* 0x0000cc0000087a25 */ /* 0x000fc800078e0006 */
[----:B------:R-:W-:Y:S01]  /*5ab0*/  IMAD R0, R0, c[0x0][0x334], R11 ;  /* 0x0000cd0000007a24 */ /* 0x000fe200078e020b */
[----:B------:R-:W-:-:S04]  /*5ac0*/  LEA R6, P0, R8, c[0x0][0x318], 0x1 ;  /* 0x0000c60008067a11 */ /* 0x000fc800078008ff */
[----:B------:R-:W-:-:S04]  /*5ad0*/  IADD3 R0, R9, R0, RZ ;  /* 0x0000000009007210 */ /* 0x000fc80007ffe0ff */
[----:B------:R-:W-:-:S05]  /*5ae0*/  LEA.HI.X R7, R8, c[0x0][0x31c], R0, 0x1, P0 ;  /* 0x0000c70008077a11 */ /* 0x000fca00000f0c00 */
[----:B------:R2:W-:Y:S02]  /*5af0*/  STG.E.128 [R6.64], R48 ;  /* 0x0000003006007986 */ /* 0x0005e4000c101d12 */
.L_x_20:
[----:B------:R-:W-:Y:S05]  /*5b00*/  BSYNC B0 ;  /* 0x0000000000007941 */ /* 0x000fea0003800000 */
.L_x_19:
[----:B------:R-:W-:Y:S01]  /*5b10*/  IMAD R0, R23, c[0x0][0x308], RZ ;  /* 0x0000c20017007a24 */ /* 0x000fe200078e02ff */
[----:B------:R-:W-:Y:S01]  /*5b20*/  ISETP.NE.AND P0, PT, R21, RZ, PT ;  /* 0x000000ff1500720c */ /* 0x000fe20003f05270 */
[----:B--2---:R-:W-:Y:S01]  /*5b30*/  IMAD.WIDE.U32 R6, R22, c[0x0][0x308], R4 ;  /* 0x0000c20016067a25 */ /* 0x004fe200078e0004 */
[----:B------:R-:W-:Y:S01]  /*5b40*/  ULDC.64 UR4, c[0x0][0x310] ;  /* 0x0000c40000047ab9 */ /* 0x000fe20000000a00 */
[----:B------:R-:W-:Y:S01]  /*5b50*/  BSSY B0, `(.L_x_21) ;  /* 0x0000012000007945 */ /* 0x000fe20003800000 */
[----:B------:R-:W-:Y:S01]  /*5b60*/  ISETP.GE.OR P0, PT, R4, c[0x0][0x2f4], P0 ;  /* 0x0000bd0004007a0c */ /* 0x000fe20000706670 */
[----:B------:R-:W-:Y:S01]  /*5b70*/  IMAD R0, R22, c[0x0][0x30c], R0 ;  /* 0x0000c30016007a24 */ /* 0x000fe200078e0200 */
[----:B------:R-:W-:-:S04]  /*5b80*/  UIMAD UR4, UR6, UR4, URZ ;  /* 0x00000004060472a4 */ /* 0x000fc8000f8e023f */
[----:B------:R-:W-:Y:S01]  /*5b90*/  IADD3 R7, R7, R0, RZ ;  /* 0x0000000007077210 */ /* 0x000fe20007ffe0ff */
[----:B------:R-:W-:Y:S01]  /*5ba0*/  UIMAD UR4, UR12, UR5, UR4 ;  /* 0x000000050c0472a4 */ /* 0x000fe2000f8e0204 */
[----:B------:R-:W-:-:S05]  /*5bb0*/  MOV R0, UR12 ;  /* 0x0000000c00007c02 */ /* 0x000fca0008000f00 */
[----:B------:R-:W-:-:S05]  /*5bc0*/  IMAD.WIDE.U32 R8, R0, c[0x0][0x310], R6 ;  /* 0x0000c40000087a25 */ /* 0x000fca00078e0006 */
[----:B------:R-:W-:Y:S01]  /*5bd0*/  IADD3 R7, R9, UR4, RZ ;  /* 0x0000000409077c10 */ /* 0x000fe2000fffe0ff */
[----:B------:R-:W-:Y:S05]  /*5be0*/  @P0 BRA `(.L_x_22) ;  /* 0x0000008000000947 */ /* 0x000fea0003800000 */
[----:B------:R-:W-:Y:S01]  /*5bf0*/  MOV R6, R8 ;  /* 0x0000000800067202 */ /* 0x000fe20000000f00 */
[----:B------:R-:W-:-:S04]  /*5c00*/  IMAD R0, R3, c[0x0][0x300], RZ ;  /* 0x0000c00003007a24 */ /* 0x000fc800078e02ff */
[----:B------:R-:W-:-:S04]  /*5c10*/  IMAD.WIDE.U32 R10, R2, c[0x0][0x300], R6 ;  /* 0x0000c000020a7a25 */ /* 0x000fc800078e0006 */
[----:B------:R-:W-:Y:S01]  /*5c20*/  IMAD R0, R2, c[0x0][0x304], R0 ;  /* 0x0000c10002007a24 */ /* 0x000fe200078e0200 */
[----:B------:R-:W-:-:S04]  /*5c30*/  LEA R12, P0, R10, c[0x0][0x2e8], 0x1 ;  /* 0x0000ba000a0c7a11 */ /* 0x000fc800078008ff */
[----:B------:R-:W-:-:S04]  /*5c40*/  IADD3 R0, R11, R0, RZ ;  /* 0x000000000b007210 */ /* 0x000fc80007ffe0ff */
[----:B------:R-:W-:-:S05]  /*5c50*/  LEA.HI.X R13, R10, c[0x0][0x2ec], R0, 0x1, P0 ;  /* 0x0000bb000a0d7a11 */ /* 0x000fca00000f0c00 */
[----:B------:R2:W-:Y:S02]  /*5c60*/  STG.E.128 [R12.64], R52 ;  /* 0x000000340c007986 */ /* 0x0005e4000c101d12 */
.L_x_22:
[----:B------:R-:W-:Y:S05]  /*5c70*/  BSYNC B0 ;  /* 0x0000000000007941 */ /* 0x000fea0003800000 */
.L_x_21:
[----:B------:R-:W-:Y:S01]  /*5c80*/  ISETP.NE.AND P0, PT, R16, RZ, PT ;  /* 0x000000ff1000720c */ /* 0x000fe20003f05270 */
[----:B------:R-:W-:Y:S03]  /*5c90*/  BSSY B0, `(.L_x_23) ;  /* 0x000000e000007945 */ /* 0x000fe60003800000 */
[----:B------:R-:W-:-:S13]  /*5ca0*/  ISETP.GE.OR P0, PT, R4, c[0x0][0x2f4], P0 ;  /* 0x0000bd0004007a0c */ /* 0x000fda0000706670 */
[----:B------:R-:W-:Y:S05]  /*5cb0*/  @P0 BRA `(.L_x_24) ;  /* 0x000000b000000947 */ /* 0x000fea0003800000 */
[----:B------:R-:W-:Y:S02]  /*5cc0*/  IADD3 R0, P0, R2, 0x8, RZ ;  /* 0x0000000802007810 */ /* 0x000fe40007f1e0ff */
[----:B------:R-:W-:-:S03]  /*5cd0*/  MOV R11, R7 ;  /* 0x00000007000b7202 */ /* 0x000fc60000000f00 */
[----:B------:R-:W-:-:S04]  /*5ce0*/  IMAD.X R10, RZ, RZ, R3, P0 ;  /* 0x000000ffff0a7224 */ /* 0x000fc800000e0603 */
[----:B--2---:R-:W-:Y:S02]  /*5cf0*/  IMAD R12, R10, c[0x0][0x300], RZ ;  /* 0x0000c0000a0c7a24 */ /* 0x004fe400078e02ff */
[----:B------:R-:W-:-:S04]  /*5d00*/  IMAD.MOV.U32 R10, RZ, RZ, R8 ;  /* 0x000000ffff0a7224 */ /* 0x000fc800078e0008 */
[----:B------:R-:W-:-:S04]  /*5d10*/  IMAD.WIDE.U32 R10, R0, c[0x0][0x300], R10 ;  /* 0x0000c000000a7a25 */ /* 0x000fc800078e000a */
[----:B------:R-:W-:Y:S01]  /*5d20*/  IMAD R0, R0, c[0x0][0x304], R12 ;  /* 0x0000c10000007a24 */ /* 0x000fe200078e020c */
[----:B------:R-:W-:-:S04]  /*5d30*/  LEA R12, P0, R10, c[0x0][0x2e8], 0x1 ;  /* 0x0000ba000a0c7a11 */ /* 0x000fc800078008ff */
[----:B------:R-:W-:-:S04]  /*5d40*/  IADD3 R0, R11, R0, RZ ;  /* 0x000000000b007210 */ /* 0x000fc80007ffe0ff */
[----:B------:R-:W-:-:S05]  /*5d50*/  LEA.HI.X R13, R10, c[0x0][0x2ec], R0, 0x1, P0 ;  /* 0x0000bb000a0d7a11 */ /* 0x000fca00000f0c00 */
[----:B------:R2:W-:Y:S02]  /*5d60*/  STG.E.128 [R12.64], R56 ;  /* 0x000000380c007986 */ /* 0x0005e4000c101d12 */
.L_x_24:
[----:B------:R-:W-:Y:S05]  /*5d70*/  BSYNC B0 ;  /* 0x0000000000007941 */ /* 0x000fea0003800000 */
.L_x_23:
[----:B------:R-:W-:Y:S01]  /*5d80*/  ISETP.GE.OR P6, PT, R4, c[0x0][0x2f4], P6 ;  /* 0x0000bd0004007a0c */ /* 0x000fe200037c6670 */
[----:B------:R-:W-:-:S12]  /*5d90*/  BSSY B0, `(.L_x_25) ;  /* 0x000000d000007945 */ /* 0x000fd80003800000 */
        /* <DEDUP_REMOVED lines=12> */
.L_x_26:
[----:B------:R-:W-:Y:S05]  /*5e60*/  BSYNC B0 ;  /* 0x0000000000007941 */ /* 0x000fea0003800000 */
.L_x_25:
        /* <DEDUP_REMOVED lines=14> */
.L_x_28:
[----:B------:R-:W-:Y:S05]  /*5f50*/  BSYNC B0 ;  /* 0x0000000000007941 */ /* 0x000fea0003800000 */
.L_x_27:
        /* <DEDUP_REMOVED lines=14> */
.L_x_30:
[----:B------:R-:W-:Y:S05]  /*6040*/  BSYNC B0 ;  /* 0x0000000000007941 */ /* 0x000fea0003800000 */
.L_x_29:
        /* <DEDUP_REMOVED lines=14> */
.L_x_32:
[----:B------:R-:W-:Y:S05]  /*6130*/  BSYNC B0 ;  /* 0x0000000000007941 */ /* 0x000fea0003800000 */
.L_x_31:
        /* <DEDUP_REMOVED lines=14> */
.L_x_34:
[----:B------:R-:W-:Y:S05]  /*6220*/  BSYNC B0 ;  /* 0x0000000000007941 */ /* 0x000fea0003800000 */
.L_x_33:
[----:B------:R-:W-:-:S13]  /*6230*/  ISETP.GE.OR P1, PT, R4, c[0x0][0x2f4], P1 ;  /* 0x0000bd0004007a0c */ /* 0x000fda0000f26670 */
[----:B------:R-:W-:Y:S05]  /*6240*/  @P1 EXIT ;  /* 0x000000000000194d */ /* 0x000fea0003800000 */
[----:B------:R-:W-:-:S05]  /*6250*/  IADD3 R0, P0, R2, 0x38, RZ ;  /* 0x0000003802007810 */ /* 0x000fca0007f1e0ff */
[----:B------:R-:W-:Y:S01]  /*6260*/  IMAD.X R2, RZ, RZ, R3, P0 ;  /* 0x000000ffff027224 */ /* 0x000fe200000e0603 */
[----:B------:R-:W-:-:S03]  /*6270*/  MOV R3, R7 ;  /* 0x0000000700037202 */ /* 0x000fc60000000f00 */
[----:B------:R-:W-:Y:S02]  /*6280*/  IMAD R6, R2, c[0x0][0x300], RZ ;  /* 0x0000c00002067a24 */ /* 0x000fe400078e02ff */
[----:B------:R-:W-:-:S04]  /*6290*/  IMAD.MOV.U32 R2, RZ, RZ, R8 ;  /* 0x000000ffff027224 */ /* 0x000fc800078e0008 */
[----:B------:R-:W-:-:S04]  /*62a0*/  IMAD.WIDE.U32 R4, R0, c[0x0][0x300], R2 ;  /* 0x0000c00000047a25 */ /* 0x000fc800078e0002 */
[----:B------:R-:W-:Y:S01]  /*62b0*/  IMAD R0, R0, c[0x0][0x304], R6 ;  /* 0x0000c10000007a24 */ /* 0x000fe200078e0206 */
[----:B------:R-:W-:-:S04]  /*62c0*/  LEA R2, P0, R4, c[0x0][0x2e8], 0x1 ;  /* 0x0000ba0004027a11 */ /* 0x000fc800078008ff */
[----:B------:R-:W-:-:S04]  /*62d0*/  IADD3 R0, R5, R0, RZ ;  /* 0x0000000005007210 */ /* 0x000fc80007ffe0ff */
[----:B------:R-:W-:-:S05]  /*62e0*/  LEA.HI.X R3, R4, c[0x0][0x2ec], R0, 0x1, P0 ;  /* 0x0000bb0004037a11 */ /* 0x000fca00000f0c00 */
[----:B------:R-:W-:Y:S01]  /*62f0*/  STG.E.128 [R2.64], R80 ;  /* 0x0000005002007986 */ /* 0x000fe2000c101d12 */
[----:B------:R-:W-:Y:S05]  /*6300*/  EXIT ;  /* 0x000000000000794d */ /* 0x000fea0003800000 */
.L_x_35:
[----:B------:R-:W-:-:S00]  /*6310*/  BRA `(.L_x_35) ;  /* 0xfffffff000007947 */ /* 0x000fc0000383ffff */
[----:B------:R-:W-:-:S00]  /*6320*/  NOP ;  /* 0x0000000000007918 */ /* 0x000fc00000000000 */
        /* <DEDUP_REMOVED lines=13> */
.L_x_1146:


//--------------------- .text._ZN7cutlass13device_kernelIN5flash19enable_sm80_to_sm89INS1_16FlashAttnBwdSm80INS1_25CollectiveMainloopBwdSm80ILi1ELi1EN4cute5tupleIJNS5_1CILi32EEENS7_ILi64EEENS7_ILi256EEEEEENS_6half_tEfNS_4arch4Sm80ELb0ELb0ELb0ELb0ELb0ELb0ELb0ELb0ELi2ELi2ELi2ELi1ELb1EEENS1_24CollectiveEpilogueBwdGQAISB_fSE_Li256ELb0ELb0EEENS1_19SingleTileSchedulerILb0ELb0ELb0ELi64EEEEEEEEEvNT_6ParamsE --------------------------
	.section	.text._ZN7cutlass13device_kernelIN5flash19enable_sm80_to_sm89INS1_16FlashAttnBwdSm80INS1_25CollectiveMainloopBwdSm80ILi1ELi1EN4cute5tupleIJNS5_1CILi32EEENS7_ILi64EEENS7_ILi256EEEEEENS_6half_tEfNS_4arch4Sm80ELb0ELb0ELb0ELb0ELb0ELb0ELb0ELb0ELi2ELi2ELi2ELi1ELb1EEENS1_24CollectiveEpilogueBwdGQAISB_fSE_Li256ELb0ELb0EEENS1_19SingleTileSchedulerILb0ELb0ELb0ELi64EEEEEEEEEvNT_6ParamsE,"ax",@progbits
	.sectioninfo	@"SHI_REGISTERS=255"
	.align	128
.text._ZN7cutlass13device_kernelIN5flash19enable_sm80_to_sm89INS1_16FlashAttnBwdSm80INS1_25CollectiveMainloopBwdSm80ILi1ELi1EN4cute5tupleIJNS5_1CILi32EEENS7_ILi64EEENS7_ILi256EEEEEENS_6half_tEfNS_4arch4Sm80ELb0ELb0ELb0ELb0ELb0ELb0ELb0ELb0ELi2ELi2ELi2ELi1ELb1EEENS1_24CollectiveEpilogueBwdGQAISB_fSE_Li256ELb0ELb0EEENS1_19SingleTileSchedulerILb0ELb0ELb0ELi64EEEEEEEEEvNT_6ParamsE:
        .type           _ZN7cutlass13device_kernelIN5flash19enable_sm80_to_sm89INS1_16FlashAttnBwdSm80INS1_25CollectiveMainloopBwdSm80ILi1ELi1EN4cute5tupleIJNS5_1CILi32EEENS7_ILi64EEENS7_ILi256EEEEEENS_6half_tEfNS_4arch4Sm80ELb0ELb0ELb0ELb0ELb0ELb0ELb0ELb0ELi2ELi2ELi2ELi1ELb1EEENS1_24CollectiveEpilogueBwdGQAISB_fSE_Li256ELb0ELb0EEENS1_19SingleTileSchedulerILb0ELb0ELb0ELi64EEEEEEEEEvNT_6ParamsE,@function
        .size           _ZN7cutlass13device_kernelIN5flash19enable_sm80_to_sm89INS1_16FlashAttnBwdSm80INS1_25CollectiveMainloopBwdSm80ILi1ELi1EN4cute5tupleIJNS5_1CILi32EEENS7_ILi64EEENS7_ILi256EEEEEENS_6half_tEfNS_4arch4Sm80ELb0ELb0ELb0ELb0ELb0ELb0ELb0ELb0ELi2ELi2ELi2ELi1ELb1EEENS1_24CollectiveEpilogueBwdGQAISB_fSE_Li256ELb0ELb0EEENS1_19SingleTileSchedulerILb0ELb0ELb0ELi64EEEEEEEEEvNT_6ParamsE,(.L_x_1147 - _ZN7cutlass13device_kernelIN5flash19enable_sm80_to_sm89INS1_16FlashAttnBwdSm80INS1_25CollectiveMainloopBwdSm80ILi1ELi1EN4cute5tupleIJNS5_1CILi32EEENS7_ILi64EEENS7_ILi256EEEEEENS_6half_tEfNS_4arch4Sm80ELb0ELb0ELb0ELb0ELb0ELb0ELb0ELb0ELi2ELi2ELi2ELi1ELb1EEENS1_24CollectiveEpilogueBwdGQAISB_fSE_Li256ELb0ELb0EEENS1_19SingleTileSchedulerILb0ELb0ELb0ELi64EEEEEEEEEvNT_6ParamsE)
        .other          _ZN7cutlass13device_kernelIN5flash19enable_sm80_to_sm89INS1_16FlashAttnBwdSm80INS1_25CollectiveMainloopBwdSm80ILi1ELi1EN4cute5tupleIJNS5_1CILi32EEENS7_ILi64EEENS7_ILi256EEEEEENS_6half_tEfNS_4arch4Sm80ELb0ELb0ELb0ELb0ELb0ELb0ELb0ELb0ELi2ELi2ELi2ELi1ELb1EEENS1_24CollectiveEpilogueBwdGQAISB_fSE_Li256ELb0ELb0EEENS1_19SingleTileSchedulerILb0ELb0ELb0ELi64EEEEEEEEEvNT_6ParamsE,@"STO_CUDA_ENTRY STV_DEFAULT"
_ZN7cutlass13device_kernelIN5flash19enable_sm80_to_sm89INS1_16FlashAttnBwdSm80INS1_25CollectiveMainloopBwdSm80ILi1ELi1EN4cute5tupleIJNS5_1CILi32EEENS7_ILi64EEENS7_ILi256EEEEEENS_6half_tEfNS_4arch4Sm80ELb0ELb0ELb0ELb0ELb0ELb0ELb0ELb0ELi2ELi2ELi2ELi1ELb1EEENS1_24CollectiveEpilogueBwdGQAISB_fSE_Li256ELb0ELb0EEENS1_19SingleTileSchedulerILb0ELb0ELb0ELi64EEEEEEEEEvNT_6ParamsE:
        /* <DEDUP_REMOVED lines=17> */
[----:B------:R-:W-:Y:S01]  /*0110*/  ULDC.64 UR18, c[0x0][0x118] ;  /* 0x0000460000127ab9 */ /* 0x000fe20000000a00 */
[----:B------:R-:W-:Y:S01]  /*0120*/  CS2R R142, SRZ ;  /* 0x00000000008e7805 */ /* 0x000fe2000001ff00 */
[----:B------:R-:W-:Y:S01]  /*0130*/  UIMAD UR13, UR12, UR5, UR4 ;  /* 0x000000050c0d72a4 */ /* 0x000fe2000f8e0204 */
[----:B------:R-:W-:Y:S01]  /*0140*/  CS2R R140, SRZ ;  /* 0x00000000008c7805 */ /* 0x000fe2000001ff00 */
[----:B------:R-:W-:Y:S01]  /*0150*/  CS2R R146, SRZ ;  /* 0x0000000000927805 */ /* 0x000fe2000001ff00 */
[----:B------:R-:W-:Y:S01]  /*0160*/  ULDC.64 UR4, c[0x0][0x278] ;  /* 0x00009e0000047ab9 */ /* 0x000fe20000000a00 */
[----:B------:R-:W-:Y:S01]  /*0170*/  CS2R R144, SRZ ;  /* 0x0000000000907805 */ /* 0x000fe2000001ff00 */
[----:B------:R-:W-:Y:S01]  /*0180*/  UIMAD UR8, UR10, UR4, URZ ;  /* 0x000000040a0872a4 */ /* 0x000fe2000f8e023f */
[----:B------:R-:W-:Y:S01]  /*0190*/  CS2R R138, SRZ ;  /* 0x00000000008a7805 */ /* 0x000fe2000001ff00 */
[----:B------:R-:W-:Y:S01]  /*01a0*/  UIMAD.WIDE.U32 UR14, UR12, UR4, URZ ;  /* 0x000000040c0e72a5 */ /* 0x000fe2000f8e003f */
[----:B------:R-:W-:Y:S01]  /*01b0*/  CS2R R136, SRZ ;  /* 0x0000000000887805 */ /* 0x000fe2000001ff00 */
[----:B------:R-:W-:Y:S01]  /*01c0*/  UIMAD UR8, UR12, UR5, UR8 ;  /* 0x000000050c0872a4 */ /* 0x000fe2000f8e0208 */
[--C-:B-1----:R-:W-:Y:S01]  /*01d0*/  IMAD.MOV.U32 R154, RZ, RZ, R2.reuse ;  /* 0x000000ffff9a7224 */ /* 0x102fe200078e0002 */
[----:B--2---:R-:W-:Y:S01]  /*01e0*/  UIMAD.WIDE.U32 UR16, UR11, UR7, URZ ;  /* 0x000000070b1072a5 */ /* 0x004fe2000f8e003f */
[----:B------:R-:W-:Y:S01]  /*01f0*/  IMAD.MOV.U32 R154, RZ, RZ, R2 ;  /* 0x000000ffff9a7224 */ /* 0x000fe200078e0002 */
[----:B------:R-:W-:Y:S01]  /*0200*/  UMOV UR6, UR11 ;  /* 0x0000000b00067c82 */ /* 0x000fe20008000000 */
[----:B------:R1:W-:Y:S01]  /*0210*/  STL [R1+0x70], R2 ;  /* 0x0000700201007387 */ /* 0x0003e20000100800 */
[----:B------:R-:W-:Y:S01]  /*0220*/  ULDC UR7, c[0x0][0x250] ;  /* 0x0000940000077ab9 */ /* 0x000fe20000000800 */
[C---:B------:R-:W-:Y:S01]  /*0230*/  IMAD.SHL.U32 R4, R154.reuse, 0x4, RZ ;  /* 0x000000049a047824 */ /* 0x040fe200078e00ff */
[----:B------:R-:W-:Y:S01]  /*0240*/  SHF.R.S32.HI R31, RZ, 0x1f, R154 ;  /* 0x0000001fff1f7819 */ /* 0x000fe2000001149a */
[----:B------:R-:W-:Y:S01]  /*0250*/  @UP0 USHF.R.U32.HI UR6, URZ, UR7, UR17 ;  /* 0x000000073f060299 */ /* 0x000fe20008011611 */
[----:B------:R-:W-:Y:S01]  /*0260*/  IMAD.U32 R3, RZ, RZ, UR11 ;  /* 0x0000000bff037e24 */ /* 0x000fe2000f8e00ff */
[----:B------:R-:W-:Y:S01]  /*0270*/  ULDC.64 UR4, c[0x0][0x1e0] ;  /* 0x0000780000047ab9 */ /* 0x000fe20000000a00 */
[-C--:B------:R-:W-:Y:S01]  /*0280*/  LEA.HI R29, R31, R154.reuse, RZ, 0x3 ;  /* 0x0000009a1f1d7211 */ /* 0x080fe200078f18ff */
[----:B------:R-:W-:Y:S01]  /*0290*/  USHF.R.S32.HI UR9, URZ, 0x1f, UR6 ;  /* 0x0000001f3f097899 */ /* 0x000fe20008011406 */
[--C-:B------:R-:W-:Y:S01]  /*02a0*/  SHF.R.S32.HI R5, RZ, 0x1f, R4.reuse ;  /* 0x0000001fff057819 */ /* 0x100fe20000011404 */
[----:B------:R-:W-:Y:S01]  /*02b0*/  UIADD3 UR8, UR15, UR8, URZ ;  /* 0x000000080f087290 */ /* 0x000fe2000fffe03f */
[----:B------:R-:W-:Y:S01]  /*02c0*/  LOP3.LUT R0, R29, 0xfffffff8, RZ, 0xc0, !PT ;  /* 0xfffffff81d007812 */ /* 0x000fe200078ec0ff */
[----:B------:R-:W-:Y:S01]  /*02d0*/  UIMAD UR4, UR9, UR4, URZ ;  /* 0x00000004090472a4 */ /* 0x000fe2000f8e023f */
[----:B------:R-:W-:Y:S01]  /*02e0*/  SHF.R.S32.HI R38, RZ, 0x3, R29 ;  /* 0x00000003ff267819 */ /* 0x000fe2000001141d */
[----:B------:R2:W-:Y:S01]  /*02f0*/  STL.64 [R1+0x78], R4 ;  /* 0x0000780401007387 */ /* 0x0005e20000100a00 */
[----:B------:R-:W-:Y:S01]  /*0300*/  IMAD.WIDE.U32 R20, R3, c[0x0][0x288], R4 ;  /* 0x0000a20003147a25 */ /* 0x000fe200078e0004 */
[----:B------:R-:W-:Y:S01]  /*0310*/  UIMAD UR7, UR6, UR5, UR4 ;  /* 0x00000005060772a4 */ /* 0x000fe2000f8e0204 */
[----:B------:R-:W-:Y:S01]  /*0320*/  SHF.R.S32.HI R39, RZ, 0x1f, R38 ;  /* 0x0000001fff277819 */ /* 0x000fe20000011426 */
[----:B------:R-:W-:Y:S01]  /*0330*/  CS2R R134, SRZ ;  /* 0x0000000000867805 */ /* 0x000fe2000001ff00 */
        /* <DEDUP_REMOVED lines=16> */
[----:B------:R1:W-:Y:S01]  /*0440*/  STL.64 [R1+0x58], R38 ;  /* 0x0000582601007387 */ /* 0x0003e20000100a00 */
[----:B------:R-:W-:Y:S01]  /*0450*/  UIMAD UR4, UR12, UR5, UR4 ;  /* 0x000000050c0472a4 */ /* 0x000fe2000f8e0204 */
[----:B------:R-:W-:Y:S01]  /*0460*/  IMAD.SHL.U32 R6, R38, 0x40, RZ ;  /* 0x0000004026067824 */ /* 0x000fe200078e00ff */
[----:B------:R-:W-:Y:S01]  /*0470*/  IADD3 R3, R3, UR16, RZ ;  /* 0x0000001003037c10 */ /* 0x000fe2000fffe0ff */
[----:B------:R-:W-:Y:S01]  /*0480*/  IMAD.U32 R23, RZ, RZ, UR11 ;  /* 0x0000000bff177e24 */ /* 0x000fe2000f8e00ff */
[----:B------:R-:W-:Y:S01]  /*0490*/  LEA R26, P2, R12, c[0x0][0x258], 0x2 ;  /* 0x000096000c1a7a11 */ /* 0x000fe200078410ff */
[----:B--2---:R-:W-:Y:S01]  /*04a0*/  IMAD.WIDE.U32 R4, R0, c[0x0][0x1e0], R14 ;  /* 0x0000780000047a25 */ /* 0x004fe200078e000e */
[----:B------:R-:W-:Y:S01]  /*04b0*/  ISETP.GE.AND P4, PT, R14, c[0x0][0x1cc], PT ;  /* 0x000073000e007a0c */ /* 0x000fe20003f86270 */
[----:B------:R-:W-:Y:S01]  /*04c0*/  CS2R R132, SRZ ;  /* 0x0000000000847805 */ /* 0x000fe2000001ff00 */
[----:B------:R-:W-:Y:S01]  /*04d0*/  ISETP.GE.AND P3, PT, R28, c[0x0][0x1cc], PT ;  /* 0x000073001c007a0c */ /* 0x000fe20003f66270 */
[----:B------:R-:W-:Y:S01]  /*04e0*/  IMAD.U32 R0, RZ, RZ, UR12 ;  /* 0x0000000cff007e24 */ /* 0x000fe2000f8e00ff */
[----:B------:R-:W-:Y:S01]  /*04f0*/  IADD3 R5, R5, UR7, RZ ;  /* 0x0000000705057c10 */ /* 0x000fe2000fffe0ff */
[----:B------:R-:W-:Y:S01]  /*0500*/  ULDC.64 UR6, c[0x0][0x270] ;  /* 0x00009c0000067ab9 */ /* 0x000fe20000000a00 */
[----:B------:R-:W-:Y:S01]  /*0510*/  IMAD.WIDE.U32 R2, R8, c[0x0][0x1b8], R2 ;  /* 0x00006e0008027a25 */ /* 0x000fe200078e0002 */
[----:B------:R-:W-:Y:S01]  /*0520*/  UIMAD UR6, UR9, UR6, URZ ;  /* 0x00000006090672a4 */ /* 0x000fe2000f8e023f */
[----:B------:R-:W-:Y:S01]  /*0530*/  IADD3 R25, R14, 0x80, RZ ;  /* 0x000000800e197810 */ /* 0x000fe20007ffe0ff */
[----:B------:R-:W-:Y:S01]  /*0540*/  CS2R R126, SRZ ;  /* 0x00000000007e7805 */ /* 0x000fe2000001ff00 */
        /* <DEDUP_REMOVED lines=32> */
[----:B------:R-:W-:Y:S01]  /*0750*/  IMAD.IADD R0, R7, 0x1, R10 ;  /* 0x0000000107007824 */ /* 0x000fe200078e020a */
[----:B------:R-:W-:Y:S01]  /*0760*/  CS2R R124, SRZ ;  /* 0x00000000007c7805 */ /* 0x000fe2000001ff00 */
[----:B------:R-:W-:Y:S01]  /*0770*/  IMAD.IADD R5, R5, 0x1, R11 ;  /* 0x0000000105057824 */ /* 0x000fe200078e020b */
[----:B------:R-:W-:Y:S01]  /*0780*/  LOP3.LUT R10, R22, R9, R3, 0xf6, !PT ;  /* 0x00000009160a7212 */ /* 0x000fe200078ef603 */
[----:B------:R-:W-:Y:S01]  /*0790*/  IMAD.MOV.U32 R7, RZ, RZ, c[0x0][0x1dc] ;  /* 0x00007700ff077624 */ /* 0x000fe200078e00ff */
[----:B------:R-:W-:Y:S01]  /*07a0*/  LEA.HI.X R3, R6, c[0x0][0x1c4], R0, 0x1, P1 ;  /* 0x0000710006037a11 */ /* 0x000fe200008f0c00 */
[----:B------:R-:W-:Y:S01]  /*07b0*/  IMAD.MOV.U32 R0, RZ, RZ, c[0x0][0x1a8] ;  /* 0x00006a00ff007624 */ /* 0x000fe200078e00ff */
[----:B------:R-:W-:Y:S01]  /*07c0*/  LEA.HI.X R9, R4, c[0x0][0x194], R5, 0x1, P0 ;  /* 0x0000650004097a11 */ /* 0x000fe200000f0c05 */
[----:B------:R-:W-:Y:S01]  /*07d0*/  IMAD.MOV.U32 R6, RZ, RZ, c[0x0][0x1ac] ;  /* 0x00006b00ff067624 */ /* 0x000fe200078e00ff */
[----:B------:R-:W-:Y:S01]  /*07e0*/  CS2R R130, SRZ ;  /* 0x0000000000827805 */ /* 0x000fe2000001ff00 */
[----:B------:R-:W-:Y:S01]  /*07f0*/  IMAD.MOV.U32 R5, RZ, RZ, c[0x0][0x1d8] ;  /* 0x00007600ff057624 */ /* 0x000fe200078e00ff */
[----:B------:R-:W-:Y:S01]  /*0800*/  LEA R12, P0, R0, R8, 0x6 ;  /* 0x00000008000c7211 */ /* 0x000fe200078030ff */
[----:B------:R-:W-:Y:S01]  /*0810*/  IMAD.SHL.U32 R33, R10, 0x2, RZ ;  /* 0x000000020a217824 */ /* 0x000fe200078e00ff */
[----:B------:R-:W-:Y:S01]  /*0820*/  CS2R R128, SRZ ;  /* 0x0000000000807805 */ /* 0x000fe2000001ff00 */
        /* <DEDUP_REMOVED lines=37> */
[----:B------:R-:W-:Y:S01]  /*0a80*/  ISETP.GE.AND P6, PT, R25, c[0x0][0x1fc], PT ;  /* 0x00007f0019007a0c */ /* 0x000fe20003fc6270 */
[----:B------:R-:W-:Y:S01]  /*0a90*/  CS2R R122, SRZ ;  /* 0x00000000007a7805 */ /* 0x000fe2000001ff00 */
[----:B------:R-:W-:Y:S01]  /*0aa0*/  IMAD.WIDE.U32 R10, R23, c[0x0][0x180], R10 ;  /* 0x00006000170a7a25 */ /* 0x000fe200078e000a */
[----:B------:R2:W-:Y:S01]  /*0ab0*/  LDGSTS.E.BYPASS.LTC128B.128 [R33+0xe080], [R2.64+0x180], !P5 ;  /* 0x0e08018002217fae */ /* 0x0005e2000e901d52 */
[----:B------:R-:W-:Y:S01]  /*0ac0*/  ISETP.GE.AND P5, PT, R14, c[0x0][0x19c], PT ;  /* 0x000067000e007a0c */ /* 0x000fe20003fa6270 */
[----:B------:R-:W-:Y:S01]  /*0ad0*/  CS2R R120, SRZ ;  /* 0x0000000000787805 */ /* 0x000fe2000001ff00 */
[----:B------:R-:W-:Y:S01]  /*0ae0*/  CS2R R118, SRZ ;  /* 0x0000000000767805 */ /* 0x000fe2000001ff00 */
[----:B------:R3:W-:Y:S01]  /*0af0*/  LDGSTS.E.BYPASS.LTC128B.128 [R33+0x9080], [R4.64], !P4 ;  /* 0x0908000004217fae */ /* 0x0007e2000e101d52 */
[----:B------:R-:W-:Y:S01]  /*0b00*/  ISETP.GE.AND P4, PT, R28, c[0x0][0x19c], PT ;  /* 0x000067001c007a0c */ /* 0x000fe20003f86270 */
[----:B------:R-:W-:Y:S01]  /*0b10*/  CS2R R116, SRZ ;  /* 0x0000000000747805 */ /* 0x000fe2000001ff00 */
[----:B------:R-:W-:Y:S01]  /*0b20*/  CS2R R110, SRZ ;  /* 0x00000000006e7805 */ /* 0x000fe2000001ff00 */
[----:B------:R3:W-:Y:S01]  /*0b30*/  LDGSTS.E.BYPASS.LTC128B.128 [R33+0xb080], [R4.64+0x80], !P3 ;  /* 0x0b08008004217fae */ /* 0x0007e2000d901d52 */
[C---:B------:R-:W-:Y:S01]  /*0b40*/  ISETP.LT.OR P0, PT, R0.reuse, 0x1, P4 ;  /* 0x000000010000780c */ /* 0x040fe20002701670 */
[----:B------:R-:W-:Y:S01]  /*0b50*/  CS2R R108, SRZ ;  /* 0x00000000006c7805 */ /* 0x000fe2000001ff00 */
[----:B------:R-:W-:Y:S01]  /*0b60*/  ISETP.GE.AND P3, PT, R25, c[0x0][0x19c], PT ;  /* 0x0000670019007a0c */ /* 0x000fe20003f66270 */
[----:B------:R3:W-:Y:S01]  /*0b70*/  LDGSTS.E.BYPASS.LTC128B.128 [R33+0xd080], [R4.64+0x100], !P2 ;  /* 0x0d08010004217fae */ /* 0x0007e2000d101d52 */
[C---:B------:R-:W-:Y:S01]  /*0b80*/  ISETP.LT.OR P2, PT, R0.reuse, 0x1, P5 ;  /* 0x000000010000780c */ /* 0x040fe20002f41670 */
[----:B------:R-:W-:Y:S01]  /*0b90*/  CS2R R114, SRZ ;  /* 0x0000000000727805 */ /* 0x000fe2000001ff00 */
[----:B------:R-:W-:Y:S01]  /*0ba0*/  ISETP.LT.OR P5, PT, R0, 0x21, P5 ;  /* 0x000000210000780c */ /* 0x000fe20002fa1670 */
[----:B------:R3:W-:Y:S01]  /*0bb0*/  LDGSTS.E.BYPASS.LTC128B.128 [R33+0xf080], [R4.64+0x180], !P1 ;  /* 0x0f08018004217fae */ /* 0x0007e2000c901d52 */
[----:B------:R-:W-:Y:S01]  /*0bc0*/  ISETP.GE.AND P1, PT, R30, c[0x0][0x19c], PT ;  /* 0x000067001e007a0c */ /* 0x000fe20003f26270 */
[----:B------:R-:W-:Y:S01]  /*0bd0*/  CS2R R112, SRZ ;  /* 0x0000000000707805 */ /* 0x000fe2000001ff00 */
[C---:B------:R-:W-:Y:S01]  /*0be0*/  ISETP.LT.OR P4, PT, R0.reuse, 0x21, P4 ;  /* 0x000000210000780c */ /* 0x040fe20002781670 */
[----:B------:R-:W0:Y:S01]  /*0bf0*/  LDGDEPBAR ;  /* 0x00000000000079af */ /* 0x000e220000000000 */
[----:B------:R-:W-:Y:S01]  /*0c00*/  CS2R R106, SRZ ;  /* 0x00000000006a7805 */ /* 0x000fe2000001ff00 */
[----:B------:R-:W-:Y:S01]  /*0c10*/  CS2R R104, SRZ ;  /* 0x0000000000687805 */ /* 0x000fe2000001ff00 */
[----:B------:R-:W-:Y:S01]  /*0c20*/  CS2R R102, SRZ ;  /* 0x0000000000667805 */ /* 0x000fe2000001ff00 */
[----:B------:R-:W-:Y:S01]  /*0c30*/  CS2R R100, SRZ ;  /* 0x0000000000647805 */ /* 0x000fe2000001ff00 */
[----:B------:R-:W-:Y:S01]  /*0c40*/  CS2R R94, SRZ ;  /* 0x00000000005e7805 */ /* 0x000fe2000001ff00 */
[----:B------:R4:W-:Y:S01]  /*0c50*/  LDGSTS.E.BYPASS.LTC128B.128 [R33+0x80], [R8.64], !P2 ;  /* 0x0008000008217fae */ /* 0x0009e2000d101d52 */
[C---:B------:R-:W-:Y:S01]  /*0c60*/  ISETP.LT.OR P2, PT, R0.reuse, 0x1, P3 ;  /* 0x000000010000780c */ /* 0x040fe20001f41670 */
[----:B------:R-:W-:Y:S01]  /*0c70*/  CS2R R92, SRZ ;  /* 0x00000000005c7805 */ /* 0x000fe2000001ff00 */
[C---:B------:R-:W-:Y:S01]  /*0c80*/  ISETP.LT.OR P3, PT, R0.reuse, 0x21, P3 ;  /* 0x000000210000780c */ /* 0x040fe20001f61670 */
[----:B------:R4:W-:Y:S01]  /*0c90*/  LDGSTS.E.BYPASS.LTC128B.128 [R33+0x2080], [R8.64+0x80], !P0 ;  /* 0x0208008008217fae */ /* 0x0009e2000c101d52 */
[C---:B------:R-:W-:Y:S01]  /*0ca0*/  ISETP.LT.OR P0, PT, R0.reuse, 0x1, P1 ;  /* 0x000000010000780c */ /* 0x040fe20000f01670 */
[----:B------:R-:W-:Y:S01]  /*0cb0*/  CS2R R98, SRZ ;  /* 0x0000000000627805 */ /* 0x000fe2000001ff00 */
[----:B------:R-:W-:Y:S01]  /*0cc0*/  ISETP.LT.OR P1, PT, R0, 0x21, P1 ;  /* 0x000000210000780c */ /* 0x000fe20000f21670 */
[C---:B------:R-:W-:Y:S01]  /*0cd0*/  IMAD.SHL.U32 R0, R19.reuse, 0x40, RZ ;  /* 0x0000004013007824 */ /* 0x040fe200078e00ff */
[----:B--2---:R-:W-:Y:S01]  /*0ce0*/  SHF.R.S32.HI R2, RZ, 0x1f, R20 ;  /* 0x0000001fff027819 */ /* 0x004fe20000011414 */
[----:B------:R-:W-:Y:S01]  /*0cf0*/  CS2R R96, SRZ ;  /* 0x0000000000607805 */ /* 0x000fe2000001ff00 */
[----:B------:R-:W-:Y:S01]  /*0d00*/  CS2R R90, SRZ ;  /* 0x00000000005a7805 */ /* 0x000fe2000001ff00 */
[----:B------:R-:W-:Y:S01]  /*0d10*/  CS2R R88, SRZ ;  /* 0x0000000000587805 */ /* 0x000fe2000001ff00 */
[----:B------:R-:W-:Y:S01]  /*0d20*/  CS2R R86, SRZ ;  /* 0x0000000000567805 */ /* 0x000fe2000001ff00 */
[----:B------:R4:W-:Y:S01]  /*0d30*/  LDGSTS.E.BYPASS.LTC128B.128 [R33+0x4080], [R8.64+0x100], !P2 ;  /* 0x0408010008217fae */ /* 0x0009e2000d101d52 */
[----:B------:R-:W-:Y:S01]  /*0d40*/  LOP3.LUT P2, RZ, R19, 0x4, RZ, 0xc0, !PT ;  /* 0x0000000413ff7812 */ /* 0x000fe2000784c0ff */
[----:B------:R-:W-:Y:S01]  /*0d50*/  CS2R R84, SRZ ;  /* 0x0000000000547805 */ /* 0x000fe2000001ff00 */
[----:B---3--:R-:W-:Y:S01]  /*0d60*/  SHF.R.S32.HI R5, RZ, 0x4, R18 ;  /* 0x00000004ff057819 */ /* 0x008fe20000011412 */
[----:B------:R4:W-:Y:S01]  /*0d70*/  LDGSTS.E.BYPASS.LTC128B.128 [R33+0x6080], [R8.64+0x180], !P0 ;  /* 0x0608018008217fae */ /* 0x0009e2000c101d52 */
[----:B------:R-:W-:Y:S01]  /*0d80*/  SHF.R.S32.HI R4, RZ, 0x2, R20 ;  /* 0x00000002ff047819 */ /* 0x000fe20000011414 */
[----:B------:R-:W-:Y:S01]  /*0d90*/  CS2R R78, SRZ ;  /* 0x00000000004e7805 */ /* 0x000fe2000001ff00 */
[----:B------:R-:W-:Y:S01]  /*0da0*/  LEA.HI R3, R18, R5, RZ, 0x1 ;  /* 0x0000000512037211 */ /* 0x000fe200078f08ff */
[----:B------:R2:W-:Y:S01]  /*0db0*/  LDGSTS.E.BYPASS.LTC128B.128 [R33+0x1080], [R12.64], !P5 ;  /* 0x010800000c217fae */ /* 0x0005e2000e901d52 */
[----:B------:R-:W-:Y:S01]  /*0dc0*/  LEA.HI R2, R2, R4, RZ, 0x3 ;  /* 0x0000000402027211 */ /* 0x000fe200078f18ff */
[----:B------:R-:W-:Y:S01]  /*0dd0*/  CS2R R76, SRZ ;  /* 0x00000000004c7805 */ /* 0x000fe2000001ff00 */
[----:B------:R-:W-:Y:S01]  /*0de0*/  LOP3.LUT R16, R3, 0xfffffffe, RZ, 0xc0, !PT ;  /* 0xfffffffe03107812 */ /* 0x000fe200078ec0ff */
[----:B------:R2:W-:Y:S01]  /*0df0*/  LDGSTS.E.BYPASS.LTC128B.128 [R33+0x3080], [R12.64+0x80], !P4 ;  /* 0x030800800c217fae */ /* 0x0005e2000e101d52 */
[----:B------:R-:W-:Y:S01]  /*0e00*/  LOP3.LUT R15, R2, 0xfffffff8, RZ, 0xc0, !PT ;  /* 0xfffffff8020f7812 */ /* 0x000fe200078ec0ff */
[----:B------:R-:W-:Y:S01]  /*0e10*/  IMAD.WIDE.U32 R2, R17, c[0x0][0x210], R6 ;  /* 0x0000840011027a25 */ /* 0x000fe200078e0006 */
[----:B------:R-:W-:Y:S01]  /*0e20*/  LOP3.LUT P0, RZ, R19, 0x2, RZ, 0xc0, !PT ;  /* 0x0000000213ff7812 */ /* 0x000fe2000780c0ff */
[----:B------:R2:W-:Y:S01]  /*0e30*/  LDGSTS.E.BYPASS.LTC128B.128 [R33+0x5080], [R12.64+0x100], !P3 ;  /* 0x050801000c217fae */ /* 0x0005e2000d901d52 */
[----:B------:R-:W-:Y:S01]  /*0e40*/  LEA.HI R17, R31, R154, RZ, 0x5 ;  /* 0x0000009a1f117211 */ /* 0x000fe200078f28ff */
        /* <DEDUP_REMOVED lines=10> */
[----:B------:R-:W-:Y:S01]  /*0ef0*/  IMAD.U32 R6, RZ, RZ, UR12 ;  /* 0x0000000cff067e24 */ /* 0x000fe2000f8e00ff */
[----:B------:R-:W-:Y:S01]  /*0f00*/  ISETP.GE.AND P4, PT, R14, c[0x0][0x16c], PT ;  /* 0x00005b000e007a0c */ /* 0x000fe20003f86270 */
[----:B------:R-:W-:Y:S01]  /*0f10*/  ULDC.64 UR4, c[0x0][0x218] ;  /* 0x0000860000047ab9 */ /* 0x000fe20000000a00 */
[----:B----4-:R-:W-:Y:S01]  /*0f20*/  IMAD.U32 R8, RZ, RZ, UR12 ;  /* 0x0000000cff087e24 */ /* 0x010fe2000f8e00ff */
[----:B------:R-:W-:Y:S01]  /*0f30*/  LOP3.LUT R9, R0, 0x1c0, RZ, 0xc0, !PT ;  /* 0x000001c000097812 */ /* 0x000fe200078ec0ff */
[----:B------:R-:W-:Y:S01]  /*0f40*/  IMAD.WIDE.U32 R6, R6, c[0x0][0x188], R4 ;  /* 0x0000620006067a25 */ /* 0x000fe200078e0004 */
[----:B------:R-:W-:Y:S01]  /*0f50*/  UIMAD UR4, UR10, UR4, URZ ;  /* 0x000000040a0472a4 */ /* 0x000fe2000f8e023f */
[----:B------:R-:W-:Y:S01]  /*0f60*/  SEL R32, RZ, 0x1, P4 ;  /* 0x00000001ff207807 */ /* 0x000fe20002000000 */
[----:B------:R-:W-:Y:S01]  /*0f70*/  CS2R R82, SRZ ;  /* 0x0000000000527805 */ /* 0x000fe2000001ff00 */
[----:B------:R-:W-:Y:S01]  /*0f80*/  IMAD.WIDE.U32 R4, R8, c[0x0][0x218], R2 ;  /* 0x0000860008047a25 */ /* 0x000fe200078e0002 */
[----:B------:R-:W-:Y:S01]  /*0f90*/  LOP3.LUT R2, R9, 0x8, R29, 0xf8, !PT ;  /* 0x0000000809027812 */ /* 0x000fe200078ef81d */
[----:B------:R-:W-:Y:S01]  /*0fa0*/  UIMAD UR4, UR12, UR5, UR4 ;  /* 0x000000050c0472a4 */ /* 0x000fe2000f8e0204 */
[----:B------:R-:W-:Y:S01]  /*0fb0*/  SHF.R.U32.HI R8, RZ, 0x3, R9 ;  /* 0x00000003ff087819 */ /* 0x000fe20000011609 */
[----:B------:R-:W-:Y:S01]  /*0fc0*/  IMAD R0, R16, 0x800, R22 ;  /* 0x0000080010007824 */ /* 0x000fe200078e0216 */
[----:B------:R-:W-:Y:S01]  /*0fd0*/  IADD3 R3, R7, UR7, RZ ;  /* 0x0000000707037c10 */ /* 0x000fe2000fffe0ff */
[----:B------:R-:W-:Y:S01]  /*0fe0*/  ULDC UR7, c[0x0][0x168] ;  /* 0x00005a0000077ab9 */ /* 0x000fe20000000800 */
[----:B------:R-:W-:Y:S01]  /*0ff0*/  LOP3.LUT R2, R2, R8, RZ, 0x3c, !PT ;  /* 0x0000000802027212 */ /* 0x000fe200078e3cff */
[----:B------:R-:W-:Y:S01]  /*1000*/  UISETP.GE.AND UP0, UPT, UR7, 0x1, UPT ;  /* 0x000000010700788c */ /* 0x000fe2000bf06270 */
[----:B------:R-:W-:Y:S01]  /*1010*/  LEA R36, P3, R6, c[0x0][0x160], 0x1 ;  /* 0x0000580006247a11 */ /* 0x000fe200078608ff */
[----:B--2---:R-:W-:Y:S01]  /*1020*/  IMAD.SHL.U32 R13, R16, 0x20, RZ ;  /* 0x00000020100d7824 */ /* 0x004fe200078e00ff */
[----:B------:R-:W-:-:S04]  /*1030*/  DEPBAR.LE SB0, 0x1 ;  /* 0x000080400000791a */ /* 0x000fc80000000000 */
[----:B------:R-:W-:Y:S01]  /*1040*/  IMAD.IADD R2, R0, 0x1, R2 ;  /* 0x0000000100027824 */ /* 0x000fe200078e0202 */
[----:B------:R-:W-:Y:S01]  /*1050*/  IADD3 R0, R5, UR4, RZ ;  /* 0x0000000405007c10 */ /* 0x000fe2000fffe0ff */
[----:B------:R-:W-:Y:S01]  /*1060*/  CS2R R80, SRZ ;  /* 0x0000000000507805 */ /* 0x000fe2000001ff00 */
[----:B------:R-:W-:Y:S01]  /*1070*/  LEA R34, P1, R4, c[0x0][0x1f0], 0x1 ;  /* 0x00007c0004227a11 */ /* 0x000fe200078208ff */
[----:B------:R-:W-:Y:S01]  /*1080*/  IMAD.SHL.U32 R2, R2, 0x2, RZ ;  /* 0x0000000202027824 */ /* 0x000fe200078e00ff */
[----:B------:R-:W-:Y:S01]  /*1090*/  BAR.SYNC.DEFER_BLOCKING 0x0 ;  /* 0x0000000000007b1d */ /* 0x000fe20000010000 */
[----:B------:R-:W-:Y:S01]  /*10a0*/  LEA.HI.X R37, R6, c[0x0][0x164], R3, 0x1, P3 ;  /* 0x0000590006257a11 */ /* 0x000fe200018f0c03 */
[----:B------:R-:W-:Y:S01]  /*10b0*/  IMAD.MOV.U32 R3, RZ, RZ, 0x40 ;  /* 0x00000040ff037424 */ /* 0x000fe200078e00ff */
[----:B------:R-:W-:Y:S01]  /*10c0*/  LEA.HI.X R35, R4, c[0x0][0x1f4], R0, 0x1, P1 ;  /* 0x00007d0004237a11 */ /* 0x000fe200008f0c00 */
[----:B------:R-:W-:Y:S01]  /*10d0*/  CS2R R74, SRZ ;  /* 0x00000000004a7805 */ /* 0x000fe2000001ff00 */
[----:B------:R-:W-:Y:S01]  /*10e0*/  SEL R0, R152, 0xffffffe0, !P0 ;  /* 0xffffffe098007807 */ /* 0x000fe20004000000 */
[----:B------:R-:W-:Y:S01]  /*10f0*/  STL.64 [R1+0x88], R36 ;  /* 0x0000882401007387 */ /* 0x000fe20000100a00 */
[----:B------:R-:W-:Y:S01]  /*1100*/  SEL R3, R3, 0xffffffc0, !P2 ;  /* 0xffffffc003037807 */ /* 0x000fe20005000000 */
[----:B------:R-:W-:Y:S01]  /*1110*/  CS2R R72, SRZ ;  /* 0x0000000000487805 */ /* 0x000fe2000001ff00 */
        /* <DEDUP_REMOVED lines=8> */
[----:B------:R-:W-:Y:S01]  /*11a0*/  ISETP.GE.OR P2, PT, R25, c[0x0][0x16c], P1 ;  /* 0x00005b0019007a0c */ /* 0x000fe20000f46670 */
[----:B------:R-:W-:Y:S01]  /*11b0*/  CS2R R70, SRZ ;  /* 0x0000000000467805 */ /* 0x000fe2000001ff00 */
[----:B------:R-:W-:Y:S01]  /*11c0*/  ISETP.GE.OR P0, PT, R30, c[0x0][0x16c], P1 ;  /* 0x00005b001e007a0c */ /* 0x000fe20000f06670 */
[----:B------:R-:W-:Y:S01]  /*11d0*/  STL [R1+0x2c], R6 ;  /* 0x00002c0601007387 */ /* 0x000fe20000100800 */
[----:B------:R-:W-:Y:S01]  /*11e0*/  LOP3.LUT R0, R18, 0xfffffff0, RZ, 0xc0, !PT ;  /* 0xfffffff012007812 */ /* 0x000fe200078ec0ff */
[----:B------:R-:W-:Y:S01]  /*11f0*/  CS2R R68, SRZ ;  /* 0x0000000000447805 */ /* 0x000fe2000001ff00 */
[----:B------:R-:W-:Y:S01]  /*1200*/  ISETP.GE.OR P4, PT, R28, c[0x0][0x1fc], P1 ;  /* 0x00007f001c007a0c */ /* 0x000fe20000f86670 */
[----:B------:R-:W2:Y:S01]  /*1210*/  LDSM.16.M88.4 R164, [R2+0x8080] ;  /* 0x0080800002a4783b */ /* 0x000ea20000000200 */
[----:B------:R-:W-:Y:S01]  /*1220*/  LOP3.LUT R20, R20, 0x3ffffffc, RZ, 0xc0, !PT ;  /* 0x3ffffffc14147812 */ /* 0x000fe200078ec0ff */
[----:B------:R-:W-:Y:S01]  /*1230*/  IMAD.IADD R0, R154, 0x1, -R0 ;  /* 0x000000019a007824 */ /* 0x000fe200078e0a00 */
[----:B------:R-:W-:Y:S01]  /*1240*/  SEL R19, RZ, 0x4, P6 ;  /* 0x00000004ff137807 */ /* 0x000fe20003000000 */
[----:B------:R-:W3:Y:S01]  /*1250*/  LDSM.16.M88.4 R168, [R6+0x8080] ;  /* 0x0080800006a8783b */ /* 0x000ee20000000200 */
[----:B------:R-:W-:Y:S01]  /*1260*/  CS2R R62, SRZ ;  /* 0x00000000003e7805 */ /* 0x000fe2000001ff00 */
[----:B------:R-:W-:Y:S01]  /*1270*/  CS2R R60, SRZ ;  /* 0x00000000003c7805 */ /* 0x000fe2000001ff00 */
[----:B------:R-:W-:Y:S01]  /*1280*/  SHF.R.S32.HI R7, RZ, 0x1f, R0 ;  /* 0x0000001fff077819 */ /* 0x000fe20000011400 */
[----:B------:R-:W4:Y:S01]  /*1290*/  LDSM.16.M88.4 R172, [R5+0x8080] ;  /* 0x0080800005ac783b */ /* 0x000f220000000200 */
[----:B------:R-:W-:Y:S01]  /*12a0*/  CS2R R66, SRZ ;  /* 0x0000000000427805 */ /* 0x000fe2000001ff00 */
[----:B------:R-:W-:Y:S01]  /*12b0*/  CS2R R64, SRZ ;  /* 0x0000000000407805 */ /* 0x000fe2000001ff00 */
[----:B------:R-:W-:Y:S01]  /*12c0*/  LEA.HI R7, R7, R0, RZ, 0x3 ;  /* 0x0000000007077211 */ /* 0x000fe200078f18ff */
[----:B------:R-:W2:Y:S01]  /*12d0*/  LDSM.16.M88.4 R176, [R4+0x8080] ;  /* 0x0080800004b0783b */ /* 0x000ea20000000200 */
[----:B------:R-:W-:Y:S01]  /*12e0*/  CS2R R58, SRZ ;  /* 0x00000000003a7805 */ /* 0x000fe2000001ff00 */
[----:B------:R-:W-:Y:S01]  /*12f0*/  CS2R R56, SRZ ;  /* 0x0000000000387805 */ /* 0x000fe2000001ff00 */
[----:B------:R-:W-:Y:S01]  /*1300*/  LOP3.LUT R12, R7, 0xfffffff8, RZ, 0xc0, !PT ;  /* 0xfffffff8070c7812 */ /* 0x000fe200078ec0ff */
[----:B------:R-:W2:Y:S01]  /*1310*/  LDSM.16.M88.4 R180, [R2+0xa080] ;  /* 0x00a0800002b4783b */ /* 0x000ea20000000200 */
[----:B------:R-:W-:Y:S01]  /*1320*/  CS2R R54, SRZ ;  /* 0x0000000000367805 */ /* 0x000fe2000001ff00 */
[----:B------:R-:W-:Y:S01]  /*1330*/  CS2R R52, SRZ ;  /* 0x0000000000347805 */ /* 0x000fe2000001ff00 */
[----:B------:R-:W-:Y:S01]  /*1340*/  CS2R R46, SRZ ;  /* 0x00000000002e7805 */ /* 0x000fe2000001ff00 */
[----:B------:R-:W2:Y:S01]  /*1350*/  LDSM.16.M88.4 R184, [R6+0xa080] ;  /* 0x00a0800006b8783b */ /* 0x000ea20000000200 */
[----:B------:R-:W-:Y:S01]  /*1360*/  IMAD.IADD R0, R0, 0x1, -R12 ;  /* 0x0000000100007824 */ /* 0x000fe200078e0a0c */
[----:B------:R-:W-:Y:S01]  /*1370*/  CS2R R44, SRZ ;  /* 0x00000000002c7805 */ /* 0x000fe2000001ff00 */
[----:B------:R-:W-:Y:S01]  /*1380*/  CS2R R50, SRZ ;  /* 0x0000000000327805 */ /* 0x000fe2000001ff00 */
[----:B------:R-:W2:Y:S01]  /*1390*/  LDSM.16.M88.4 R188, [R5+0xa080] ;  /* 0x00a0800005bc783b */ /* 0x000ea20000000200 */
[----:B------:R-:W-:Y:S01]  /*13a0*/  CS2R R48, SRZ ;  /* 0x0000000000307805 */ /* 0x000fe2000001ff00 */
[----:B------:R-:W-:Y:S01]  /*13b0*/  CS2R R42, SRZ ;  /* 0x00000000002a7805 */ /* 0x000fe2000001ff00 */
[----:B------:R-:W-:Y:S01]  /*13c0*/  CS2R R40, SRZ ;  /* 0x0000000000287805 */ /* 0x000fe2000001ff00 */
[----:B------:R-:W2:Y:S01]  /*13d0*/  LDSM.16.M88.4 R192, [R4+0xa080] ;  /* 0x00a0800004c0783b */ /* 0x000ea20000000200 */
[----:B-1----:R-:W-:-:S03]  /*13e0*/  CS2R R38, SRZ ;  /* 0x0000000000267805 */ /* 0x002fc6000001ff00 */
[----:B------:R-:W1:Y:S04]  /*13f0*/  LDSM.16.M88.4 R196, [R2+0xc080] ;  /* 0x00c0800002c4783b */ /* 0x000e680000000200 */
[----:B------:R-:W1:Y:S04]  /*1400*/  LDSM.16.M88.4 R200, [R6+0xc080] ;  /* 0x00c0800006c8783b */ /* 0x000e680000000200 */
[----:B------:R-:W1:Y:S04]  /*1410*/  LDSM.16.M88.4 R204, [R5+0xc080] ;  /* 0x00c0800005cc783b */ /* 0x000e680000000200 */
[----:B------:R-:W1:Y:S04]  /*1420*/  LDSM.16.M88.4 R208, [R4+0xc080] ;  /* 0x00c0800004d0783b */ /* 0x000e680000000200 */
[----:B------:R5:W1:Y:S04]  /*1430*/  LDSM.16.M88.4 R212, [R2+0xe080] ;  /* 0x00e0800002d4783b */ /* 0x000a680000000200 */
[----:B------:R2:W1:Y:S04]  /*1440*/  LDSM.16.M88.4 R216, [R6+0xe080] ;  /* 0x00e0800006d8783b */ /* 0x0004680000000200 */
[----:B------:R-:W1:Y:S04]  /*1450*/  LDSM.16.M88.4 R220, [R5+0xe080] ;  /* 0x00e0800005dc783b */ /* 0x000e680000000200 */
[----:B------:R-:W1:Y:S04]  /*1460*/  LDSM.16.M88.4 R224, [R4+0xe080] ;  /* 0x00e0800004e0783b */ /* 0x000e680000000200 */
[----:B------:R-:W-:Y:S06]  /*1470*/  BAR.SYNC.DEFER_BLOCKING 0x0 ;  /* 0x0000000000007b1d */ /* 0x000fec0000010000 */
[----:B------:R3:W-:Y:S01]  /*1480*/  STL [R1+0x34], R5 ;  /* 0x0000340501007387 */ /* 0x0007e20000100800 */
[----:B-----5:R-:W-:-:S03]  /*1490*/  SHF.R.S32.HI R2, RZ, 0x5, R17 ;  /* 0x00000005ff027819 */ /* 0x020fc60000011411 */
[----:B------:R5:W-:Y:S01]  /*14a0*/  STL [R1+0x30], R4 ;  /* 0x0000300401007387 */ /* 0x000be20000100800 */
[----:B--2---:R-:W-:-:S04]  /*14b0*/  LEA.HI R6, R17, R2, RZ, 0x1 ;  /* 0x0000000211067211 */ /* 0x004fc800078f08ff */
[----:B------:R-:W-:-:S05]  /*14c0*/  LOP3.LUT R6, R6, 0xfffffffe, RZ, 0xc0, !PT ;  /* 0xfffffffe06067812 */ /* 0x000fca00078ec0ff */
[----:B------:R-:W-:Y:S01]  /*14d0*/  IMAD.IADD R6, R2, 0x1, -R6 ;  /* 0x0000000102067824 */ /* 0x000fe200078e0a06 */
[----:B------:R-:W-:Y:S01]  /*14e0*/  @!PT LDS RZ, [RZ] ;  /* 0x00000000fffff984 */ /* 0x000fe20000000800 */
[----:B------:R-:W-:Y:S01]  /*14f0*/  @!PT LDS RZ, [RZ] ;  /* 0x00000000fffff984 */ /* 0x000fe20000000800 */
[----:B------:R-:W-:Y:S01]  /*1500*/  @!PT LDS RZ, [RZ] ;  /* 0x00000000fffff984 */ /* 0x000fe20000000800 */
[----:B------:R2:W-:Y:S03]  /*1510*/  LDGSTS.E.BYPASS.LTC128B.128 [R33+0x8080], [R36.64], !P3 ;  /* 0x0808000024217fae */ /* 0x0005e6000d901d52 */
[----:B------:R-:W-:Y:S01]  /*1520*/  IMAD.SHL.U32 R149, R6, 0x10, RZ ;  /* 0x0000001006957824 */ /* 0x000fe200078e00ff */
[----:B------:R-:W-:Y:S01]  /*1530*/  ISETP.GE.AND P3, PT, R14, c[0x0][0x1fc], PT ;  /* 0x00007f000e007a0c */ /* 0x000fe20003f66270 */
[----:B------:R-:W-:Y:S01]  /*1540*/  IMAD.SHL.U32 R6, R6, 0x400, RZ ;  /* 0x0000040006067824 */ /* 0x000fe200078e00ff */
[----:B------:R2:W-:Y:S01]  /*1550*/  LDGSTS.E.BYPASS.LTC128B.128 [R33+0x9080], [R36.64+0x80], !P5 ;  /* 0x0908008024217fae */ /* 0x0005e2000e901d52 */
[----:B------:R-:W-:Y:S01]  /*1560*/  ISETP.GE.OR P5, PT, R14, c[0x0][0x1fc], P1 ;  /* 0x00007f000e007a0c */ /* 0x000fe20000fa6670 */
[----:B---3--:R-:W-:Y:S02]  /*1570*/  IMAD.SHL.U32 R5, R150, 0x40, RZ ;  /* 0x0000004096057824 */ /* 0x008fe400078e00ff */
[----:B------:R2:W-:Y:S01]  /*1580*/  LDGSTS.E.BYPASS.LTC128B.128 [R33+0xa080], [R36.64+0x100], !P2 ;  /* 0x0a08010024217fae */ /* 0x0005e2000d101d52 */
[----:B------:R-:W-:Y:S01]  /*1590*/  ISETP.GE.AND P2, PT, R28, c[0x0][0x16c], PT ;  /* 0x00005b001c007a0c */ /* 0x000fe20003f46270 */
[----:B-----5:R-:W-:-:S02]  /*15a0*/  IMAD.SHL.U32 R4, R148, 0x8, RZ ;  /* 0x0000000894047824 */ /* 0x020fc400078e00ff */
[----:B------:R2:W-:Y:S01]  /*15b0*/  LDGSTS.E.BYPASS.LTC128B.128 [R33+0xb080], [R36.64+0x180], !P0 ;  /* 0x0b08018024217fae */ /* 0x0005e2000c101d52 */
[----:B------:R-:W-:Y:S02]  /*15c0*/  SEL R15, RZ, 0xffffffff, P2 ;  /* 0xffffffffff0f7807 */ /* 0x000fe40001000000 */
[----:B------:R-:W-:Y:S02]  /*15d0*/  ISETP.GE.AND P2, PT, R30, c[0x0][0x16c], PT ;  /* 0x00005b001e007a0c */ /* 0x000fe40003f46270 */
[----:B------:R-:W-:Y:S01]  /*15e0*/  LOP3.LUT R5, R5, 0x1c0, RZ, 0xc0, !PT ;  /* 0x000001c005057812 */ /* 0x000fe200078ec0ff */
[----:B------:R-:W-:Y:S01]  /*15f0*/  IMAD.SHL.U32 R15, R15, 0x2, RZ ;  /* 0x000000020f0f7824 */ /* 0x000fe200078e00ff */
[----:B------:R-:W-:Y:S02]  /*1600*/  SEL R22, RZ, 0x8, P2 ;  /* 0x00000008ff167807 */ /* 0x000fe40001000000 */
[----:B------:R-:W-:Y:S02]  /*1610*/  LEA R10, P2, R24, c[0x0][0x280], 0x2 ;  /* 0x0000a000180a7a11 */ /* 0x000fe400078410ff */
[----:B------:R-:W-:-:S02]  /*1620*/  ISETP.GE.AND P0, PT, R28, c[0x0][0x1fc], PT ;  /* 0x00007f001c007a0c */ /* 0x000fc40003f06270 */
[----:B------:R-:W-:Y:S02]  /*1630*/  LEA.HI.X R11, R24, c[0x0][0x284], R21, 0x2, P2 ;  /* 0x0000a100180b7a11 */ /* 0x000fe400010f1415 */
[----:B------:R-:W-:Y:S02]  /*1640*/  ISETP.GT.AND P2, PT, R154, 0x7, PT ;  /* 0x000000079a00780c */ /* 0x000fe40003f44270 */
[----:B------:R-:W-:Y:S02]  /*1650*/  LOP3.LUT R4, R4, 0x18, RZ, 0xc0, !PT ;  /* 0x0000001804047812 */ /* 0x000fe400078ec0ff */
[----:B------:R-:W-:Y:S02]  /*1660*/  SHF.R.U32.HI R14, RZ, 0x3, R5 ;  /* 0x00000003ff0e7819 */ /* 0x000fe40000011605 */
[----:B------:R-:W-:Y:S02]  /*1670*/  SEL R18, RZ, 0xffffffff, P0 ;  /* 0xffffffffff127807 */ /* 0x000fe40000000000 */
[----:B------:R-:W-:-:S02]  /*1680*/  LOP3.LUT R9, R9, 0x10, R149, 0xf8, !PT ;  /* 0x0000001009097812 */ /* 0x000fc400078ef895 */
[----:B------:R-:W-:Y:S02]  /*1690*/  LOP3.LUT R13, R4, 0x20, R13, 0xf8, !PT ;  /* 0x00000020040d7812 */ /* 0x000fe400078ef80d */
[----:B------:R-:W-:Y:S01]  /*16a0*/  LOP3.LUT R14, R14, R5, R4, 0x1e, !PT ;  /* 0x000000050e0e7212 */ /* 0x000fe200078e1e04 */
[----:B------:R-:W-:Y:S01]  /*16b0*/  @!P2 IMAD.SHL.U32 R4, R154, 0x10, RZ ;  /* 0x000000109a04a824 */ /* 0x000fe200078e00ff */
[----:B------:R-:W-:Y:S01]  /*16c0*/  SEL R28, RZ, 0x1, P3 ;  /* 0x00000001ff1c7807 */ /* 0x000fe20001800000 */
[----:B------:R-:W-:Y:S01]  /*16d0*/  IMAD.SHL.U32 R5, R18, 0x2, RZ ;  /* 0x0000000212057824 */ /* 0x000fe200078e00ff */
[----:B------:R-:W-:Y:S01]  /*16e0*/  LOP3.LUT R9, R9, 0x8, R29, 0xf8, !PT ;  /* 0x0000000809097812 */ /* 0x000fe200078ef81d */
[----:B--2---:R-:W-:Y:S01]  /*16f0*/  CS2R R36, SRZ ;  /* 0x0000000000247805 */ /* 0x004fe2000001ff00 */
[----:B------:R-:W-:Y:S01]  /*1700*/  ISETP.GE.AND P3, PT, R25, c[0x0][0x16c], PT ;  /* 0x00005b0019007a0c */ /* 0x000fe20003f66270 */
[----:B------:R2:W-:Y:S01]  /*1710*/  @!P2 LDGSTS.E.BYPASS.LTC128B.128 [R4+0x14080], [R26.64] ;  /* 0x140800001a04afae */ /* 0x0005e2000b901d52 */
[----:B------:R-:W-:-:S02]  /*1720*/  ISETP.GE.AND P0, PT, R30, c[0x0][0x1fc], PT ;  /* 0x00007f001e007a0c */ /* 0x000fc40003f06270 */
[----:B------:R-:W-:Y:S01]  /*1730*/  LOP3.LUT R12, R9, R8, RZ, 0x3c, !PT ;  /* 0x00000008090c7212 */ /* 0x000fe200078e3cff */
[----:B------:R-:W0:Y:S01]  /*1740*/  LDGDEPBAR ;  /* 0x00000000000079af */ /* 0x000e220000000000 */
[----:B------:R-:W-:Y:S02]  /*1750*/  SEL R23, RZ, 0x4, P3 ;  /* 0x00000004ff177807 */ /* 0x000fe40001800000 */
[----:B------:R-:W-:Y:S01]  /*1760*/  LOP3.LUT R8, R15, 0x2, R32, 0xe2, !PT ;  /* 0x000000020f087812 */ /* 0x000fe200078ee220 */
[----:B------:R3:W-:Y:S01]  /*1770*/  LDGSTS.E.BYPASS.LTC128B.128 [R33+0x10080], [R34.64], !P5 ;  /* 0x1008000022217fae */ /* 0x0007e2000e901d52 */
[----:B------:R-:W-:Y:S02]  /*1780*/  LOP3.LUT R5, R5, 0x2, R28, 0xe2, !PT ;  /* 0x0000000205057812 */ /* 0x000fe400078ee21c */
[----:B------:R-:W-:Y:S01]  /*1790*/  SEL R9, RZ, 0x8, P0 ;  /* 0x00000008ff097807 */ /* 0x000fe20000000000 */
[----:B------:R3:W-:Y:S01]  /*17a0*/  LDGSTS.E.BYPASS.LTC128B.128 [R33+0x11080], [R34.64+0x80], !P4 ;  /* 0x1108008022217fae */ /* 0x0007e2000e101d52 */
[C---:B------:R-:W-:Y:S01]  /*17b0*/  LOP3.LUT P0, RZ, R0.reuse, 0x4, RZ, 0xc0, !PT ;  /* 0x0000000400ff7812 */ /* 0x040fe2000780c0ff */
[----:B------:R-:W-:Y:S01]  /*17c0*/  CS2R R28, SRZ ;  /* 0x00000000001c7805 */ /* 0x000fe2000001ff00 */
[C---:B------:R-:W-:Y:S01]  /*17d0*/  LOP3.LUT P5, RZ, R0.reuse, 0x2, RZ, 0xc0, !PT ;  /* 0x0000000200ff7812 */ /* 0x040fe200078ac0ff */
[----:B------:R-:W-:Y:S01]  /*17e0*/  IMAD.SHL.U32 R0, R0, 0x40, RZ ;  /* 0x0000004000007824 */ /* 0x000fe200078e00ff */
[----:B------:R-:W-:-:S02]  /*17f0*/  LOP3.LUT R8, R22, R8, R23, 0xfe, !PT ;  /* 0x0000000816087212 */ /* 0x000fc400078efe17 */
[----:B------:R-:W-:Y:S01]  /*1800*/  LOP3.LUT R5, R9, R5, R19, 0xfe, !PT ;  /* 0x0000000509057212 */ /* 0x000fe200078efe13 */
[----:B------:R-:W-:Y:S01]  /*1810*/  CS2R R22, SRZ ;  /* 0x0000000000167805 */ /* 0x000fe2000001ff00 */
[----:B------:R-:W-:Y:S01]  /*1820*/  LOP3.LUT R0, R0, 0x1c0, RZ, 0xc0, !PT ;  /* 0x000001c000007812 */ /* 0x000fe200078ec0ff */
[----:B------:R5:W-:Y:S01]  /*1830*/  STL [R1+0x60], R8 ;  /* 0x0000600801007387 */ /* 0x000be20000100800 */
[----:B------:R-:W-:Y:S02]  /*1840*/  ISETP.GE.OR P3, PT, R25, c[0x0][0x1fc], P1 ;  /* 0x00007f0019007a0c */ /* 0x000fe40000f66670 */
[----:B------:R-:W-:Y:S01]  /*1850*/  ISETP.GE.OR P1, PT, R30, c[0x0][0x1fc], P1 ;  /* 0x00007f001e007a0c */ /* 0x000fe20000f26670 */
[----:B------:R1:W-:Y:S01]  /*1860*/  STL [R1+0x54], R5 ;  /* 0x0000540501007387 */ /* 0x0003e20000100800 */
[----:B--2---:R-:W-:Y:S01]  /*1870*/  IMAD.IADD R4, R154, 0x1, -R20 ;  /* 0x000000019a047824 */ /* 0x004fe200078e0a14 */
[----:B------:R-:W-:Y:S01]  /*1880*/  CS2R R30, SRZ ;  /* 0x00000000001e7805 */ /* 0x000fe2000001ff00 */
[----:B------:R-:W-:Y:S01]  /*1890*/  CS2R R26, SRZ ;  /* 0x00000000001a7805 */ /* 0x000fe2000001ff00 */
[----:B------:R-:W-:Y:S01]  /*18a0*/  CS2R R24, SRZ ;  /* 0x0000000000187805 */ /* 0x000fe2000001ff00 */
[----:B------:R-:W-:Y:S01]  /*18b0*/  IMAD R4, R4, 0x2, R6 ;  /* 0x0000000204047824 */ /* 0x000fe200078e0206 */
[----:B------:R-:W-:-:S03]  /*18c0*/  CS2R R20, SRZ ;  /* 0x0000000000147805 */ /* 0x000fc6000001ff00 */
[----:B------:R-:W-:Y:S01]  /*18d0*/  IMAD.IADD R14, R4, 0x1, R14 ;  /* 0x00000001040e7824 */ /* 0x000fe200078e020e */
[----:B------:R3:W-:Y:S01]  /*18e0*/  LDGSTS.E.BYPASS.LTC128B.128 [R33+0x12080], [R34.64+0x100], !P3 ;  /* 0x1208010022217fae */ /* 0x0007e2000d901d52 */
[----:B------:R-:W-:-:S03]  /*18f0*/  IMAD.SHL.U32 R4, R16, 0x8, RZ ;  /* 0x0000000810047824 */ /* 0x000fc600078e00ff */
[----:B------:R3:W-:Y:S01]  /*1900*/  LDGSTS.E.BYPASS.LTC128B.128 [R33+0x13080], [R34.64+0x180], !P1 ;  /* 0x1308018022217fae */ /* 0x0007e2000c901d52 */
[----:B------:R-:W-:Y:S02]  /*1910*/  PLOP3.LUT P1, PT, PT, PT, UP0, 0x80, 0x0 ;  /* 0x000000000000781c */ /* 0x000fe40003f2f008 */
[----:B------:R-:W-:Y:S01]  /*1920*/  LOP3.LUT R4, R0, 0x8, R4, 0xf8, !PT ;  /* 0x0000000800047812 */ /* 0x000fe200078ef804 */
[----:B-----5:R-:W-:Y:S02]  /*1930*/  IMAD.SHL.U32 R8, R7, 0x40, RZ ;  /* 0x0000004007087824 */ /* 0x020fe400078e00ff */
[----:B-1----:R-:W-:Y:S01]  /*1940*/  IMAD.SHL.U32 R5, R2, 0x8, RZ ;  /* 0x0000000802057824 */ /* 0x002fe200078e00ff */
[----:B------:R-:W-:Y:S02]  /*1950*/  SHF.R.U32.HI R2, RZ, 0x3, R0 ;  /* 0x00000003ff027819 */ /* 0x000fe40000011600 */
[----:B------:R-:W-:Y:S02]  /*1960*/  LOP3.LUT R8, R8, 0xfffffe00, RZ, 0xc0, !PT ;  /* 0xfffffe0008087812 */ /* 0x000fe400078ec0ff */
[----:B------:R-:W-:-:S02]  /*1970*/  LOP3.LUT R5, R0, 0x38, R5, 0xf8, !PT ;  /* 0x0000003800057812 */ /* 0x000fc400078ef805 */
[----:B------:R-:W-:Y:S01]  /*1980*/  LOP3.LUT R0, R2, R13, R0, 0x1e, !PT ;  /* 0x0000000d02007212 */ /* 0x000fe200078e1e00 */
[C---:B------:R-:W-:Y:S01]  /*1990*/  IMAD R7, R16.reuse, 0x1000, R8 ;  /* 0x0000100010077824 */ /* 0x040fe200078e0208 */
[----:B------:R-:W-:Y:S02]  /*19a0*/  LOP3.LUT R13, R17, 0xffffffe0, RZ, 0xc0, !PT ;  /* 0xffffffe0110d7812 */ /* 0x000fe400078ec0ff */
[-C--:B------:R-:W-:Y:S01]  /*19b0*/  LOP3.LUT R9, R5, R2.reuse, RZ, 0x3c, !PT ;  /* 0x0000000205097212 */ /* 0x080fe200078e3cff */
[----:B------:R-:W-:Y:S01]  /*19c0*/  IMAD R5, R16, 0x200, R12 ;  /* 0x0000020010057824 */ /* 0x000fe200078e020c */
[----:B------:R-:W-:Y:S01]  /*19d0*/  LOP3.LUT R4, R4, R2, RZ, 0x3c, !PT ;  /* 0x0000000204047212 */ /* 0x000fe200078e3cff */
[----:B------:R-:W-:Y:S01]  /*19e0*/  IMAD.IADD R13, R154, 0x1, -R13 ;  /* 0x000000019a0d7824 */ /* 0x000fe200078e0a0d */
[-C--:B------:R-:W-:Y:S01]  /*19f0*/  LOP3.LUT R0, R0, R8.reuse, RZ, 0xfc, !PT ;  /* 0x0000000800007212 */ /* 0x080fe200078efcff */
[----:B------:R-:W-:Y:S01]  /*1a00*/  IMAD.IADD R7, R7, 0x1, R9 ;  /* 0x0000000107077824 */ /* 0x000fe200078e0209 */
[CC--:B------:R-:W-:Y:S01]  /*1a10*/  IADD3 R2, R4.reuse, R8.reuse, R6 ;  /* 0x0000000804027210 */ /* 0x0c0fe20007ffe006 */
[----:B------:R-:W-:Y:S01]  /*1a20*/  IMAD.MOV.U32 R6, RZ, RZ, 0x10 ;  /* 0x00000010ff067424 */ /* 0x000fe200078e00ff */
[----:B------:R-:W-:Y:S01]  /*1a30*/  SHF.R.S32.HI R12, RZ, 0x1f, R13 ;  /* 0x0000001fff0c7819 */ /* 0x000fe2000001140d */
[----:B---3--:R-:W-:Y:S01]  /*1a40*/  CS2R R34, SRZ ;  /* 0x0000000000227805 */ /* 0x008fe2000001ff00 */
[----:B------:R-:W-:Y:S01]  /*1a50*/  LOP3.LUT R8, R4, R8, RZ, 0xfc, !PT ;  /* 0x0000000804087212 */ /* 0x000fe200078efcff */
[----:B------:R-:W-:Y:S01]  /*1a60*/  @!P2 IMAD.SHL.U32 R4, R154, 0x10, RZ ;  /* 0x000000109a04a824 */ /* 0x000fe200078e00ff */
[----:B------:R-:W-:Y:S01]  /*1a70*/  LEA.HI R12, R12, R13, RZ, 0x2 ;  /* 0x0000000d0c0c7211 */ /* 0x000fe200078f10ff */
[----:B------:R-:W-:Y:S01]  /*1a80*/  CS2R R32, SRZ ;  /* 0x0000000000207805 */ /* 0x000fe2000001ff00 */
[----:B------:R-:W-:-:S02]  /*1a90*/  SEL R6, R6, 0xfffffff0, !P5 ;  /* 0xfffffff006067807 */ /* 0x000fc40006800000 */
[----:B------:R-:W-:Y:S01]  /*1aa0*/  LEA.HI R9, R12, R149, RZ, 0x1e ;  /* 0x000000950c097211 */ /* 0x000fe200078ff0ff */
[----:B------:R1:W-:Y:S04]  /*1ab0*/  @!P2 LDGSTS.E.BYPASS.LTC128B.128 [R4+0x14100], [R10.64] ;  /* 0x141000000a04afae */ /* 0x0003e8000b901d52 */
[----:B------:R2:W-:Y:S04]  /*1ac0*/  STL [R1+0x6c], R9 ;  /* 0x00006c0901007387 */ /* 0x0005e80000100800 */
[----:B------:R-:W0:Y:S01]  /*1ad0*/  LDGDEPBAR ;  /* 0x00000000000079af */ /* 0x000e220000000000 */
[----:B-1----:R-:W-:Y:S01]  /*1ae0*/  SEL R4, R152, 0xffffffe0, !P0 ;  /* 0xffffffe098047807 */ /* 0x002fe20004000000 */
[----:B------:R-:W-:Y:S05]  /*1af0*/  @!P1 BRA `(.L_x_36) ;  /* 0x0000274000009947 */ /* 0x000fea0003800000 */
[----:B--2-4-:R-:W-:Y:S01]  /*1b00*/  SHF.R.S32.HI R9, RZ, 0x1f, R148 ;  /* 0x0000001fff097819 */ /* 0x014fe20000011494 */
[----:B------:R-:W-:Y:S01]  /*1b10*/  ULDC.64 UR4, c[0x0][0x238] ;  /* 0x00008e0000047ab9 */ /* 0x000fe20000000a00 */
[----:B------:R-:W-:Y:S01]  /*1b20*/  LOP3.LUT P0, RZ, R150, 0x4, RZ, 0xc0, !PT ;  /* 0x0000000496ff7812 */ /* 0x000fe2000780c0ff */
[----:B------:R-:W-:Y:S01]  /*1b30*/  UIMAD UR4, UR9, UR4, URZ ;  /* 0x00000004090472a4 */ /* 0x000fe2000f8e023f */
[----:B------:R-:W-:Y:S01]  /*1b40*/  LEA.HI R9, R9, R148, RZ, 0x2 ;  /* 0x0000009409097211 */ /* 0x000fe200078f10ff */
[----:B------:R-:W-:Y:S01]  /*1b50*/  IMAD.SHL.U32 R14, R14, 0x2, RZ ;  /* 0x000000020e0e7824 */ /* 0x000fe200078e00ff */
[----:B------:R-:W-:Y:S01]  /*1b60*/  LOP3.LUT R12, R12, 0xfffffffc, RZ, 0xc0, !PT ;  /* 0xfffffffc0c0c7812 */ /* 0x000fe200078ec0ff */
[----:B------:R-:W-:Y:S01]  /*1b70*/  IMAD.U32 R10, RZ, RZ, UR11 ;  /* 0x0000000bff0a7e24 */ /* 0x000fe2000f8e00ff */
[----:B------:R-:W-:Y:S01]  /*1b80*/  LOP3.LUT R9, R9, 0xfffffffc, RZ, 0xc0, !PT ;  /* 0xfffffffc09097812 */ /* 0x000fe200078ec0ff */
[----:B------:R-:W-:Y:S01]  /*1b90*/  UIMAD UR4, UR11, UR5, UR4 ;  /* 0x000000050b0472a4 */ /* 0x000fe2000f8e0204 */
[--C-:B------:R-:W-:Y:S01]  /*1ba0*/  SHF.R.S32.HI R155, RZ, 0x1f, R154.reuse ;  /* 0x0000001fff9b7819 */ /* 0x100fe2000001149a */
[----:B------:R-:W-:Y:S01]  /*1bb0*/  IMAD.SHL.U32 R2, R2, 0x2, RZ ;  /* 0x0000000202027824 */ /* 0x000fe200078e00ff */
[----:B------:R-:W-:Y:S01]  /*1bc0*/  IADD3 R13, R13, -R12, RZ ;  /* 0x8000000c0d0d7210 */ /* 0x000fe20007ffe0ff */
[----:B------:R-:W-:Y:S01]  /*1bd0*/  IMAD.IADD R9, R148, 0x1, -R9 ;  /* 0x0000000194097824 */ /* 0x000fe200078e0a09 */
[----:B------:R-:W-:Y:S01]  /*1be0*/  IADD3 R15, R14, 0x141c0, RZ ;  /* 0x000141c00e0f7810 */ /* 0x000fe20007ffe0ff */
[----:B------:R-:W-:Y:S01]  /*1bf0*/  IMAD.WIDE.U32 R10, R10, c[0x0][0x238], R154 ;  /* 0x00008e000a0a7a25 */ /* 0x000fe200078e009a */
[----:B------:R-:W-:Y:S01]  /*1c00*/  STL [R1+0x74], R155 ;  /* 0x0000749b01007387 */ /* 0x000fe20000100800 */
[----:B------:R-:W-:Y:S01]  /*1c10*/  LEA R7, R7, 0x80, 0x1 ;  /* 0x0000008007077811 */ /* 0x000fe200078e08ff */
[----:B------:R-:W-:Y:S01]  /*1c20*/  UIADD3 UR7, UR7, 0x1f, URZ ;  /* 0x0000001f07077890 */ /* 0x000fe2000fffe03f */
[----:B------:R-:W-:Y:S01]  /*1c30*/  IMAD R12, R9, -0x8, R151 ;  /* 0xfffffff8090c7824 */ /* 0x000fe200078e0297 */
[----:B------:R-:W-:Y:S01]  /*1c40*/  IADD3 R9, R14, 0x14180, RZ ;  /* 0x000141800e097810 */ /* 0x000fe20007ffe0ff */
[----:B------:R1:W-:Y:S01]  /*1c50*/  STL [R1+0x64], R14 ;  /* 0x0000640e01007387 */ /* 0x0003e20000100800 */
[----:B------:R-:W-:Y:S01]  /*1c60*/  IADD3 R11, R11, UR4, RZ ;  /* 0x000000040b0b7c10 */ /* 0x000fe2000fffe0ff */
[----:B------:R-:W-:Y:S01]  /*1c70*/  ULDC.64 UR4, c[0x0][0x240] ;  /* 0x0000900000047ab9 */ /* 0x000fe20000000a00 */
[----:B------:R-:W-:Y:S01]  /*1c80*/  @P0 IADD3 R15, R9, -0x40, RZ ;  /* 0xffffffc0090f0810 */ /* 0x000fe20007ffe0ff */
[----:B------:R-:W-:Y:S01]  /*1c90*/  UIMAD UR4, UR10, UR4, URZ ;  /* 0x000000040a0472a4 */ /* 0x000fe2000f8e023f */
[----:B------:R-:W-:Y:S01]  /*1ca0*/  LEA R8, R8, 0x15180, 0x1 ;  /* 0x0001518008087811 */ /* 0x000fe200078e08ff */
[----:B------:R-:W-:Y:S01]  /*1cb0*/  IMAD R12, R13, -0x2, R12 ;  /* 0xfffffffe0d0c7824 */ /* 0x000fe200078e020c */
[----:B------:R-:W-:Y:S01]  /*1cc0*/  CS2R R146, SRZ ;  /* 0x0000000000927805 */ /* 0x000fe2000001ff00 */
[----:B------:R2:W-:Y:S01]  /*1cd0*/  STL [R1+0x68], R15 ;  /* 0x0000680f01007387 */ /* 0x0005e20000100800 */
[----:B------:R-:W-:Y:S01]  /*1ce0*/  UIMAD UR5, UR12, UR5, UR4 ;  /* 0x000000050c0572a4 */ /* 0x000fe2000f8e0204 */
[----:B------:R-:W-:Y:S01]  /*1cf0*/  IMAD.SHL.U32 R0, R0, 0x2, RZ ;  /* 0x0000000200007824 */ /* 0x000fe200078e00ff */
[----:B------:R-:W-:Y:S01]  /*1d00*/  USHF.R.S32.HI UR4, URZ, 0x1f, UR7 ;  /* 0x0000001f3f047899 */ /* 0x000fe20008011407 */
[----:B------:R-:W-:Y:S01]  /*1d10*/  CS2R R144, SRZ ;  /* 0x0000000000907805 */ /* 0x000fe2000001ff00 */
[----:B------:R-:W-:Y:S01]  /*1d20*/  CS2R R142, SRZ ;  /* 0x00000000008e7805 */ /* 0x000fe2000001ff00 */
[----:B------:R-:W-:Y:S01]  /*1d30*/  CS2R R140, SRZ ;  /* 0x00000000008c7805 */ /* 0x000fe2000001ff00 */
[----:B------:R-:W-:Y:S01]  /*1d40*/  ULEA.HI UR4, UR4, UR7, URZ, 0x5 ;  /* 0x0000000704047291 */ /* 0x000fe2000f8f283f */
        /* <DEDUP_REMOVED lines=9> */
[----:B-1----:R-:W-:Y:S01]  /*1de0*/  IMAD.U32 R14, RZ, RZ, UR12 ;  /* 0x0000000cff0e7e24 */ /* 0x002fe2000f8e00ff */
[----:B------:R-:W-:Y:S01]  /*1df0*/  CS2R R120, SRZ ;  /* 0x0000000000787805 */ /* 0x000fe2000001ff00 */
[----:B------:R-:W-:Y:S01]  /*1e00*/  CS2R R118, SRZ ;  /* 0x0000000000767805 */ /* 0x000fe2000001ff00 */
[----:B------:R-:W-:Y:S01]  /*1e10*/  CS2R R116, SRZ ;  /* 0x0000000000747805 */ /* 0x000fe2000001ff00 */
[----:B------:R-:W-:Y:S01]  /*1e20*/  CS2R R114, SRZ ;  /* 0x0000000000727805 */ /* 0x000fe2000001ff00 */
[----:B------:R-:W-:Y:S01]  /*1e30*/  CS2R R112, SRZ ;  /* 0x0000000000707805 */ /* 0x000fe2000001ff00 */
[----:B------:R-:W-:Y:S01]  /*1e40*/  CS2R R110, SRZ ;  /* 0x00000000006e7805 */ /* 0x000fe2000001ff00 */
[----:B------:R-:W-:Y:S01]  /*1e50*/  CS2R R108, SRZ ;  /* 0x00000000006c7805 */ /* 0x000fe2000001ff00 */
[----:B--2---:R-:W-:Y:S01]  /*1e60*/  IMAD.WIDE.U32 R14, R14, c[0x0][0x240], R10 ;  /* 0x000090000e0e7a25 */ /* 0x004fe200078e000a */
        /* <DEDUP_REMOVED lines=33> */
[C---:B-1----:R-:W-:Y:S01]  /*2080*/  LEA R7, R5.reuse, R3, 0x1 ;  /* 0x0000000305077211 */ /* 0x042fe200078e08ff */
[----:B------:R-:W-:Y:S01]  /*2090*/  IMAD.SHL.U32 R3, R5, 0x2, RZ ;  /* 0x0000000205037824 */ /* 0x000fe200078e00ff */
[----:B------:R-:W-:Y:S01]  /*20a0*/  CS2R R46, SRZ ;  /* 0x00000000002e7805 */ /* 0x000fe2000001ff00 */
[----:B------:R-:W-:Y:S01]  /*20b0*/  IMAD R5, R4, 0x2, R8 ;  /* 0x0000000204057824 */ /* 0x000fe200078e0208 */
        /* <DEDUP_REMOVED lines=15> */
[----:B------:R-:W-:-:S02]  /*21b0*/  UMOV UR10, URZ ;  /* 0x0000003f000a7c82 */ /* 0x000fc40008000000 */
[----:B------:R-:W-:Y:S02]  /*21c0*/  ULDC UR9, c[0x0][0x168] ;  /* 0x00005a0000097ab9 */ /* 0x000fe40000000800 */
[----:B------:R-:W-:Y:S02]  /*21d0*/  USHF.R.S32.HI UR11, URZ, 0x5, UR4 ;  /* 0x000000053f0b7899 */ /* 0x000fe40008011404 */
[----:B------:R-:W-:Y:S01]  /*21e0*/  ULDC UR7, c[0x0][0x168] ;  /* 0x00005a0000077ab9 */ /* 0x000fe20000000800 */
[C---:B-1----:R-:W-:Y:S01]  /*21f0*/  LEA R7, R6.reuse, R8, 0x1 ;  /* 0x0000000806077211 */ /* 0x042fe200078e08ff */
[----:B--2---:R-:W-:-:S04]  /*2200*/  IMAD R3, R6, 0x2, R2 ;  /* 0x0000000206037824 */ /* 0x004fc800078e0202 */
[----:B------:R-:W-:Y:S01]  /*2210*/  STL [R1+0x44], R7 ;  /* 0x0000440701007387 */ /* 0x000fe20000100800 */
[C---:B------:R-:W-:Y:S01]  /*2220*/  IMAD R6, R4.reuse, 0x2, R2 ;  /* 0x0000000204067824 */ /* 0x040fe200078e0202 */
[----:B------:R-:W-:-:S04]  /*2230*/  LEA R252, R4, R3, 0x1 ;  /* 0x0000000304fc7211 */ /* 0x000fc800078e08ff */
[----:B------:R-:W-:Y:S04]  /*2240*/  STL [R1+0x20], R6 ;  /* 0x0000200601007387 */ /* 0x000fe80000100800 */
[----:B------:R1:W-:Y:S02]  /*2250*/  STL [R1+0x4c], R5 ;  /* 0x00004c0501007387 */ /* 0x0003e40000100800 */
[----:B-1----:R-:W-:Y:S01]  /*2260*/  IMAD R5, R4, 0x2, R7 ;  /* 0x0000000204057824 */ /* 0x002fe200078e0207 */
[----:B------:R-:W-:-:S04]  /*2270*/  IADD3 R4, R15, UR5, RZ ;  /* 0x000000050f047c10 */ /* 0x000fc8000fffe0ff */
[----:B------:R1:W-:Y:S04]  /*2280*/  STL [R1+0x48], R5 ;  /* 0x0000480501007387 */ /* 0x0003e80000100800 */
[----:B------:R1:W-:Y:S02]  /*2290*/  STL [R1+0x98], R4 ;  /* 0x0000980401007387 */ /* 0x0003e40000100800 */
[C---:B------:R-:W-:Y:S02]  /*22a0*/  ISETP.GT.AND P6, PT, R12.reuse, RZ, PT ;  /* 0x000000ff0c00720c */ /* 0x040fe40003fc4270 */
[C---:B------:R-:W-:Y:S02]  /*22b0*/  ISETP.GT.AND P5, PT, R12.reuse, 0x1, PT ;  /* 0x000000010c00780c */ /* 0x040fe40003fa4270 */
[C---:B------:R-:W-:Y:S02]  /*22c0*/  ISETP.GT.AND P4, PT, R12.reuse, 0x20, PT ;  /* 0x000000200c00780c */ /* 0x040fe40003f84270 */
[----:B------:R-:W-:-:S02]  /*22d0*/  ISETP.GT.AND P3, PT, R12, 0x21, PT ;  /* 0x000000210c00780c */ /* 0x000fc40003f64270 */
.L_x_39:
        /* <DEDUP_REMOVED lines=255> */
[----:B------:R-:W-:Y:S01]  /*32d0*/  UIMAD UR4, UR13, -0x20, UR9 ;  /* 0xffffffe00d0478a4 */ /* 0x000fe2000f8e0209 */
        /* <DEDUP_REMOVED lines=43> */
.L_x_37:
        /* <DEDUP_REMOVED lines=101> */
.L_x_38:
        /* <DEDUP_REMOVED lines=102> */
.L_x_36:
[----:B-12-4-:R-:W2:Y:S01]  /*4240*/  LDL.LU.64 R8, [R1+0x70] ;  /* 0x0000700001087983 */ /* 0x016ea20000300a00 */
[----:B------:R-:W1:Y:S01]  /*4250*/  S2UR UR4, SR_CTAID.X ;  /* 0x00000000000479c3 */ /* 0x000e620000002500 */
[----:B-----5:R-:W-:Y:S01]  /*4260*/  MOV R0, c[0x0][0x338] ;  /* 0x0000ce0000007a02 */ /* 0x020fe20000000f00 */
[----:B------:R-:W-:Y:S01]  /*4270*/  USHF.R.S32.HI UR6, URZ, 0x1f, UR12 ;  /* 0x0000001f3f067899 */ /* 0x000fe2000801140c */
[----:B------:R-:W3:Y:S01]  /*4280*/  S2R R2, SR_CTAID.Y ;  /* 0x0000000000027919 */ /* 0x000ee20000002600 */
[----:B------:R-:W-:Y:S01]  /*4290*/  FMUL.FTZ R84, R84, c[0x0][0x298] ;  /* 0x0000a60054547a20 */ /* 0x000fe20000410000 */
[----:B------:R-:W-:Y:S01]  /*42a0*/  ISETP.NE.AND P1, PT, R0, 0x1, PT ;  /* 0x000000010000780c */ /* 0x000fe20003f25270 */
[----:B-1----:R-:W-:-:S12]  /*42b0*/  USHF.L.U32 UR4, UR4, 0xe, URZ ;  /* 0x0000000e04047899 */ /* 0x002fd8000800063f */
[----:B---3--:R-:W-:Y:S01]  /*42c0*/  @P1 IMAD.HI.U32 R0, R2, c[0x0][0x33c], RZ ;  /* 0x0000cf0002001a27 */ /* 0x008fe200078e00ff */
[----:B------:R-:W-:Y:S01]  /*42d0*/  USHF.R.S32.HI UR8, URZ, 0x1f, UR4 ;  /* 0x0000001f3f087899 */ /* 0x000fe20008011404 */
[----:B------:R-:W-:-:S03]  /*42e0*/  SHF.R.S32.HI R3, RZ, 0x1f, R2 ;  /* 0x0000001fff037819 */ /* 0x000fc60000011402 */
[----:B------:R-:W-:-:S04]  /*42f0*/  @P1 SHF.R.U32.HI R0, RZ, c[0x0][0x340], R0 ;  /* 0x0000d000ff001a19 */ /* 0x000fc80000011600 */
[----:B------:R-:W-:Y:S02]  /*4300*/  @P1 SHF.R.S32.HI R6, RZ, 0x1f, R0 ;  /* 0x0000001fff061819 */ /* 0x000fe40000011400 */
[----:B------:R-:W-:Y:S02]  /*4310*/  @P1 MOV R2, R0 ;  /* 0x0000000000021202 */ /* 0x000fe40000000f00 */
[----:B------:R-:W-:-:S05]  /*4320*/  @P1 MOV R3, R6 ;  /* 0x0000000600031202 */ /* 0x000fca0000000f00 */
[C---:B------:R-:W-:Y:S02]  /*4330*/  IMAD R0, R3.reuse, c[0x0][0x328], RZ ;  /* 0x0000ca0003007a24 */ /* 0x040fe400078e02ff */
[----:B------:R-:W-:Y:S02]  /*4340*/  IMAD R3, R3, c[0x0][0x300], RZ ;  /* 0x0000c00003037a24 */ /* 0x000fe400078e02ff */
[----:B------:R-:W-:Y:S02]  /*4350*/  IMAD R0, R2, c[0x0][0x32c], R0 ;  /* 0x0000cb0002007a24 */ /* 0x000fe400078e0200 */
[----:B------:R-:W-:Y:S02]  /*4360*/  FMUL.FTZ R85, R85, c[0x0][0x298] ;  /* 0x0000a60055557a20 */ /* 0x000fe40000410000 */
[----:B------:R-:W-:Y:S02]  /*4370*/  FMUL.FTZ R87, R87, c[0x0][0x298] ;  /* 0x0000a60057577a20 */ /* 0x000fe40000410000 */
[----:B------:R-:W-:-:S02]  /*4380*/  FMUL.FTZ R88, R88, c[0x0][0x298] ;  /* 0x0000a60058587a20 */ /* 0x000fc40000410000 */
[----:B------:R-:W-:Y:S02]  /*4390*/  FMUL.FTZ R89, R89, c[0x0][0x298] ;  /* 0x0000a60059597a20 */ /* 0x000fe40000410000 */
[----:B------:R-:W-:Y:S02]  /*43a0*/  FMUL.FTZ R90, R90, c[0x0][0x298] ;  /* 0x0000a6005a5a7a20 */ /* 0x000fe40000410000 */
[----:B------:R-:W-:Y:S02]  /*43b0*/  FMUL.FTZ R91, R91, c[0x0][0x298] ;  /* 0x0000a6005b5b7a20 */ /* 0x000fe40000410000 */
        /* <DEDUP_REMOVED lines=45> */
[----:B------:R-:W-:Y:S01]  /*4690*/  FMUL.FTZ R137, R137, c[0x0][0x298] ;  /* 0x0000a60089897a20 */ /* 0x000fe20000410000 */
[C---:B--2---:R-:W-:Y:S01]  /*46a0*/  IADD3 R4, P0, R8.reuse, UR4, RZ ;  /* 0x0000000408047c10 */ /* 0x044fe2000ff1e0ff */
[----:B------:R-:W-:Y:S02]  /*46b0*/  ULDC.64 UR4, c[0x0][0x330] ;  /* 0x0000cc0000047ab9 */ /* 0x000fe40000000a00 */
[----:B------:R-:W-:Y:S01]  /*46c0*/  UIMAD UR4, UR6, UR4, URZ ;  /* 0x00000004060472a4 */ /* 0x000fe2000f8e023f */
[----:B------:R-:W-:-:S03]  /*46d0*/  LEA.HI.X.SX32 R5, R8, UR8, 0x1, P0 ;  /* 0x0000000808057c11 */ /* 0x000fc600080f0eff */
[----:B------:R-:W-:Y:S02]  /*46e0*/  UIMAD UR8, UR12, UR5, UR4 ;  /* 0x000000050c0872a4 */ /* 0x000fe4000f8e0204 */
[C-C-:B------:R-:W-:Y:S01]  /*46f0*/  IMAD.WIDE.U32 R8, R2.reuse, c[0x0][0x328], R4.reuse ;  /* 0x0000ca0002087a25 */ /* 0x140fe200078e0004 */
[----:B------:R-:W-:Y:S02]  /*4700*/  ULDC.64 UR4, c[0x0][0x308] ;  /* 0x0000c20000047ab9 */ /* 0x000fe40000000a00 */
[----:B------:R-:W-:Y:S01]  /*4710*/  UIMAD UR4, UR6, UR4, URZ ;  /* 0x00000004060472a4 */ /* 0x000fe2000f8e023f */
[C---:B------:R-:W-:Y:S01]  /*4720*/  IMAD.WIDE.U32 R6, R2.reuse, c[0x0][0x300], R4 ;  /* 0x0000c00002067a25 */ /* 0x040fe200078e0004 */
[----:B------:R-:W-:Y:S02]  /*4730*/  IADD3 R5, R9, R0, RZ ;  /* 0x0000000009057210 */ /* 0x000fe40007ffe0ff */
[----:B------:R-:W-:Y:S01]  /*4740*/  MOV R9, UR12 ;  /* 0x0000000c00097c02 */ /* 0x000fe20008000f00 */
[----:B------:R-:W-:Y:S01]  /*4750*/  IMAD R2, R2, c[0x0][0x304], R3 ;  /* 0x0000c10002027a24 */ /* 0x000fe200078e0203 */
[----:B------:R-:W-:Y:S01]  /*4760*/  MOV R4, R8 ;  /* 0x0000000800047202 */ /* 0x000fe20000000f00 */
[----:B------:R-:W-:Y:S01]  /*4770*/  UIMAD UR4, UR12, UR5, UR4 ;  /* 0x000000050c0472a4 */ /* 0x000fe2000f8e0204 */
[----:B------:R-:W-:-:S02]  /*4780*/  MOV R0, UR12 ;  /* 0x0000000c00007c02 */ /* 0x000fc40008000f00 */
[----:B------:R-:W-:Y:S01]  /*4790*/  IADD3 R3, R7, R2, RZ ;  /* 0x0000000207037210 */ /* 0x000fe20007ffe0ff */
[----:B------:R-:W-:Y:S01]  /*47a0*/  IMAD.WIDE.U32 R8, R9, c[0x0][0x330], R4 ;  /* 0x0000cc0009087a25 */ /* 0x000fe200078e0004 */
[----:B------:R-:W-:-:S05]  /*47b0*/  MOV R2, R6 ;  /* 0x0000000600027202 */ /* 0x000fca0000000f00 */
[----:B------:R-:W-:Y:S01]  /*47c0*/  IMAD.WIDE.U32 R6, R0, c[0x0][0x308], R2 ;  /* 0x0000c20000067a25 */ /* 0x000fe200078e0002 */
[----:B------:R-:W-:Y:S02]  /*47d0*/  IADD3 R0, R9, UR8, RZ ;  /* 0x0000000809007c10 */ /* 0x000fe4000fffe0ff */
[----:B------:R-:W-:Y:S02]  /*47e0*/  LEA R2, P1, R8, c[0x0][0x310], 0x2 ;  /* 0x0000c40008027a11 */ /* 0x000fe400078210ff */
[----:B------:R-:W-:Y:S02]  /*47f0*/  LEA R4, P0, R6, c[0x0][0x2e8], 0x2 ;  /* 0x0000ba0006047a11 */ /* 0x000fe400078010ff */
[----:B------:R-:W-:Y:S01]  /*4800*/  LEA.HI.X R3, R8, c[0x0][0x314], R0, 0x2, P1 ;  /* 0x0000c50008037a11 */ /* 0x000fe200008f1400 */
[----:B------:R-:W-:Y:S01]  /*4810*/  BAR.SYNC.DEFER_BLOCKING 0x1, 0x100 ;  /* 0x0044000000007b1d */ /* 0x000fe20000010000 */
[----:B------:R-:W-:-:S05]  /*4820*/  IADD3 R5, R7, UR4, RZ ;  /* 0x0000000407057c10 */ /* 0x000fca000fffe0ff */
[----:B------:R-:W-:Y:S01]  /*4830*/  RED.E.ADD.F32.FTZ.RN.STRONG.GPU [R2.64], R20 ;  /* 0x000000140200798e */ /* 0x000fe2000c10e792 */
[----:B------:R-:W-:-:S03]  /*4840*/  LEA.HI.X R5, R6, c[0x0][0x2ec], R5, 0x2, P0 ;  /* 0x0000bb0006057a11 */ /* 0x000fc600000f1405 */
[----:B------:R-:W-:Y:S04]  /*4850*/  RED.E.ADD.F32.FTZ.RN.STRONG.GPU [R2.64+0x400], R21 ;  /* 0x000400150200798e */ /* 0x000fe8000c10e792 */
        /* <DEDUP_REMOVED lines=55> */
[----:B------:R-:W-:Y:S01]  /*4bd0*/  RED.E.ADD.F32.FTZ.RN.STRONG.GPU [R2.64+0xe400], R81 ;  /* 0x00e400510200798e */ /* 0x000fe2000c10e792 */
[----:B------:R-:W-:-:S03]  /*4be0*/  FMUL.FTZ R7, R86, c[0x0][0x298] ;  /* 0x0000a60056077a20 */ /* 0x000fc60000410000 */
[----:B------:R-:W-:Y:S04]  /*4bf0*/  RED.E.ADD.F32.FTZ.RN.STRONG.GPU [R2.64+0xe800], R82 ;  /* 0x00e800520200798e */ /* 0x000fe8000c10e792 */
[----:B------:R-:W-:Y:S04]  /*4c00*/  RED.E.ADD.F32.FTZ.RN.STRONG.GPU [R2.64+0xec00], R83 ;  /* 0x00ec00530200798e */ /* 0x000fe8000c10e792 */
[----:B------:R-:W-:Y:S04]  /*4c10*/  RED.E.ADD.F32.FTZ.RN.STRONG.GPU [R2.64+0xf000], R76 ;  /* 0x00f0004c0200798e */ /* 0x000fe8000c10e792 */
[----:B------:R-:W-:Y:S04]  /*4c20*/  RED.E.ADD.F32.FTZ.RN.STRONG.GPU [R2.64+0xf400], R77 ;  /* 0x00f4004d0200798e */ /* 0x000fe8000c10e792 */
[----:B------:R-:W-:Y:S04]  /*4c30*/  RED.E.ADD.F32.FTZ.RN.STRONG.GPU [R2.64+0xf800], R78 ;  /* 0x00f8004e0200798e */ /* 0x000fe8000c10e792 */
[----:B------:R-:W-:Y:S04]  /*4c40*/  RED.E.ADD.F32.FTZ.RN.STRONG.GPU [R2.64+0xfc00], R79 ;  /* 0x00fc004f0200798e */ /* 0x000fe8000c10e792 */
[----:B------:R-:W-:Y:S04]  /*4c50*/  RED.E.ADD.F32.FTZ.RN.STRONG.GPU [R4.64], R84 ;  /* 0x000000540400798e */ /* 0x000fe8000c10e792 */
        /* <DEDUP_REMOVED lines=73> */
[----:B------:R-:W-:Y:S05]  /*50f0*/  EXIT ;  /* 0x000000000000794d */ /* 0x000fea0003800000 */
.L_x_40:
        /* <DEDUP_REMOVED lines=16> */
.L_x_1147:


//--------------------- .text._ZN7cutlass13device_kernelIN5flash19enable_sm80_to_sm89INS1_16FlashAttnBwdSm80INS1_25CollectiveMainloopBwdSm80ILi1ELi1EN4cute5tupleIJNS5_1CILi32EEENS7_ILi64EEENS7_ILi256EEEEEENS_6half_tEfNS_4arch4Sm80ELb0ELb0ELb0ELb1ELb0ELb0ELb0ELb0ELi2ELi2ELi2ELi1ELb1EEENS1_21CollectiveEpilogueBwdISB_SC_SE_Li256ELb1ELb0ELi4EEENS1_19SingleTileSchedulerILb1ELb0ELb0ELi64EEEEEEEEEvNT_6ParamsE --------------------------
	.section	.text._ZN7cutlass13device_kernelIN5flash19enable_sm80_to_sm89INS1_16FlashAttnBwdSm80INS1_25CollectiveMainloopBwdSm80ILi1ELi1EN4cute5tupleIJNS5_1CILi32EEENS7_ILi64EEENS7_ILi256EEEEEENS_6half_tEfNS_4arch4Sm80ELb0ELb0ELb0ELb1ELb0ELb0ELb0ELb0ELi2ELi2ELi2ELi1ELb1EEENS1_21CollectiveEpilogueBwdISB_SC_SE_Li256ELb1ELb0ELi4EEENS1_19SingleTileSchedulerILb1ELb0ELb0ELi64EEEEEEEEEvNT_6ParamsE,"ax",@progbits
	.sectioninfo	@"SHI_REGISTERS=255"
	.align	128
.text._ZN7cutlass13device_kernelIN5flash19enable_sm80_to_sm89INS1_16FlashAttnBwdSm80INS1_25CollectiveMainloopBwdSm80ILi1ELi1EN4cute5tupleIJNS5_1CILi32EEENS7_ILi64EEENS7_ILi256EEEEEENS_6half_tEfNS_4arch4Sm80ELb0ELb0ELb0ELb1ELb0ELb0ELb0ELb0ELi2ELi2ELi2ELi1ELb1EEENS1_21CollectiveEpilogueBwdISB_SC_SE_Li256ELb1ELb0ELi4EEENS1_19SingleTileSchedulerILb1ELb0ELb0ELi64EEEEEEEEEvNT_6ParamsE:
        .type           _ZN7cutlass13device_kernelIN5flash19enable_sm80_to_sm89INS1_16FlashAttnBwdSm80INS1_25CollectiveMainloopBwdSm80ILi1ELi1EN4cute5tupleIJNS5_1CILi32EEENS7_ILi64EEENS7_ILi256EEEEEENS_6half_tEfNS_4arch4Sm80ELb0ELb0ELb0ELb1ELb0ELb0ELb0ELb0ELi2ELi2ELi2ELi1ELb1EEENS1_21CollectiveEpilogueBwdISB_SC_SE_Li256ELb1ELb0ELi4EEENS1_19SingleTileSchedulerILb1ELb0ELb0ELi64EEEEEEEEEvNT_6ParamsE,@function
        .size           _ZN7cutlass13device_kernelIN5flash19enable_sm80_to_sm89INS1_16FlashAttnBwdSm80INS1_25CollectiveMainloopBwdSm80ILi1ELi1EN4cute5tupleIJNS5_1CILi32EEENS7_ILi64EEENS7_ILi256EEEEEENS_6half_tEfNS_4arch4Sm80ELb0ELb0ELb0ELb1ELb0ELb0ELb0ELb0ELi2ELi2ELi2ELi1ELb1EEENS1_21CollectiveEpilogueBwdISB_SC_SE_Li256ELb1ELb0ELi4EEENS1_19SingleTileSchedulerILb1ELb0ELb0ELi64EEEEEEEEEvNT_6ParamsE,(.L_x_1148 - _ZN7cutlass13device_kernelIN5flash19enable_sm80_to_sm89INS1_16FlashAttnBwdSm80INS1_25CollectiveMainloopBwdSm80ILi1ELi1EN4cute5tupleIJNS5_1CILi32EEENS7_ILi64EEENS7_ILi256EEEEEENS_6half_tEfNS_4arch4Sm80ELb0ELb0ELb0ELb1ELb0ELb0ELb0ELb0ELi2ELi2ELi2ELi1ELb1EEENS1_21CollectiveEpilogueBwdISB_SC_SE_Li256ELb1ELb0ELi4EEENS1_19SingleTileSchedulerILb1ELb0ELb0ELi64EEEEEEEEEvNT_6ParamsE)
        .other          _ZN7cutlass13device_kernelIN5flash19enable_sm80_to_sm89INS1_16FlashAttnBwdSm80INS1_25CollectiveMainloopBwdSm80ILi1ELi1EN4cute5tupleIJNS5_1CILi32EEENS7_ILi64EEENS7_ILi256EEEEEENS_6half_tEfNS_4arch4Sm80ELb0ELb0ELb0ELb1ELb0ELb0ELb0ELb0ELi2ELi2ELi2ELi1ELb1EEENS1_21CollectiveEpilogueBwdISB_SC_SE_Li256ELb1ELb0ELi4EEENS1_19SingleTileSchedulerILb1ELb0ELb0ELi64EEEEEEEEEvNT_6ParamsE,@"STO_CUDA_ENTRY STV_DEFAULT"
_ZN7cutlass13device_kernelIN5flash19enable_sm80_to_sm89INS1_16FlashAttnBwdSm80INS1_25CollectiveMainloopBwdSm80ILi1ELi1EN4cute5tupleIJNS5_1CILi32EEENS7_ILi64EEENS7_ILi256EEEEEENS_6half_tEfNS_4arch4Sm80ELb0ELb0ELb0ELb1ELb0ELb0ELb0ELb0ELi2ELi2ELi2ELi1ELb1EEENS1_21CollectiveEpilogueBwdISB_SC_SE_Li256ELb1ELb0ELi4EEENS1_19SingleTileSchedulerILb1ELb0ELb0ELi64EEEEEEEEEvNT_6ParamsE:
[----:B------:R-:W-:Y:S02]  /*0000*/  MOV R1, c[0x0][0x28] ;  /* 0x00000a0000017a02 */ /* 0x000fe40000000f00 */
[----:B------:R-:W1:Y:S01]  /*0010*/  S2R R86, SR_TID.X ;  /* 0x0000000000567919 */ /* 0x000e620000002100 */
[----:B------:R-:W-:Y:S01]  /*0020*/  IMAD.MOV.U32 R11, RZ, RZ, 0x4 ;  /* 0x00000004ff0b7424 */ /* 0x000fe200078e00ff */
[----:B------:R-:W-:Y:S01]  /*0030*/  ULDC.64 UR10, c[0x0][0x118] ;  /* 0x00004600000a7ab9 */ /* 0x000fe20000000a00 */
[----:B------:R-:W-:Y:S01]  /*0040*/  IADD3 R1, R1, -0xb0, RZ ;  /* 0xffffff5001017810 */ /* 0x000fe20007ffe0ff */
[----:B------:R-:W2:Y:S04]  /*0050*/  S2R R5, SR_CTAID.Z ;  /* 0x0000000000057919 */ /* 0x000ea80000002700 */
[----:B------:R-:W3:Y:S04]  /*0060*/  S2R R85, SR_CTAID.X ;  /* 0x0000000000557919 */ /* 0x000ee80000002500 */
[----:B------:R-:W4:Y:S01]  /*0070*/  S2R R84, SR_CTAID.Y ;  /* 0x0000000000547919 */ /* 0x000f220000002600 */
[----:B-1----:R-:W-:Y:S01]  /*0080*/  SHF.R.U32.HI R0, RZ, 0x5, R86 ;  /* 0x00000005ff007819 */ /* 0x002fe20000011656 */
[----:B--2---:R-:W-:-:S05]  /*0090*/  IMAD.WIDE R2, R5, R11, c[0x0][0x3c0] ;  /* 0x0000f00005027625 */ /* 0x004fca00078e020b */
[----:B------:R-:W1:Y:S02]  /*00a0*/  SHFL.IDX PT, R0, R0, RZ, 0x1f ;  /* 0x00001fff00007589 */ /* 0x000e6400000e0000 */
[----:B-1----:R-:W-:-:S13]  /*00b0*/  ISETP.NE.AND P0, PT, R0, RZ, PT ;  /* 0x000000ff0000720c */ /* 0x002fda0003f05270 */
[----:B------:R-:W-:Y:S05]  /*00c0*/  @!P0 BRA `(.L_x_41) ;  /* 0x0000013000008947 */ /* 0x000fea0003800000 */
[----:B---34-:R-:W-:-:S04]  /*00d0*/  ISETP.NE.U32.AND P0, PT, RZ, c[0x0][0x3c0], PT ;  /* 0x0000f000ff007a0c */ /* 0x018fc80003f05070 */
[----:B------:R-:W-:-:S13]  /*00e0*/  ISETP.NE.AND.EX P0, PT, RZ, c[0x0][0x3c4], PT, P0 ;  /* 0x0000f100ff007a0c */ /* 0x000fda0003f05300 */
[----:B------:R-:W-:Y:S05]  /*00f0*/  @!P0 BRA `(.L_x_42) ;  /* 0x0000002000008947 */ /* 0x000fea0003800000 */
[----:B------:R1:W5:Y:S01]  /*0100*/  LDG.E R0, [R2.64] ;  /* 0x0000000a02007981 */ /* 0x000362000c1e1900 */
[----:B------:R-:W-:Y:S05]  /*0110*/  BRA `(.L_x_43) ;  /* 0x0000009000007947 */ /* 0x000fea0003800000 */
.L_x_42:
[----:B------:R-:W-:-:S04]  /*0120*/  ISETP.NE.U32.AND P0, PT, RZ, c[0x0][0x3b8], PT ;  /* 0x0000ee00ff007a0c */ /* 0x000fc80003f05070 */
[----:B------:R-:W-:-:S13]  /*0130*/  ISETP.NE.AND.EX P0, PT, RZ, c[0x0][0x3bc], PT, P0 ;  /* 0x0000ef00ff007a0c */ /* 0x000fda0003f05300 */
[----:B------:R-:W-:Y:S05]  /*0140*/  @!P0 BRA `(.L_x_44) ;  /* 0x0000005000008947 */ /* 0x000fea0003800000 */
[----:B------:R-:W-:-:S05]  /*0150*/  IMAD.WIDE R2, R5, R11, c[0x0][0x3b8] ;  /* 0x0000ee0005027625 */ /* 0x000fca00078e020b */
[----:B------:R-:W2:Y:S04]  /*0160*/  LDG.E R4, [R2.64] ;  /* 0x0000000a02047981 */ /* 0x000ea8000c1e1900 */
[----:B------:R-:W2:Y:S02]  /*0170*/  LDG.E R0, [R2.64+0x4] ;  /* 0x0000040a02007981 */ /* 0x000ea4000c1e1900 */
[----:B--2---:R-:W-:Y:S01]  /*0180*/  IADD3 R0, -R4, R0, RZ ;  /* 0x0000000004007210 */ /* 0x004fe20007ffe1ff */
[----:B------:R-:W-:Y:S05]  /*0190*/  BRA `(.L_x_43) ;  /* 0x0000001000007947 */ /* 0x000fea0003800000 */
.L_x_44:
[----:B------:R-:W-:Y:S02]  /*01a0*/  MOV R0, c[0x0][0x3a4] ;  /* 0x0000e90000007a02 */ /* 0x000fe40000000f00 */
.L_x_43:
[----:B-1----:R-:W-:-:S05]  /*01b0*/  IMAD.SHL.U32 R2, R85, 0x40, RZ ;  /* 0x0000004055027824 */ /* 0x002fca00078e00ff */
[----:B-----5:R-:W-:-:S04]  /*01c0*/  ISETP.GE.AND P0, PT, R2, R0, PT ;  /* 0x000000000200720c */ /* 0x020fc80003f06270 */
[----:B------:R-:W-:-:S05]  /*01d0*/  SEL R0, R5, 0xffffffff, !P0 ;  /* 0xffffffff05007807 */ /* 0x000fca0004000000 */
[----:B------:R1:W-:Y:S01]  /*01e0*/  STL [R1+0x98], R0 ;  /* 0x0000980001007387 */ /* 0x0003e20000100800 */
[----:B------:R-:W-:Y:S05]  /*01f0*/  BRA `(.L_x_45) ;  /* 0x0000012000007947 */ /* 0x000fea0003800000 */
.L_x_41:
[----:B---34-:R-:W-:-:S04]  /*0200*/  ISETP.NE.U32.AND P0, PT, RZ, c[0x0][0x3c0], PT ;  /* 0x0000f000ff007a0c */ /* 0x018fc80003f05070 */
[----:B------:R-:W-:-:S13]  /*0210*/  ISETP.NE.AND.EX P0, PT, RZ, c[0x0][0x3c4], PT, P0 ;  /* 0x0000f100ff007a0c */ /* 0x000fda0003f05300 */
[----:B------:R-:W-:Y:S05]  /*0220*/  @!P0 BRA `(.L_x_46) ;  /* 0x0000002000008947 */ /* 0x000fea0003800000 */
[----:B------:R1:W5:Y:S01]  /*0230*/  LDG.E R0, [R2.64] ;  /* 0x0000000a02007981 */ /* 0x000362000c1e1900 */
[----:B------:R-:W-:Y:S05]  /*0240*/  BRA `(.L_x_47) ;  /* 0x0000009000007947 */ /* 0x000fea0003800000 */
.L_x_46:
        /* <DEDUP_REMOVED lines=8> */
.L_x_48:
[----:B------:R-:W-:Y:S02]  /*02d0*/  MOV R0, c[0x0][0x3a4] ;  /* 0x0000e90000007a02 */ /* 0x000fe40000000f00 */
.L_x_47:
[----:B-1----:R-:W-:-:S05]  /*02e0*/  IMAD.SHL.U32 R2, R85, 0x40, RZ ;  /* 0x0000004055027824 */ /* 0x002fca00078e00ff */
[----:B-----5:R-:W-:-:S04]  /*02f0*/  ISETP.GE.AND P0, PT, R2, R0, PT ;  /* 0x000000000200720c */ /* 0x020fc80003f06270 */
[----:B------:R-:W-:-:S05]  /*0300*/  SEL R0, R5, 0xffffffff, !P0 ;  /* 0xffffffff05007807 */ /* 0x000fca0004000000 */
[----:B------:R1:W-:Y:S04]  /*0310*/  STL [R1+0x98], R0 ;  /* 0x0000980001007387 */ /* 0x0003e80000100800 */
.L_x_45:
[----:B------:R-:W2:Y:S02]  /*0320*/  LDL R87, [R1+0x98] ;  /* 0x0000980001577983 */ /* 0x000ea40000100800 */
[----:B--2---:R-:W-:-:S13]  /*0330*/  ISETP.GE.AND P0, PT, R87, RZ, PT ;  /* 0x000000ff5700720c */ /* 0x004fda0003f06270 */
[----:B------:R-:W-:Y:S05]  /*0340*/  @!P0 EXIT ;  /* 0x000000000000894d */ /* 0x000fea0003800000 */
[----:B------:R-:W-:Y:S01]  /*0350*/  ISETP.NE.U32.AND P0, PT, RZ, c[0x0][0x2d8], PT ;  /* 0x0000b600ff007a0c */ /* 0x000fe20003f05070 */
[----:B------:R-:W-:Y:S01]  /*0360*/  IMAD.WIDE R6, R87, R11, c[0x0][0x2c8] ;  /* 0x0000b20057067625 */ /* 0x000fe200078e020b */
[----:B------:R-:W-:Y:S02]  /*0370*/  ISETP.NE.U32.AND P3, PT, RZ, c[0x0][0x2c8], PT ;  /* 0x0000b200ff007a0c */ /* 0x000fe40003f65070 */
[----:B------:R-:W-:Y:S02]  /*0380*/  ISETP.NE.AND.EX P0, PT, RZ, c[0x0][0x2dc], PT, P0 ;  /* 0x0000b700ff007a0c */ /* 0x000fe40003f05300 */
[----:B------:R-:W-:Y:S02]  /*0390*/  ISETP.NE.AND.EX P3, PT, RZ, c[0x0][0x2cc], PT, P3 ;  /* 0x0000b300ff007a0c */ /* 0x000fe40003f65330 */
[----:B------:R-:W-:-:S09]  /*03a0*/  ISETP.NE.U32.AND P5, PT, RZ, c[0x0][0x2d0], PT ;  /* 0x0000b400ff007a0c */ /* 0x000fd20003fa5070 */
[----:B------:R-:W-:Y:S02]  /*03b0*/  @P0 IMAD.WIDE R2, R87, R11, c[0x0][0x2d8] ;  /* 0x0000b60057020625 */ /* 0x000fe400078e020b */
[----:B-1----:R-:W2:Y:S01]  /*03c0*/  @P3 LDG.E R0, [R6.64] ;  /* 0x0000000a06003981 */ /* 0x002ea2000c1e1900 */
[----:B------:R-:W-:-:S03]  /*03d0*/  ISETP.NE.AND.EX P5, PT, RZ, c[0x0][0x2d4], PT, P5 ;  /* 0x0000b500ff007a0c */ /* 0x000fc60003fa5350 */
[----:B------:R-:W3:Y:S01]  /*03e0*/  @P0 LDG.E R2, [R2.64] ;  /* 0x0000000a02020981 */ /* 0x000ee2000c1e1900 */
[----:B------:R-:W-:Y:S01]  /*03f0*/  CS2R R8, SRZ ;  /* 0x0000000000087805 */ /* 0x000fe2000001ff00 */
[----:B------:R-:W-:Y:S02]  /*0400*/  IMAD.MOV.U32 R10, RZ, RZ, RZ ;  /* 0x000000ffff0a7224 */ /* 0x000fe400078e00ff */
[----:B------:R-:W-:-:S03]  /*0410*/  IMAD.WIDE R4, R87, R11, c[0x0][0x2d0] ;  /* 0x0000b40057047625 */ /* 0x000fc600078e020b */
[----:B------:R1:W5:Y:S04]  /*0420*/  @P3 LDG.E R9, [R6.64] ;  /* 0x0000000a06093981 */ /* 0x000368000c1e1900 */
[----:B------:R1:W5:Y:S01]  /*0430*/  @P5 LDG.E R10, [R4.64] ;  /* 0x0000000a040a5981 */ /* 0x000362000c1e1900 */
[----:B------:R-:W-:Y:S01]  /*0440*/  ULDC UR9, c[0x0][0x168] ;  /* 0x00005a0000097ab9 */ /* 0x000fe20000000800 */
[----:B------:R-:W-:Y:S02]  /*0450*/  IMAD.MOV.U32 R18, RZ, RZ, c[0x0][0x198] ;  /* 0x00006600ff127624 */ /* 0x000fe400078e00ff */
[----:B--2---:R-:W-:Y:S01]  /*0460*/  @P3 IMAD R0, R87, 0x20, R0 ;  /* 0x0000002057003824 */ /* 0x004fe200078e0200 */
[----:B---3--:R2:W3:Y:S04]  /*0470*/  @P0 R2UR UR9, R2 ;  /* 0x00000000020903c2 */ /* 0x0084e800000e0000 */
[----:B--2---:R-:W-:-:S04]  /*0480*/  @P3 SHF.R.S32.HI R2, RZ, 0x1f, R0 ;  /* 0x0000001fff023819 */ /* 0x004fc80000011400 */
[----:B------:R-:W-:-:S04]  /*0490*/  @P3 LEA.HI R0, R2, R0, RZ, 0x5 ;  /* 0x0000000002003211 */ /* 0x000fc800078f28ff */
[----:B------:R-:W-:Y:S01]  /*04a0*/  @P3 LOP3.LUT R8, R0, 0xffffffe0, RZ, 0xc0, !PT ;  /* 0xffffffe000083812 */ /* 0x000fe200078ec0ff */
[----:B---3--:R-:W-:Y:S05]  /*04b0*/  @P0 BRA `(.L_x_49) ;  /* 0x0000006000000947 */ /* 0x008fea0003800000 */
[----:B-1----:R-:W-:Y:S05]  /*04c0*/  @!P3 BRA `(.L_x_49) ;  /* 0x000000500000b947 */ /* 0x002fea0003800000 */
[----:B------:R-:W2:Y:S04]  /*04d0*/  LDG.E R2, [R6.64] ;  /* 0x0000000a06027981 */ /* 0x000ea8000c1e1900 */
[----:B------:R-:W3:Y:S01]  /*04e0*/  LDG.E R0, [R6.64+0x4] ;  /* 0x0000040a06007981 */ /* 0x000ee2000c1e1900 */
[----:B--2---:R-:W1:Y:S08]  /*04f0*/  R2UR UR9, R2 ;  /* 0x00000000020973c2 */ /* 0x004e7000000e0000 */
[----:B---3--:R-:W1:Y:S02]  /*0500*/  R2UR UR4, R0 ;  /* 0x00000000000473c2 */ /* 0x008e6400000e0000 */
[----:B-1----:R-:W-:-:S06]  /*0510*/  UIADD3 UR9, -UR9, UR4, URZ ;  /* 0x0000000409097290 */ /* 0x002fcc000fffe13f */
.L_x_49:
[----:B-1----:R-:W-:-:S04]  /*0520*/  ISETP.NE.U32.AND P0, PT, RZ, c[0x0][0x2e0], PT ;  /* 0x0000b800ff007a0c */ /* 0x002fc80003f05070 */
[----:B------:R-:W-:-:S13]  /*0530*/  ISETP.NE.AND.EX P0, PT, RZ, c[0x0][0x2e4], PT, P0 ;  /* 0x0000b900ff007a0c */ /* 0x000fda0003f05300 */
[----:B------:R-:W-:Y:S05]  /*0540*/  @!P0 BRA `(.L_x_50) ;  /* 0x0000003000008947 */ /* 0x000fea0003800000 */
[----:B------:R-:W-:-:S05]  /*0550*/  IMAD.WIDE R2, R87, R11, c[0x0][0x2e0] ;  /* 0x0000b80057027625 */ /* 0x000fca00078e020b */
[----:B------:R1:W5:Y:S01]  /*0560*/  LDG.E R18, [R2.64] ;  /* 0x0000000a02127981 */ /* 0x000362000c1e1900 */
[----:B------:R-:W-:Y:S05]  /*0570*/  BRA `(.L_x_51) ;  /* 0x0000004000007947 */ /* 0x000fea0003800000 */
.L_x_50:
[----:B------:R-:W-:Y:S05]  /*0580*/  @!P5 BRA `(.L_x_51) ;  /* 0x000000300000d947 */ /* 0x000fea0003800000 */
[----:B------:R-:W2:Y:S04]  /*0590*/  LDG.E R0, [R4.64] ;  /* 0x0000000a04007981 */ /* 0x000ea8000c1e1900 */
[----:B------:R-:W2:Y:S02]  /*05a0*/  LDG.E R2, [R4.64+0x4] ;  /* 0x0000040a04027981 */ /* 0x000ea4000c1e1900 */
[----:B--2---:R-:W-:Y:S02]  /*05b0*/  IADD3 R18, -R0, R2, RZ ;  /* 0x0000000200127210 */ /* 0x004fe40007ffe1ff */
.L_x_51:
[----:B------:R-:W-:Y:S01]  /*05c0*/  UISETP.GE.AND UP0, UPT, UR9, 0x1, UPT ;  /* 0x000000010900788c */ /* 0x000fe2000bf06270 */
[----:B------:R-:W-:Y:S01]  /*05d0*/  PLOP3.LUT P0, PT, PT, PT, PT, 0x80, 0x0 ;  /* 0x000000000000781c */ /* 0x000fe20003f0f070 */
[----:B------:R-:W-:Y:S01]  /*05e0*/  CS2R R142, SRZ ;  /* 0x00000000008e7805 */ /* 0x000fe2000001ff00 */
[----:B------:R-:W-:Y:S01]  /*05f0*/  IMAD.MOV.U32 R11, RZ, RZ, RZ ;  /* 0x000000ffff0b7224 */ /* 0x000fe200078e00ff */
[----:B------:R-:W-:Y:S01]  /*0600*/  CS2R R146, SRZ ;  /* 0x0000000000927805 */ /* 0x000fe2000001ff00 */
[----:B------:R-:W-:Y:S01]  /*0610*/  IMAD.MOV.U32 R140, RZ, RZ, RZ ;  /* 0x000000ffff8c7224 */ /* 0x000fe200078e00ff */
[----:B------:R-:W-:Y:S01]  /*0620*/  PLOP3.LUT P1, PT, PT, PT, UP0, 0x80, 0x0 ;  /* 0x000000000000781c */ /* 0x000fe20003f2f008 */
[----:B------:R-:W-:Y:S01]  /*0630*/  CS2R R144, SRZ ;  /* 0x0000000000907805 */ /* 0x000fe2000001ff00 */
[----:B------:R-:W-:Y:S01]  /*0640*/  CS2R R12, SRZ ;  /* 0x00000000000c7805 */ /* 0x000fe2000001ff00 */
[----:B------:R-:W-:Y:S01]  /*0650*/  MOV R138, RZ ;  /* 0x000000ff008a7202 */ /* 0x000fe20000000f00 */
[----:B------:R-:W-:Y:S01]  /*0660*/  CS2R R136, SRZ ;  /* 0x0000000000887805 */ /* 0x000fe2000001ff00 */
[----:B------:R-:W-:Y:S01]  /*0670*/  CS2R R134, SRZ ;  /* 0x0000000000867805 */ /* 0x000fe2000001ff00 */
[----:B------:R-:W-:Y:S01]  /*0680*/  CS2R R6, SRZ ;  /* 0x0000000000067805 */ /* 0x000fe2000001ff00 */
[----:B------:R-:W-:Y:S01]  /*0690*/  IMAD.MOV.U32 R132, RZ, RZ, RZ ;  /* 0x000000ffff847224 */ /* 0x000fe200078e00ff */
[----:B------:R-:W-:Y:S01]  /*06a0*/  CS2R R126, SRZ ;  /* 0x00000000007e7805 */ /* 0x000fe2000001ff00 */
[----:B------:R-:W-:Y:S01]  /*06b0*/  CS2R R124, SRZ ;  /* 0x00000000007c7805 */ /* 0x000fe2000001ff00 */
[----:B------:R-:W-:Y:S01]  /*06c0*/  MOV R130, RZ ;  /* 0x000000ff00827202 */ /* 0x000fe20000000f00 */
[----:B------:R-:W-:Y:S01]  /*06d0*/  CS2R R14, SRZ ;  /* 0x00000000000e7805 */ /* 0x000fe2000001ff00 */
[----:B------:R-:W-:Y:S01]  /*06e0*/  IMAD.MOV.U32 R128, RZ, RZ, RZ ;  /* 0x000000ffff807224 */ /* 0x000fe200078e00ff */
        /* <DEDUP_REMOVED lines=18> */
[----:B------:R-:W-:Y:S01]  /*0810*/  IMAD.MOV.U32 R0, RZ, RZ, RZ ;  /* 0x000000ffff007224 */ /* 0x000fe200078e00ff */
[----:B-1----:R-:W-:Y:S01]  /*0820*/  CS2R R2, SRZ ;  /* 0x0000000000027805 */ /* 0x002fe2000001ff00 */
        /* <DEDUP_REMOVED lines=34> */
[----:B------:R-:W-:Y:S05]  /*0a50*/  @!P1 BRA `(.L_x_52) ;  /* 0x0000404000009947 */ /* 0x000fea0003800000 */
[----:B------:R-:W-:Y:S01]  /*0a60*/  IMAD.MOV.U32 R2, RZ, RZ, c[0x0][0x248] ;  /* 0x00009200ff027624 */ /* 0x000fe200078e00ff */
[----:B------:R-:W-:Y:S01]  /*0a70*/  SHF.R.S32.HI R0, RZ, 0x1f, R8 ;  /* 0x0000001fff007819 */ /* 0x000fe20000011408 */
[----:B------:R-:W-:Y:S01]  /*0a80*/  IMAD.SHL.U32 R3, R86, 0x4, RZ ;  /* 0x0000000456037824 */ /* 0x000fe200078e00ff */
[----:B------:R-:W-:Y:S01]  /*0a90*/  SHF.R.S32.HI R35, RZ, 0x1f, R86 ;  /* 0x0000001fff237819 */ /* 0x000fe20000011456 */
[----:B------:R-:W-:Y:S01]  /*0aa0*/  IMAD.MOV.U32 R6, RZ, RZ, R84 ;  /* 0x000000ffff067224 */ /* 0x000fe200078e0054 */
[----:B------:R-:W-:Y:S01]  /*0ab0*/  ISETP.NE.AND P4, PT, R2, 0x1, PT ;  /* 0x000000010200780c */ /* 0x000fe20003f85270 */
[----:B-----5:R-:W-:Y:S01]  /*0ac0*/  IMAD R37, R85, -0x40, R18 ;  /* 0xffffffc055257824 */ /* 0x020fe200078e0212 */
[----:B------:R-:W-:Y:S01]  /*0ad0*/  IADD3 R2, P0, R3, R8, RZ ;  /* 0x0000000803027210 */ /* 0x000fe20007f1e0ff */
[----:B------:R-:W-:Y:S01]  /*0ae0*/  IMAD.MOV.U32 R148, RZ, RZ, 0x20 ;  /* 0x00000020ff947424 */ /* 0x000fe200078e00ff */
[----:B------:R-:W-:Y:S01]  /*0af0*/  LEA.HI R38, R35, R86, RZ, 0x3 ;  /* 0x0000005623267211 */ /* 0x000fe200078f18ff */
[----:B------:R-:W-:Y:S01]  /*0b00*/  UIADD3 UR5, UR9, 0x1f, URZ ;  /* 0x0000001f09057890 */ /* 0x000fe2000fffe03f */
[----:B------:R-:W-:Y:S01]  /*0b10*/  LEA.HI.X.SX32 R3, R3, R0, 0x1, P0 ;  /* 0x0000000003037211 */ /* 0x000fe200000f0eff */
[----:B------:R-:W-:Y:S01]  /*0b20*/  IMAD.SHL.U32 R0, R8, 0x100, RZ ;  /* 0x0000010008007824 */ /* 0x000fe200078e00ff */
[----:B------:R-:W-:Y:S01]  /*0b30*/  SHF.R.S32.HI R7, RZ, 0x1f, R86 ;  /* 0x0000001fff077819 */ /* 0x000fe20000011456 */
[----:B------:R-:W-:Y:S01]  /*0b40*/  USHF.R.S32.HI UR4, URZ, 0x1f, UR5 ;  /* 0x0000001f3f047899 */ /* 0x000fe20008011405 */
[CC--:B------:R-:W-:Y:S01]  /*0b50*/  LEA.HI R36, R35.reuse, R86.reuse, RZ, 0x2 ;  /* 0x0000005623247211 */ /* 0x0c0fe200078f10ff */
[----:B------:R-:W-:Y:S01]  /*0b60*/  CS2R R146, SRZ ;  /* 0x0000000000927805 */ /* 0x000fe2000001ff00 */
[----:B------:R-:W-:Y:S01]  /*0b70*/  IADD3 R24, P1, R0, R86, RZ ;  /* 0x0000005600187210 */ /* 0x000fe20007f3e0ff */
[----:B------:R-:W-:Y:S01]  /*0b80*/  @P4 IMAD.HI.U32 R5, R84, c[0x0][0x24c], RZ ;  /* 0x0000930054054a27 */ /* 0x000fe200078e00ff */
[----:B------:R-:W-:Y:S01]  /*0b90*/  SHF.R.S32.HI R50, RZ, 0x3, R38 ;  /* 0x00000003ff327819 */ /* 0x000fe20000011426 */
[----:B------:R-:W-:Y:S01]  /*0ba0*/  ULEA.HI UR4, UR4, UR5, URZ, 0x5 ;  /* 0x0000000504047291 */ /* 0x000fe2000f8f283f */
[----:B------:R-:W-:Y:S01]  /*0bb0*/  LEA.HI.X.SX32 R25, R0, R7, 0x1, P1 ;  /* 0x0000000700197211 */ /* 0x000fe200008f0eff */
[----:B------:R-:W-:Y:S01]  /*0bc0*/  CS2R R144, SRZ ;  /* 0x0000000000907805 */ /* 0x000fe2000001ff00 */
[--C-:B------:R-:W-:Y:S01]  /*0bd0*/  SHF.R.S32.HI R16, RZ, 0x2, R36.reuse ;  /* 0x00000002ff107819 */ /* 0x100fe20000011424 */
[----:B------:R-:W-:Y:S01]  /*0be0*/  CS2R R142, SRZ ;  /* 0x00000000008e7805 */ /* 0x000fe2000001ff00 */
[----:B------:R-:W-:Y:S01]  /*0bf0*/  SHF.R.S32.HI R0, RZ, 0x1f, R36 ;  /* 0x0000001fff007819 */ /* 0x000fe20000011424 */
[----:B------:R-:W-:Y:S01]  /*0c00*/  IMAD.WIDE.U32 R24, R84, c[0x0][0x238], R24 ;  /* 0x00008e0054187a25 */ /* 0x000fe200078e0018 */
[----:B------:R-:W-:Y:S01]  /*0c10*/  SHF.R.S32.HI R34, RZ, 0x1f, R84 ;  /* 0x0000001fff227819 */ /* 0x000fe20000011454 */
[----:B------:R-:W-:Y:S01]  /*0c20*/  CS2R R140, SRZ ;  /* 0x00000000008c7805 */ /* 0x000fe2000001ff00 */
[----:B------:R-:W-:Y:S01]  /*0c30*/  SHF.R.S32.HI R4, RZ, 0x1f, R50 ;  /* 0x0000001fff047819 */ /* 0x000fe20000011432 */
[----:B------:R-:W-:Y:S01]  /*0c40*/  CS2R R138, SRZ ;  /* 0x00000000008a7805 */ /* 0x000fe2000001ff00 */
[----:B------:R-:W-:Y:S01]  /*0c50*/  IADD3 R21, P2, R50, R9, RZ ;  /* 0x0000000932157210 */ /* 0x000fe20007f5e0ff */
[----:B------:R-:W-:Y:S01]  /*0c60*/  IMAD R12, R34, c[0x0][0x288], RZ ;  /* 0x0000a200220c7a24 */ /* 0x000fe200078e02ff */
[----:B------:R-:W-:Y:S01]  /*0c70*/  IADD3 R8, P0, R50, R10, RZ ;  /* 0x0000000a32087210 */ /* 0x000fe20007f1e0ff */
[----:B------:R-:W-:Y:S01]  /*0c80*/  IMAD R14, R34, c[0x0][0x270], RZ ;  /* 0x00009c00220e7a24 */ /* 0x000fe200078e02ff */
[----:B------:R-:W-:Y:S01]  /*0c90*/  LEA.HI R0, R0, R16, RZ, 0x3 ;  /* 0x0000001000007211 */ /* 0x000fe200078f18ff */
[C---:B------:R-:W-:Y:S01]  /*0ca0*/  IMAD R12, R84.reuse, c[0x0][0x28c], R12 ;  /* 0x0000a300540c7a24 */ /* 0x040fe200078e020c */
[----:B------:R-:W-:Y:S01]  /*0cb0*/  LEA.HI R39, R35, R86, RZ, 0x4 ;  /* 0x0000005623277211 */ /* 0x000fe200078f20ff */
[----:B------:R-:W-:Y:S01]  /*0cc0*/  IMAD R14, R84, c[0x0][0x274], R14 ;  /* 0x00009d00540e7a24 */ /* 0x000fe200078e020e */
[-C--:B------:R-:W-:Y:S01]  /*0cd0*/  LEA.HI.X.SX32 R26, R9, R4.reuse, 0x1, P2 ;  /* 0x00000004091a7211 */ /* 0x080fe200010f0eff */
[----:B------:R-:W-:Y:S01]  /*0ce0*/  CS2R R136, SRZ ;  /* 0x0000000000887805 */ /* 0x000fe2000001ff00 */
[----:B------:R-:W-:Y:S01]  /*0cf0*/  @P4 SHF.R.U32.HI R6, RZ, c[0x0][0x250], R5 ;  /* 0x00009400ff064a19 */ /* 0x000fe20000011605 */
[----:B------:R-:W-:Y:S01]  /*0d00*/  CS2R R134, SRZ ;  /* 0x0000000000867805 */ /* 0x000fe2000001ff00 */
[----:B------:R-:W-:Y:S01]  /*0d10*/  LEA.HI.X.SX32 R9, R10, R4, 0x1, P0 ;  /* 0x000000040a097211 */ /* 0x000fe200000f0eff */
[--C-:B------:R-:W-:Y:S01]  /*0d20*/  IMAD.WIDE.U32 R4, R84, c[0x0][0x270], R2.reuse ;  /* 0x00009c0054047a25 */ /* 0x100fe200078e0002 */
[----:B------:R-:W-:Y:S01]  /*0d30*/  LOP3.LUT R0, R0, 0xfffffff8, RZ, 0xc0, !PT ;  /* 0xfffffff800007812 */ /* 0x000fe200078ec0ff */
[----:B------:R-:W-:Y:S01]  /*0d40*/  CS2R R132, SRZ ;  /* 0x0000000000847805 */ /* 0x000fe2000001ff00 */
[----:B------:R-:W-:Y:S01]  /*0d50*/  LOP3.LUT R11, R38, 0xfffffff8, RZ, 0xc0, !PT ;  /* 0xfffffff8260b7812 */ /* 0x000fe200078ec0ff */
[----:B------:R-:W-:Y:S01]  /*0d60*/  IMAD.WIDE.U32 R2, R84, c[0x0][0x288], R2 ;  /* 0x0000a20054027a25 */ /* 0x000fe200078e0002 */
[----:B------:R-:W-:Y:S01]  /*0d70*/  SHF.R.S32.HI R10, RZ, 0x4, R39 ;  /* 0x00000004ff0a7819 */ /* 0x000fe20000011427 */
[----:B------:R-:W-:Y:S01]  /*0d80*/  CS2R R130, SRZ ;  /* 0x0000000000827805 */ /* 0x000fe2000001ff00 */
[----:B------:R-:W-:Y:S01]  /*0d90*/  SEL R31, R87, RZ, !P3 ;  /* 0x000000ff571f7207 */ /* 0x000fe20005800000 */
[----:B------:R-:W-:Y:S01]  /*0da0*/  IMAD.IADD R29, R16, 0x1, -R0 ;  /* 0x00000001101d7824 */ /* 0x000fe200078e0a00 */
[----:B------:R-:W-:Y:S01]  /*0db0*/  LEA.HI R7, R39, R10, RZ, 0x1 ;  /* 0x0000000a27077211 */ /* 0x000fe200078f08ff */
[----:B------:R-:W-:Y:S01]  /*0dc0*/  IMAD.IADD R22, R86, 0x1, -R11 ;  /* 0x0000000156167824 */ /* 0x000fe200078e0a0b */
[-C--:B------:R-:W-:Y:S01]  /*0dd0*/  LEA.HI R0, R35, R86.reuse, RZ, 0x6 ;  /* 0x0000005623007211 */ /* 0x080fe200078f30ff */
[----:B------:R-:W-:Y:S01]  /*0de0*/  IMAD.IADD R13, R3, 0x1, R12 ;  /* 0x00000001030d7824 */ /* 0x000fe200078e020c */
[----:B------:R-:W-:Y:S01]  /*0df0*/  LOP3.LUT R7, R7, 0xfffffffe, RZ, 0xc0, !PT ;  /* 0xfffffffe07077812 */ /* 0x000fe200078ec0ff */
[----:B------:R-:W-:Y:S01]  /*0e00*/  IMAD.SHL.U32 R3, R50, 0x40, RZ ;  /* 0x0000004032037824 */ /* 0x000fe200078e00ff */
[----:B------:R-:W-:Y:S01]  /*0e10*/  SHF.R.S32.HI R23, RZ, 0x6, R0 ;  /* 0x00000006ff177819 */ /* 0x000fe20000011400 */
[----:B------:R-:W-:Y:S01]  /*0e20*/  IMAD.IADD R15, R5, 0x1, R14 ;  /* 0x00000001050f7824 */ /* 0x000fe200078e020e */
[----:B------:R-:W-:Y:S01]  /*0e30*/  SHF.R.S32.HI R5, RZ, 0x1f, R6 ;  /* 0x0000001fff057819 */ /* 0x000fe20000011406 */
[----:B------:R-:W-:Y:S01]  /*0e40*/  IMAD.SHL.U32 R16, R22, 0x8, RZ ;  /* 0x0000000816107824 */ /* 0x000fe200078e00ff */
[----:B------:R-:W-:Y:S01]  /*0e50*/  LOP3.LUT R0, R3, 0x1c0, RZ, 0xc0, !PT ;  /* 0x000001c003007812 */ /* 0x000fe200078ec0ff */
[----:B------:R-:W-:Y:S01]  /*0e60*/  IMAD.MOV.U32 R12, RZ, RZ, R2 ;  /* 0x000000ffff0c7224 */ /* 0x000fe200078e0002 */
[----:B------:R-:W-:Y:S01]  /*0e70*/  LEA.HI R35, R35, R86, RZ, 0x5 ;  /* 0x0000005623237211 */ /* 0x000fe200078f28ff */
[----:B------:R-:W-:Y:S01]  /*0e80*/  IMAD.IADD R30, R10, 0x1, -R7 ;  /* 0x000000010a1e7824 */ /* 0x000fe200078e0a07 */
[--C-:B------:R-:W-:Y:S01]  /*0e90*/  SHF.R.S32.HI R17, RZ, 0x1f, R16.reuse ;  /* 0x0000001fff117819 */ /* 0x100fe20000011410 */
[----:B------:R-:W-:Y:S01]  /*0ea0*/  IMAD R2, R5, c[0x0][0x1e0], RZ ;  /* 0x0000780005027a24 */ /* 0x000fe200078e02ff */
[----:B------:R-:W-:Y:S01]  /*0eb0*/  LOP3.LUT R10, R0, 0x38, R16, 0xf8, !PT ;  /* 0x00000038000a7812 */ /* 0x000fe200078ef810 */
[----:B------:R-:W-:Y:S01]  /*0ec0*/  IMAD.SHL.U32 R40, R23, 0x200, RZ ;  /* 0x0000020017287824 */ /* 0x000fe200078e00ff */
[----:B------:R-:W-:Y:S01]  /*0ed0*/  SHF.R.U32.HI R7, RZ, 0x3, R0 ;  /* 0x00000003ff077819 */ /* 0x000fe20000011600 */
[----:B------:R-:W-:Y:S01]  /*0ee0*/  IMAD.MOV.U32 R14, RZ, RZ, R4 ;  /* 0x000000ffff0e7224 */ /* 0x000fe200078e0004 */
[----:B------:R-:W-:Y:S01]  /*0ef0*/  SHF.R.S32.HI R0, RZ, 0x1f, R87 ;  /* 0x0000001fff007819 */ /* 0x000fe20000011457 */
[----:B------:R-:W-:Y:S01]  /*0f00*/  IMAD R4, R6, c[0x0][0x1e4], R2 ;  /* 0x0000790006047a24 */ /* 0x000fe200078e0202 */
[----:B------:R-:W-:Y:S01]  /*0f10*/  LOP3.LUT R28, R40, R10, R7, 0xf6, !PT ;  /* 0x0000000a281c7212 */ /* 0x000fe200078ef607 */
[----:B------:R-:W-:Y:S01]  /*0f20*/  IMAD.WIDE.U32 R2, R6, c[0x0][0x1e0], R16 ;  /* 0x0000780006027a25 */ /* 0x000fe200078e0010 */
[C---:B------:R-:W-:Y:S01]  /*0f30*/  SEL R7, R0.reuse, RZ, !P5 ;  /* 0x000000ff00077207 */ /* 0x040fe20006800000 */
[----:B------:R-:W-:Y:S01]  /*0f40*/  CS2R R128, SRZ ;  /* 0x0000000000807805 */ /* 0x000fe2000001ff00 */
[----:B------:R-:W-:Y:S01]  /*0f50*/  SEL R27, R0, RZ, !P3 ;  /* 0x000000ff001b7207 */ /* 0x000fe20005800000 */
[----:B------:R-:W-:Y:S01]  /*0f60*/  IMAD R5, R5, c[0x0][0x1b0], RZ ;  /* 0x00006c0005057a24 */ /* 0x000fe200078e02ff */
[----:B------:R-:W-:Y:S01]  /*0f70*/  SEL R0, R87, RZ, !P5 ;  /* 0x000000ff57007207 */ /* 0x000fe20006800000 */
[----:B------:R-:W-:Y:S01]  /*0f80*/  IMAD.IADD R3, R3, 0x1, R4 ;  /* 0x0000000103037824 */ /* 0x000fe200078e0204 */
[----:B------:R-:W-:Y:S01]  /*0f90*/  IADD3 R32, R16, 0x40, RZ ;  /* 0x0000004010207810 */ /* 0x000fe20007ffe0ff */
[----:B------:R-:W-:Y:S01]  /*0fa0*/  IMAD R10, R6, c[0x0][0x1b4], R5 ;  /* 0x00006d00060a7a24 */ /* 0x000fe200078e0205 */
[----:B------:R-:W-:Y:S01]  /*0fb0*/  ISETP.GE.AND P3, PT, R16, c[0x0][0x1cc], PT ;  /* 0x0000730010007a0c */ /* 0x000fe20003f66270 */
[----:B------:R-:W-:Y:S01]  /*0fc0*/  IMAD.WIDE.U32 R4, R6, c[0x0][0x1b0], R16 ;  /* 0x00006c0006047a25 */ /* 0x000fe200078e0010 */
[----:B------:R-:W-:Y:S01]  /*0fd0*/  ISETP.GE.AND P2, PT, R32, c[0x0][0x1cc], PT ;  /* 0x0000730020007a0c */ /* 0x000fe20003f46270 */
[----:B------:R-:W-:Y:S01]  /*0fe0*/  CS2R R126, SRZ ;  /* 0x00000000007e7805 */ /* 0x000fe2000001ff00 */
[----:B------:R-:W-:Y:S01]  /*0ff0*/  IADD3 R33, R16, 0x80, RZ ;  /* 0x0000008010217810 */ /* 0x000fe20007ffe0ff */
[----:B------:R-:W-:Y:S01]  /*1000*/  IMAD R6, R7, c[0x0][0x1e8], RZ ;  /* 0x00007a0007067a24 */ /* 0x000fe200078e02ff */
[----:B------:R-:W-:Y:S01]  /*1010*/  CS2R R124, SRZ ;  /* 0x00000000007c7805 */ /* 0x000fe2000001ff00 */
[----:B------:R-:W-:Y:S01]  /*1020*/  IMAD.IADD R11, R5, 0x1, R10 ;  /* 0x00000001050b7824 */ /* 0x000fe200078e020a */
[----:B------:R-:W-:Y:S01]  /*1030*/  CS2R R122, SRZ ;  /* 0x00000000007a7805 */ /* 0x000fe2000001ff00 */
[----:B------:R-:W-:Y:S01]  /*1040*/  IMAD R18, R27, c[0x0][0x278], RZ ;  /* 0x00009e001b127a24 */ /* 0x000fe200078e02ff */
[----:B------:R-:W-:Y:S01]  /*1050*/  CS2R R120, SRZ ;  /* 0x0000000000787805 */ /* 0x000fe2000001ff00 */
[C---:B------:R-:W-:Y:S01]  /*1060*/  IMAD R6, R0.reuse, c[0x0][0x1ec], R6 ;  /* 0x00007b0000067a24 */ /* 0x040fe200078e0206 */
[----:B------:R-:W-:Y:S01]  /*1070*/  CS2R R118, SRZ ;  /* 0x0000000000767805 */ /* 0x000fe2000001ff00 */
[C---:B------:R-:W-:Y:S01]  /*1080*/  IMAD.WIDE.U32 R2, R0.reuse, c[0x0][0x1e8], R2 ;  /* 0x00007a0000027a25 */ /* 0x040fe200078e0002 */
[----:B------:R-:W-:Y:S01]  /*1090*/  CS2R R116, SRZ ;  /* 0x0000000000747805 */ /* 0x000fe2000001ff00 */
[----:B------:R-:W-:Y:S01]  /*10a0*/  CS2R R114, SRZ ;  /* 0x0000000000727805 */ /* 0x000fe2000001ff00 */
[----:B------:R-:W-:Y:S01]  /*10b0*/  CS2R R112, SRZ ;  /* 0x0000000000707805 */ /* 0x000fe2000001ff00 */
[----:B------:R-:W-:Y:S01]  /*10c0*/  IMAD R7, R7, c[0x0][0x1b8], RZ ;  /* 0x00006e0007077a24 */ /* 0x000fe200078e02ff */
[----:B------:R-:W-:Y:S01]  /*10d0*/  CS2R R110, SRZ ;  /* 0x00000000006e7805 */ /* 0x000fe2000001ff00 */
[----:B------:R-:W-:Y:S01]  /*10e0*/  IMAD R5, R27, c[0x0][0x290], RZ ;  /* 0x0000a4001b057a24 */ /* 0x000fe200078e02ff */
[----:B------:R-:W-:Y:S01]  /*10f0*/  CS2R R108, SRZ ;  /* 0x00000000006c7805 */ /* 0x000fe2000001ff00 */
[----:B------:R-:W-:Y:S01]  /*1100*/  IMAD.WIDE R8, R85, 0x40, R8 ;  /* 0x0000004055087825 */ /* 0x000fe200078e0208 */
[----:B------:R-:W-:Y:S01]  /*1110*/  CS2R R106, SRZ ;  /* 0x00000000006a7805 */ /* 0x000fe2000001ff00 */
[----:B------:R-:W-:Y:S01]  /*1120*/  CS2R R104, SRZ ;  /* 0x0000000000687805 */ /* 0x000fe2000001ff00 */
[----:B------:R-:W-:Y:S01]  /*1130*/  CS2R R102, SRZ ;  /* 0x0000000000667805 */ /* 0x000fe2000001ff00 */
[----:B------:R-:W-:Y:S01]  /*1140*/  IMAD.MOV.U32 R10, RZ, RZ, R4 ;  /* 0x000000ffff0a7224 */ /* 0x000fe200078e0004 */
[----:B------:R-:W-:Y:S01]  /*1150*/  CS2R R100, SRZ ;  /* 0x0000000000647805 */ /* 0x000fe2000001ff00 */
[----:B------:R-:W-:Y:S01]  /*1160*/  IMAD R19, R31, c[0x0][0x27c], R18 ;  /* 0x00009f001f137a24 */ /* 0x000fe200078e0212 */
[----:B------:R-:W-:Y:S01]  /*1170*/  CS2R R98, SRZ ;  /* 0x0000000000627805 */ /* 0x000fe2000001ff00 */
[----:B------:R-:W-:Y:S01]  /*1180*/  IMAD.IADD R3, R3, 0x1, R6 ;  /* 0x0000000103037824 */ /* 0x000fe200078e0206 */
[----:B------:R-:W-:Y:S01]  /*1190*/  CS2R R96, SRZ ;  /* 0x0000000000607805 */ /* 0x000fe2000001ff00 */
[----:B------:R-:W-:Y:S01]  /*11a0*/  IMAD R20, R0, c[0x0][0x1bc], R7 ;  /* 0x00006f0000147a24 */ /* 0x000fe200078e0207 */
[----:B------:R-:W-:Y:S01]  /*11b0*/  CS2R R94, SRZ ;  /* 0x00000000005e7805 */ /* 0x000fe2000001ff00 */
[C---:B------:R-:W-:Y:S01]  /*11c0*/  IMAD R18, R31.reuse, c[0x0][0x294], R5 ;  /* 0x0000a5001f127a24 */ /* 0x040fe200078e0205 */
[----:B------:R-:W-:Y:S01]  /*11d0*/  CS2R R92, SRZ ;  /* 0x00000000005c7805 */ /* 0x000fe2000001ff00 */
[C---:B------:R-:W-:Y:S01]  /*11e0*/  IMAD.WIDE.U32 R6, R31.reuse, c[0x0][0x278], R14 ;  /* 0x00009e001f067a25 */ /* 0x040fe200078e000e */
[----:B------:R-:W-:Y:S01]  /*11f0*/  CS2R R90, SRZ ;  /* 0x00000000005a7805 */ /* 0x000fe2000001ff00 */
[----:B------:R-:W-:Y:S01]  /*1200*/  CS2R R88, SRZ ;  /* 0x0000000000587805 */ /* 0x000fe2000001ff00 */
[----:B------:R-:W-:Y:S01]  /*1210*/  CS2R R82, SRZ ;  /* 0x0000000000527805 */ /* 0x000fe2000001ff00 */
[----:B------:R-:W-:Y:S01]  /*1220*/  IMAD.WIDE.U32 R4, R31, c[0x0][0x290], R12 ;  /* 0x0000a4001f047a25 */ /* 0x000fe200078e000c */
[----:B------:R-:W-:Y:S01]  /*1230*/  LEA R46, P1, R6, c[0x0][0x258], 0x2 ;  /* 0x00009600062e7a11 */ /* 0x000fe200078210ff */
[----:B------:R-:W-:Y:S01]  /*1240*/  CS2R R80, SRZ ;  /* 0x0000000000507805 */ /* 0x000fe2000001ff00 */
[----:B------:R-:W-:Y:S01]  /*1250*/  CS2R R78, SRZ ;  /* 0x00000000004e7805 */ /* 0x000fe2000001ff00 */
[----:B------:R-:W-:Y:S01]  /*1260*/  IMAD R14, R9, c[0x0][0x1d8], RZ ;  /* 0x00007600090e7a24 */ /* 0x000fe200078e02ff */
[----:B------:R-:W-:Y:S01]  /*1270*/  LEA R42, P0, R4, c[0x0][0x280], 0x2 ;  /* 0x0000a000042a7a11 */ /* 0x000fe200078010ff */
[----:B------:R-:W-:Y:S01]  /*1280*/  IMAD.WIDE.U32 R10, R0, c[0x0][0x1b8], R10 ;  /* 0x00006e00000a7a25 */ /* 0x000fe200078e000a */
[----:B------:R-:W-:Y:S01]  /*1290*/  CS2R R76, SRZ ;  /* 0x00000000004c7805 */ /* 0x000fe2000001ff00 */
[----:B------:R-:W-:Y:S01]  /*12a0*/  CS2R R74, SRZ ;  /* 0x00000000004a7805 */ /* 0x000fe2000001ff00 */
[----:B------:R-:W-:Y:S01]  /*12b0*/  CS2R R72, SRZ ;  /* 0x0000000000487805 */ /* 0x000fe2000001ff00 */
[----:B------:R-:W-:Y:S01]  /*12c0*/  IMAD.IADD R0, R7, 0x1, R19 ;  /* 0x0000000107007824 */ /* 0x000fe200078e0213 */
[----:B------:R-:W-:Y:S01]  /*12d0*/  CS2R R70, SRZ ;  /* 0x0000000000467805 */ /* 0x000fe2000001ff00 */
[----:B------:R-:W-:Y:S01]  /*12e0*/  IMAD.IADD R7, R5, 0x1, R18 ;  /* 0x0000000105077824 */ /* 0x000fe200078e0212 */
[----:B------:R-:W-:Y:S01]  /*12f0*/  CS2R R68, SRZ ;  /* 0x0000000000447805 */ /* 0x000fe2000001ff00 */
[----:B------:R-:W-:Y:S01]  /*1300*/  IMAD R14, R8, c[0x0][0x1dc], R14 ;  /* 0x00007700080e7a24 */ /* 0x000fe200078e020e */
[----:B------:R-:W-:Y:S01]  /*1310*/  LEA.HI.X R47, R6, c[0x0][0x25c], R0, 0x2, P1 ;  /* 0x00009700062f7a11 */ /* 0x000fe200008f1400 */
[----:B------:R-:W-:Y:S01]  /*1320*/  IMAD.WIDE.U32 R12, R8, c[0x0][0x1d8], R2 ;  /* 0x00007600080c7a25 */ /* 0x000fe200078e0002 */
[----:B------:R-:W-:Y:S01]  /*1330*/  LEA.HI.X R43, R4, c[0x0][0x284], R7, 0x2, P0 ;  /* 0x0000a100042b7a11 */ /* 0x000fe200000f1407 */
[----:B------:R-:W-:Y:S01]  /*1340*/  CS2R R66, SRZ ;  /* 0x0000000000427805 */ /* 0x000fe2000001ff00 */
[----:B------:R-:W-:Y:S01]  /*1350*/  ISETP.GE.AND P1, PT, R33, c[0x0][0x1cc], PT ;  /* 0x0000730021007a0c */ /* 0x000fe20003f26270 */
[----:B------:R-:W-:Y:S01]  /*1360*/  IMAD R3, R9, c[0x0][0x1a8], RZ ;  /* 0x00006a0009037a24 */ /* 0x000fe200078e02ff */
[----:B------:R-:W-:Y:S01]  /*1370*/  LEA R2, P0, R12, c[0x0][0x1c0], 0x1 ;  /* 0x000070000c027a11 */ /* 0x000fe200078008ff */
[----:B------:R-:W-:Y:S01]  /*1380*/  IMAD.IADD R0, R13, 0x1, R14 ;  /* 0x000000010d007824 */ /* 0x000fe200078e020e */
[----:B------:R-:W-:Y:S01]  /*1390*/  STL.64 [R1+0x90], R46 ;  /* 0x0000902e01007387 */ /* 0x000fe20000100a00 */
[----:B------:R-:W-:Y:S01]  /*13a0*/  IMAD.IADD R5, R11, 0x1, R20 ;  /* 0x000000010b057824 */ /* 0x000fe200078e0214 */
[----:B------:R-:W-:Y:S01]  /*13b0*/  CS2R R64, SRZ ;  /* 0x0000000000407805 */ /* 0x000fe2000001ff00 */
[----:B------:R-:W-:Y:S01]  /*13c0*/  IMAD.MOV.U32 R4, RZ, RZ, R10 ;  /* 0x000000ffff047224 */ /* 0x000fe200078e000a */
[----:B------:R-:W-:Y:S01]  /*13d0*/  STL.64 [R1+0x88], R42 ;  /* 0x0000882a01007387 */ /* 0x000fe20000100a00 */
[----:B------:R-:W-:Y:S01]  /*13e0*/  IMAD R7, R8, c[0x0][0x1ac], R3 ;  /* 0x00006b0008077a24 */ /* 0x000fe200078e0203 */
[----:B------:R-:W-:Y:S01]  /*13f0*/  LEA.HI.X R3, R12, c[0x0][0x1c4], R0, 0x1, P0 ;  /* 0x000071000c037a11 */ /* 0x000fe200000f0c00 */
[----:B------:R-:W-:Y:S01]  /*1400*/  IMAD.IADD R0, R37, 0x1, -R50 ;  /* 0x0000000125007824 */ /* 0x000fe200078e0a32 */
[----:B------:R-:W-:Y:S01]  /*1410*/  CS2R R62, SRZ ;  /* 0x00000000003e7805 */ /* 0x000fe2000001ff00 */
[----:B------:R-:W-:Y:S01]  /*1420*/  IMAD.WIDE.U32 R8, R8, c[0x0][0x1a8], R4 ;  /* 0x00006a0008087a25 */ /* 0x000fe200078e0004 */
[----:B------:R-:W-:Y:S01]  /*1430*/  CS2R R60, SRZ ;  /* 0x00000000003c7805 */ /* 0x000fe2000001ff00 */
[----:B------:R-:W-:Y:S01]  /*1440*/  CS2R R58, SRZ ;  /* 0x00000000003a7805 */ /* 0x000fe2000001ff00 */
[C---:B------:R-:W-:Y:S01]  /*1450*/  ISETP.LT.OR P5, PT, R0.reuse, 0x1, P3 ;  /* 0x000000010000780c */ /* 0x040fe20001fa1670 */
[----:B------:R-:W-:Y:S01]  /*1460*/  IMAD.MOV.U32 R5, RZ, RZ, c[0x0][0x1d8] ;  /* 0x00007600ff057624 */ /* 0x000fe200078e00ff */
[----:B------:R-:W-:Y:S01]  /*1470*/  ISETP.LT.OR P6, PT, R0, 0x1, P2 ;  /* 0x000000010000780c */ /* 0x000fe200017c1670 */
[----:B------:R-:W-:Y:S01]  /*1480*/  IMAD.MOV.U32 R10, RZ, RZ, c[0x0][0x1dc] ;  /* 0x00007700ff0a7624 */ /* 0x000fe200078e00ff */
[----:B------:R-:W-:Y:S01]  /*1490*/  LEA R6, P0, R8, c[0x0][0x190], 0x1 ;  /* 0x0000640008067a11 */ /* 0x000fe200078008ff */
[----:B------:R-:W-:Y:S01]  /*14a0*/  IMAD.IADD R7, R9, 0x1, R7 ;  /* 0x0000000109077824 */ /* 0x000fe200078e0207 */
[C---:B------:R-:W-:Y:S01]  /*14b0*/  LEA R4, P4, R5.reuse, R2, 0x6 ;  /* 0x0000000205047211 */ /* 0x040fe200078830ff */
[----:B------:R-:W-:Y:S01]  /*14c0*/  IMAD.SHL.U32 R41, R28, 0x2, RZ ;  /* 0x000000021c297824 */ /* 0x000fe200078e00ff */
[----:B------:R-:W-:Y:S01]  /*14d0*/  IADD3 R28, R16, 0xc0, RZ ;  /* 0x000000c0101c7810 */ /* 0x000fe20007ffe0ff */
[----:B------:R-:W-:Y:S01]  /*14e0*/  IMAD.MOV.U32 R13, RZ, RZ, c[0x0][0x1a8] ;  /* 0x00006a00ff0d7624 */ /* 0x000fe200078e00ff */
[----:B------:R-:W-:Y:S01]  /*14f0*/  LEA.HI.X R5, R5, R3, R10, 0x6, P4 ;  /* 0x0000000305057211 */ /* 0x000fe200020f340a */
[----:B------:R-:W-:Y:S01]  /*1500*/  IMAD.MOV.U32 R18, RZ, RZ, c[0x0][0x1ac] ;  /* 0x00006b00ff127624 */ /* 0x000fe200078e00ff */
[----:B------:R-:W-:Y:S01]  /*1510*/  ISETP.LT.OR P4, PT, R0, 0x1, P1 ;  /* 0x000000010000780c */ /* 0x000fe20000f81670 */
[----:B------:R-:W-:Y:S01]  /*1520*/  @!PT LDS RZ, [RZ] ;  /* 0x00000000fffff984 */ /* 0x000fe20000000800 */
[----:B------:R-:W-:Y:S01]  /*1530*/  @!PT LDS RZ, [RZ] ;  /* 0x00000000fffff984 */ /* 0x000fe20000000800 */
[----:B------:R-:W-:Y:S01]  /*1540*/  @!PT LDS RZ, [RZ] ;  /* 0x00000000fffff984 */ /* 0x000fe20000000800 */
[----:B------:R1:W-:Y:S01]  /*1550*/  LDGSTS.E.BYPASS.LTC128B.128 [R41+0x8080], [R2.64], !P5 ;  /* 0x0808000002297fae */ /* 0x0003e2000e901d4a */
[----:B------:R-:W-:Y:S01]  /*1560*/  LEA.HI.X R7, R8, c[0x0][0x194], R7, 0x1, P0 ;  /* 0x0000650008077a11 */ /* 0x000fe200000f0c07 */
[----:B------:R-:W-:Y:S01]  /*1570*/  IMAD R9, R26, c[0x0][0x208], RZ ;  /* 0x000082001a097a24 */ /* 0x000fe200078e02ff */
[----:B------:R-:W-:Y:S01]  /*1580*/  ISETP.GE.AND P0, PT, R28, c[0x0][0x1cc], PT ;  /* 0x000073001c007a0c */ /* 0x000fe20003f06270 */
[----:B------:R1:W-:Y:S01]  /*1590*/  LDGSTS.E.BYPASS.LTC128B.128 [R41+0xa080], [R2.64+0x80], !P6 ;  /* 0x0a08008002297fae */ /* 0x0003e2000f101d4a */
[----:B------:R-:W-:Y:S01]  /*15a0*/  ISETP.LT.OR P5, PT, R0, 0x21, P3 ;  /* 0x000000210000780c */ /* 0x000fe20001fa1670 */
[----:B------:R-:W-:Y:S01]  /*15b0*/  IMAD R8, R26, c[0x0][0x178], RZ ;  /* 0x00005e001a087a24 */ /* 0x000fe200078e02ff */
[C---:B------:R-:W-:Y:S01]  /*15c0*/  ISETP.LT.OR P6, PT, R0.reuse, 0x1, P0 ;  /* 0x000000010000780c */ /* 0x040fe200007c1670 */
[C---:B------:R-:W-:Y:S01]  /*15d0*/  IMAD R15, R21.reuse, c[0x0][0x20c], R9 ;  /* 0x00008300150f7a24 */ /* 0x040fe200078e0209 */
[C---:B------:R-:W-:Y:S01]  /*15e0*/  ISETP.LT.OR P3, PT, R0.reuse, 0x21, P2 ;  /* 0x000000210000780c */ /* 0x040fe20001761670 */
[C---:B------:R-:W-:Y:S01]  /*15f0*/  IMAD.WIDE.U32 R10, R21.reuse, c[0x0][0x208], R16 ;  /* 0x00008200150a7a25 */ /* 0x040fe200078e0010 */
[C---:B------:R-:W-:Y:S01]  /*1600*/  ISETP.LT.OR P2, PT, R0.reuse, 0x21, P1 ;  /* 0x000000210000780c */ /* 0x040fe20000f41670 */
[----:B------:R1:W-:Y:S01]  /*1610*/  LDGSTS.E.BYPASS.LTC128B.128 [R41+0xc080], [R2.64+0x100], !P4 ;  /* 0x0c08010002297fae */ /* 0x0003e2000e101d4a */
[----:B------:R-:W-:Y:S01]  /*1620*/  ISETP.LT.OR P1, PT, R0, 0x21, P0 ;  /* 0x000000210000780c */ /* 0x000fe20000721670 */
[----:B------:R-:W-:Y:S01]  /*1630*/  IMAD R14, R21, c[0x0][0x17c], R8 ;  /* 0x00005f00150e7a24 */ /* 0x000fe200078e0208 */
[----:B------:R-:W-:Y:S01]  /*1640*/  LEA R12, P0, R13, R6, 0x6 ;  /* 0x000000060d0c7211 */ /* 0x000fe200078030ff */
[----:B------:R-:W-:Y:S01]  /*1650*/  IMAD.WIDE.U32 R8, R21, c[0x0][0x178], R16 ;  /* 0x00005e0015087a25 */ /* 0x000fe200078e0010 */
[----:B------:R-:W-:Y:S01]  /*1660*/  ISETP.GE.AND P4, PT, R16, c[0x0][0x19c], PT ;  /* 0x0000670010007a0c */ /* 0x000fe20003f86270 */
[----:B------:R-:W-:Y:S01]  /*1670*/  STL [R1+0x50], R41 ;  /* 0x0000502901007387 */ /* 0x000fe20000100800 */
[----:B------:R-:W-:Y:S01]  /*1680*/  LEA.HI.X R13, R13, R7, R18, 0x6, P0 ;  /* 0x000000070d0d7211 */ /* 0x000fe200000f3412 */
[----:B------:R-:W-:Y:S01]  /*1690*/  IMAD R19, R34, c[0x0][0x238], RZ ;  /* 0x00008e0022137a24 */ /* 0x000fe200078e02ff */
[----:B------:R-:W-:Y:S01]  /*16a0*/  ISETP.LT.OR P0, PT, R0, 0x1, P4 ;  /* 0x000000010000780c */ /* 0x000fe20002701670 */
[----:B------:R1:W-:Y:S01]  /*16b0*/  LDGSTS.E.BYPASS.LTC128B.128 [R41+0xe080], [R2.64+0x180], !P6 ;  /* 0x0e08018002297fae */ /* 0x0003e2000f101d4a */
[----:B------:R-:W-:Y:S01]  /*16c0*/  CS2R R56, SRZ ;  /* 0x0000000000387805 */ /* 0x000fe2000001ff00 */
[----:B------:R-:W-:Y:S01]  /*16d0*/  IMAD R19, R84, c[0x0][0x23c], R19 ;  /* 0x00008f0054137a24 */ /* 0x000fe200078e0213 */
[----:B------:R-:W-:Y:S01]  /*16e0*/  CS2R R54, SRZ ;  /* 0x0000000000367805 */ /* 0x000fe2000001ff00 */
[----:B------:R2:W-:Y:S01]  /*16f0*/  LDGSTS.E.BYPASS.LTC128B.128 [R41+0x9080], [R4.64], !P5 ;  /* 0x0908000004297fae */ /* 0x0005e2000e901d4a */
[----:B------:R-:W-:Y:S01]  /*1700*/  CS2R R52, SRZ ;  /* 0x0000000000347805 */ /* 0x000fe2000001ff00 */
[----:B------:R-:W-:-:S02]  /*1710*/  USHF.R.S32.HI UR7, URZ, 0x5, UR4 ;  /* 0x000000053f077899 */ /* 0x000fc40008011404 */
[----:B------:R2:W-:Y:S01]  /*1720*/  LDGSTS.E.BYPASS.LTC128B.128 [R41+0xb080], [R4.64+0x80], !P3 ;  /* 0x0b08008004297fae */ /* 0x0005e2000d901d4a */
[----:B------:R-:W-:Y:S01]  /*1730*/  ISETP.LT.OR P3, PT, R0, 0x21, P4 ;  /* 0x000000210000780c */ /* 0x000fe20002761670 */
[----:B------:R-:W-:Y:S02]  /*1740*/  UMOV UR6, URZ ;  /* 0x0000003f00067c82 */ /* 0x000fe40008000000 */
[----:B------:R2:W-:Y:S01]  /*1750*/  LDGSTS.E.BYPASS.LTC128B.128 [R41+0xd080], [R4.64+0x100], !P2 ;  /* 0x0d08010004297fae */ /* 0x0005e2000d101d4a */
[----:B------:R-:W-:Y:S02]  /*1760*/  ISETP.GE.AND P2, PT, R28, c[0x0][0x19c], PT ;  /* 0x000067001c007a0c */ /* 0x000fe40003f46270 */
[----:B------:R-:W-:Y:S01]  /*1770*/  P2R R18, PR, RZ, 0x8 ;  /* 0x00000008ff127803 */ /* 0x000fe20000000000 */
[----:B------:R2:W-:Y:S01]  /*1780*/  LDGSTS.E.BYPASS.LTC128B.128 [R41+0xf080], [R4.64+0x180], !P1 ;  /* 0x0f08018004297fae */ /* 0x0005e2000c901d4a */
[----:B------:R-:W-:-:S03]  /*1790*/  ISETP.GE.AND P1, PT, R32, c[0x0][0x19c], PT ;  /* 0x0000670020007a0c */ /* 0x000fc60003f26270 */
[----:B------:R-:W0:Y:S01]  /*17a0*/  LDGDEPBAR ;  /* 0x00000000000079af */ /* 0x000e220000000000 */
[C---:B------:R-:W-:Y:S02]  /*17b0*/  ISETP.LT.OR P4, PT, R0.reuse, 0x1, P1 ;  /* 0x000000010000780c */ /* 0x040fe40000f81670 */
[----:B------:R-:W-:Y:S02]  /*17c0*/  ISETP.LT.OR P1, PT, R0, 0x21, P1 ;  /* 0x000000210000780c */ /* 0x000fe40000f21670 */
[----:B-1----:R-:W-:Y:S01]  /*17d0*/  P2R R2, PR, RZ, 0x1 ;  /* 0x00000001ff027803 */ /* 0x002fe20000000000 */
[----:B------:R-:W-:Y:S01]  /*17e0*/  IMAD.IADD R3, R9, 0x1, R14 ;  /* 0x0000000109037824 */ /* 0x000fe200078e020e */
[----:B------:R-:W-:Y:S02]  /*17f0*/  ISETP.GE.AND P0, PT, R33, c[0x0][0x19c], PT ;  /* 0x0000670021007a0c */ /* 0x000fe40003f06270 */
[----:B------:R-:W-:Y:S01]  /*1800*/  ISETP.NE.AND P5, PT, R2, RZ, PT ;  /* 0x000000ff0200720c */ /* 0x000fe20003fa5270 */
[----:B------:R-:W-:Y:S01]  /*1810*/  IMAD.MOV.U32 R2, RZ, RZ, R8 ;  /* 0x000000ffff027224 */ /* 0x000fe200078e0008 */
[----:B------:R-:W-:-:S02]  /*1820*/  P2R R17, PR, RZ, 0x2 ;  /* 0x00000002ff117803 */ /* 0x000fc40000000000 */
[----:B------:R-:W-:Y:S01]  /*1830*/  ISETP.LT.OR P3, PT, R0, 0x1, P0 ;  /* 0x000000010000780c */ /* 0x000fe20000761670 */
[----:B------:R-:W-:Y:S01]  /*1840*/  IMAD.WIDE.U32 R2, R84, c[0x0][0x180], R2 ;  /* 0x0000600054027a25 */ /* 0x000fe200078e0002 */
[C---:B------:R-:W-:Y:S02]  /*1850*/  ISETP.LT.OR P6, PT, R0.reuse, 0x21, P0 ;  /* 0x000000210000780c */ /* 0x040fe400007c1670 */
[----:B------:R-:W-:Y:S01]  /*1860*/  ISETP.LT.OR P1, PT, R0, 0x1, P2 ;  /* 0x000000010000780c */ /* 0x000fe20001721670 */
[----:B--2---:R-:W-:-:S04]  /*1870*/  IMAD.IADD R5, R11, 0x1, R15 ;  /* 0x000000010b057824 */ /* 0x004fc800078e020f */
[----:B------:R1:W-:Y:S01]  /*1880*/  LDGSTS.E.BYPASS.LTC128B.128 [R41+0x80], [R6.64], !P5 ;  /* 0x0008000006297fae */ /* 0x0003e2000e901d4a */
[----:B------:R-:W-:Y:S01]  /*1890*/  ISETP.LT.OR P5, PT, R0, 0x21, P2 ;  /* 0x000000210000780c */ /* 0x000fe200017a1670 */
[----:B------:R-:W-:Y:S01]  /*18a0*/  IMAD R0, R34, c[0x0][0x180], RZ ;  /* 0x0000600022007a24 */ /* 0x000fe200078e02ff */
[----:B------:R-:W-:Y:S01]  /*18b0*/  LOP3.LUT P2, RZ, R22, 0x4, RZ, 0xc0, !PT ;  /* 0x0000000416ff7812 */ /* 0x000fe2000784c0ff */
[----:B------:R-:W-:Y:S01]  /*18c0*/  IMAD R15, R34, c[0x0][0x210], RZ ;  /* 0x00008400220f7a24 */ /* 0x000fe200078e02ff */
[----:B------:R-:W-:Y:S01]  /*18d0*/  SHF.R.S32.HI R34, RZ, 0x5, R35 ;  /* 0x00000005ff227819 */ /* 0x000fe20000011423 */
[----:B------:R-:W-:Y:S01]  /*18e0*/  IMAD.MOV.U32 R4, RZ, RZ, R10 ;  /* 0x000000ffff047224 */ /* 0x000fe200078e000a */
[----:B------:R1:W-:Y:S01]  /*18f0*/  LDGSTS.E.BYPASS.LTC128B.128 [R41+0x2080], [R6.64+0x80], !P4 ;  /* 0x0208008006297fae */ /* 0x0003e2000e101d4a */
[C---:B------:R-:W-:Y:S01]  /*1900*/  IMAD R0, R84.reuse, c[0x0][0x184], R0 ;  /* 0x0000610054007a24 */ /* 0x040fe200078e0200 */
[----:B------:R-:W-:Y:S01]  /*1910*/  LOP3.LUT P4, RZ, R29, 0x4, RZ, 0xc0, !PT ;  /* 0x000000041dff7812 */ /* 0x000fe2000788c0ff */
[----:B------:R-:W-:Y:S01]  /*1920*/  IMAD.WIDE.U32 R8, R84, c[0x0][0x210], R4 ;  /* 0x0000840054087a25 */ /* 0x000fe200078e0004 */
[----:B------:R-:W-:Y:S01]  /*1930*/  LEA.HI R5, R35, R34, RZ, 0x1 ;  /* 0x0000002223057211 */ /* 0x000fe200078f08ff */
[----:B------:R1:W-:Y:S01]  /*1940*/  LDGSTS.E.BYPASS.LTC128B.128 [R41+0x4080], [R6.64+0x100], !P3 ;  /* 0x0408010006297fae */ /* 0x0003e2000d901d4a */
[----:B------:R-:W-:Y:S01]  /*1950*/  LOP3.LUT R4, R36, 0x3ffffffc, RZ, 0xc0, !PT ;  /* 0x3ffffffc24047812 */ /* 0x000fe200078ec0ff */
[----:B------:R-:W-:Y:S01]  /*1960*/  IMAD.IADD R3, R3, 0x1, R0 ;  /* 0x0000000103037824 */ /* 0x000fe200078e0200 */
[----:B------:R-:W-:Y:S01]  /*1970*/  LOP3.LUT R5, R5, 0xfffffffe, RZ, 0xc0, !PT ;  /* 0xfffffffe05057812 */ /* 0x000fe200078ec0ff */
[----:B------:R-:W-:Y:S01]  /*1980*/  IMAD R11, R27, c[0x0][0x188], RZ ;  /* 0x000062001b0b7a24 */ /* 0x000fe200078e02ff */
[----:B------:R-:W-:Y:S01]  /*1990*/  ISETP.NE.AND P3, PT, R17, RZ, PT ;  /* 0x000000ff1100720c */ /* 0x000fe20003f65270 */
[----:B------:R-:W-:Y:S01]  /*19a0*/  IMAD R15, R84, c[0x0][0x214], R15 ;  /* 0x00008500540f7a24 */ /* 0x000fe200078e020f */
[----:B------:R1:W-:Y:S01]  /*19b0*/  LDGSTS.E.BYPASS.LTC128B.128 [R41+0x6080], [R6.64+0x180], !P1 ;  /* 0x0608018006297fae */ /* 0x0003e2000c901d4a */
[----:B------:R-:W-:Y:S01]  /*19c0*/  IMAD.IADD R14, R86, 0x1, -R4 ;  /* 0x00000001560e7824 */ /* 0x000fe200078e0a04 */
[----:B------:R-:W-:Y:S01]  /*19d0*/  LOP3.LUT P1, RZ, R22, 0x2, RZ, 0xc0, !PT ;  /* 0x0000000216ff7812 */ /* 0x000fe2000782c0ff */
[----:B------:R-:W-:Y:S01]  /*19e0*/  IMAD.IADD R21, R34, 0x1, -R5 ;  /* 0x0000000122157824 */ /* 0x000fe200078e0a05 */
[----:B------:R-:W-:Y:S01]  /*19f0*/  CS2R R84, SRZ ;  /* 0x0000000000547805 */ /* 0x000fe2000001ff00 */
[----:B------:R-:W-:-:S02]  /*1a00*/  IMAD R11, R31, c[0x0][0x18c], R11 ;  /* 0x000063001f0b7a24 */ /* 0x000fc400078e020b */
[----:B------:R-:W-:-:S04]  /*1a10*/  IMAD.WIDE.U32 R4, R31, c[0x0][0x188], R2 ;  /* 0x000062001f047a25 */ /* 0x000fc800078e0002 */
[----:B------:R-:W-:Y:S01]  /*1a20*/  IMAD.IADD R3, R9, 0x1, R15 ;  /* 0x0000000109037824 */ /* 0x000fe200078e020f */
[C---:B------:R-:W-:Y:S01]  /*1a30*/  LEA R48, P0, R4.reuse, c[0x0][0x160], 0x1 ;  /* 0x0000580004307a11 */ /* 0x040fe200078008ff */
[----:B------:R-:W-:Y:S02]  /*1a40*/  IMAD.IADD R9, R5, 0x1, R11 ;  /* 0x0000000105097824 */ /* 0x000fe400078e020b */
[----:B------:R-:W-:Y:S02]  /*1a50*/  IMAD.SHL.U32 R0, R29, 0x40, RZ ;  /* 0x000000401d007824 */ /* 0x000fe400078e00ff */
[----:B------:R-:W-:Y:S01]  /*1a60*/  IMAD.SHL.U32 R10, R23, 0x8, RZ ;  /* 0x00000008170a7824 */ /* 0x000fe200078e00ff */
[----:B------:R-:W-:Y:S01]  /*1a70*/  LEA.HI.X R49, R4, c[0x0][0x164], R9, 0x1, P0 ;  /* 0x0000590004317a11 */ /* 0x000fe200000f0c09 */
[----:B------:R-:W-:Y:S01]  /*1a80*/  IMAD.SHL.U32 R26, R21, 0x400, RZ ;  /* 0x00000400151a7824 */ /* 0x000fe200078e00ff */
[----:B------:R-:W-:Y:S02]  /*1a90*/  ISETP.NE.AND P0, PT, R18, RZ, PT ;  /* 0x000000ff1200720c */ /* 0x000fe40003f05270 */
[----:B------:R-:W-:Y:S01]  /*1aa0*/  LOP3.LUT R0, R0, 0x1c0, RZ, 0xc0, !PT ;  /* 0x000001c000007812 */ /* 0x000fe200078ec0ff */
[----:B------:R-:W-:Y:S01]  /*1ab0*/  IMAD R2, R14, 0x2, R26 ;  /* 0x000000020e027824 */ /* 0x000fe200078e021a */
[----:B------:R-:W-:Y:S01]  /*1ac0*/  LOP3.LUT R20, R10, 0x18, RZ, 0xc0, !PT ;  /* 0x000000180a147812 */ /* 0x000fe200078ec0ff */
[----:B------:R-:W-:Y:S01]  /*1ad0*/  STL.64 [R1+0x78], R48 ;  /* 0x0000783001007387 */ /* 0x000fe20000100a00 */
[----:B------:R-:W-:Y:S01]  /*1ae0*/  SHF.R.U32.HI R10, RZ, 0x3, R0 ;  /* 0x00000003ff0a7819 */ /* 0x000fe20000011600 */
[----:B-1----:R-:W-:-:S03]  /*1af0*/  IMAD R6, R30, 0x800, R40 ;  /* 0x000008001e067824 */ /* 0x002fc600078e0228 */
[----:B------:R-:W-:Y:S01]  /*1b00*/  LOP3.LUT R0, R10, R0, R20, 0x1e, !PT ;  /* 0x000000000a007212 */ /* 0x000fe200078e1e14 */
[----:B------:R-:W-:Y:S02]  /*1b10*/  IMAD.SHL.U32 R10, R22, 0x40, RZ ;  /* 0x00000040160a7824 */ /* 0x000fe400078e00ff */
[----:B------:R1:W-:Y:S02]  /*1b20*/  LDGSTS.E.BYPASS.LTC128B.128 [R41+0x1080], [R12.64], !P0 ;  /* 0x010800000c297fae */ /* 0x0003e4000c101d4a */
[----:B------:R-:W-:Y:S01]  /*1b30*/  IMAD.IADD R5, R2, 0x1, R0 ;  /* 0x0000000102057824 */ /* 0x000fe200078e0200 */
[----:B------:R-:W-:Y:S01]  /*1b40*/  LOP3.LUT R10, R10, 0x1c0, RZ, 0xc0, !PT ;  /* 0x000001c00a0a7812 */ /* 0x000fe200078ec0ff */
[----:B------:R1:W-:Y:S01]  /*1b50*/  LDGSTS.E.BYPASS.LTC128B.128 [R41+0x3080], [R12.64+0x80], !P3 ;  /* 0x030800800c297fae */ /* 0x0003e2000d901d4a */
[----:B------:R-:W-:Y:S02]  /*1b60*/  IMAD R0, R27, c[0x0][0x218], RZ ;  /* 0x000086001b007a24 */ /* 0x000fe400078e02ff */
[----:B------:R-:W-:Y:S01]  /*1b70*/  LOP3.LUT R4, R10, 0x8, R38, 0xf8, !PT ;  /* 0x000000080a047812 */ /* 0x000fe200078ef826 */
[----:B------:R1:W-:Y:S01]  /*1b80*/  LDGSTS.E.BYPASS.LTC128B.128 [R41+0x5080], [R12.64+0x100], !P6 ;  /* 0x050801000c297fae */ /* 0x0003e2000f101d4a */
[----:B------:R-:W-:Y:S01]  /*1b90*/  SHF.R.U32.HI R14, RZ, 0x3, R10 ;  /* 0x00000003ff0e7819 */ /* 0x000fe2000001160a */
[----:B------:R-:W-:Y:S01]  /*1ba0*/  IMAD.MOV.U32 R2, RZ, RZ, R8 ;  /* 0x000000ffff027224 */ /* 0x000fe200078e0008 */
[----:B------:R-:W-:Y:S01]  /*1bb0*/  ISETP.GE.AND P6, PT, R16, c[0x0][0x1fc], PT ;  /* 0x00007f0010007a0c */ /* 0x000fe20003fc6270 */
[----:B------:R1:W-:Y:S01]  /*1bc0*/  LDGSTS.E.BYPASS.LTC128B.128 [R41+0x7080], [R12.64+0x180], !P5 ;  /* 0x070801800c297fae */ /* 0x0003e2000e901d4a */
[----:B------:R-:W-:Y:S01]  /*1bd0*/  IMAD R7, R31, c[0x0][0x21c], R0 ;  /* 0x000087001f077a24 */ /* 0x000fe200078e0200 */
[----:B------:R-:W-:Y:S01]  /*1be0*/  LOP3.LUT R0, R4, R14, RZ, 0x3c, !PT ;  /* 0x0000000e04007212 */ /* 0x000fe200078e3cff */
[----:B------:R-:W-:Y:S01]  /*1bf0*/  IMAD.SHL.U32 R44, R5, 0x2, RZ ;  /* 0x00000002052c7824 */ /* 0x000fe200078e00ff */
[----:B------:R-:W0:Y:S01]  /*1c00*/  LDGDEPBAR ;  /* 0x00000000000079af */ /* 0x000e220000000000 */
[----:B------:R-:W-:Y:S01]  /*1c10*/  IMAD.WIDE.U32 R4, R31, c[0x0][0x218], R2 ;  /* 0x000086001f047a25 */ /* 0x000fe200078e0002 */
[----:B------:R-:W-:-:S02]  /*1c20*/  SHF.R.S32.HI R3, RZ, 0x1f, R23 ;  /* 0x0000001fff037819 */ /* 0x000fc40000011417 */
[----:B------:R2:W-:Y:S01]  /*1c30*/  STL [R1+0x60], R44 ;  /* 0x0000602c01007387 */ /* 0x0005e20000100800 */
[----:B------:R-:W-:Y:S01]  /*1c40*/  IMAD.IADD R2, R6, 0x1, R0 ;  /* 0x0000000106027824 */ /* 0x000fe200078e0200 */
[C---:B------:R-:W-:Y:S01]  /*1c50*/  IADD3 R8, R44.reuse, 0x14180, RZ ;  /* 0x000141802c087810 */ /* 0x040fe20007ffe0ff */
[----:B------:R-:W-:Y:S01]  /*1c60*/  IMAD.IADD R0, R5, 0x1, R7 ;  /* 0x0000000105007824 */ /* 0x000fe200078e0207 */
[----:B------:R-:W-:Y:S01]  /*1c70*/  IADD3 R9, R44, 0x141c0, RZ ;  /* 0x000141c02c097810 */ /* 0x000fe20007ffe0ff */
[----:B------:R-:W-:Y:S01]  /*1c80*/  IMAD.SHL.U32 R2, R2, 0x2, RZ ;  /* 0x0000000202027824 */ /* 0x000fe200078e00ff */
[----:B------:R-:W-:Y:S01]  /*1c90*/  @P4 IADD3 R9, R8, -0x40, RZ ;  /* 0xffffffc008094810 */ /* 0x000fe20007ffe0ff */
[----:B------:R-:W-:Y:S01]  /*1ca0*/  IMAD.IADD R5, R25, 0x1, R19 ;  /* 0x0000000119057824 */ /* 0x000fe200078e0213 */
[----:B------:R-:W-:Y:S01]  /*1cb0*/  ISETP.GE.AND P4, PT, R16, c[0x0][0x16c], PT ;  /* 0x00005b0010007a0c */ /* 0x000fe20003f86270 */
[----:B------:R-:W-:Y:S01]  /*1cc0*/  IMAD R27, R27, c[0x0][0x240], RZ ;  /* 0x000090001b1b7a24 */ /* 0x000fe200078e02ff */
[----:B------:R-:W-:Y:S01]  /*1cd0*/  SEL R17, RZ, 0x1, P6 ;  /* 0x00000001ff117807 */ /* 0x000fe20003000000 */
[----:B------:R3:W-:Y:S01]  /*1ce0*/  STL [R1+0x68], R9 ;  /* 0x0000680901007387 */ /* 0x0007e20000100800 */
[----:B------:R-:W-:Y:S01]  /*1cf0*/  SEL R18, RZ, 0x1, P4 ;  /* 0x00000001ff127807 */ /* 0x000fe20002000000 */
[----:B------:R-:W-:Y:S01]  /*1d00*/  IMAD R19, R31, c[0x0][0x244], R27 ;  /* 0x000091001f137a24 */ /* 0x000fe200078e021b */
[----:B------:R-:W-:Y:S01]  /*1d10*/  ISETP.GT.AND P6, PT, R86, 0x7, PT ;  /* 0x000000075600780c */ /* 0x000fe20003fc4270 */
[----:B------:R-:W-:-:S04]  /*1d20*/  DEPBAR.LE SB0, 0x1 ;  /* 0x000080400000791a */ /* 0x000fc80000000000 */
[----:B------:R-:W-:Y:S01]  /*1d30*/  BAR.SYNC.DEFER_BLOCKING 0x0 ;  /* 0x0000000000007b1d */ /* 0x000fe20000010000 */
[----:B--2---:R-:W-:-:S04]  /*1d40*/  LEA R44, P0, R4, c[0x0][0x1f0], 0x1 ;  /* 0x00007c00042c7a11 */ /* 0x004fc800078008ff */
[----:B------:R-:W-:Y:S01]  /*1d50*/  LEA.HI.X R45, R4, c[0x0][0x1f4], R0, 0x1, P0 ;  /* 0x00007d00042d7a11 */ /* 0x000fe200000f0c00 */
[----:B------:R-:W-:Y:S01]  /*1d60*/  IMAD.MOV.U32 R4, RZ, RZ, R24 ;  /* 0x000000ffff047224 */ /* 0x000fe200078e0018 */
[----:B------:R-:W-:Y:S01]  /*1d70*/  LEA.HI R0, R3, R23, RZ, 0x2 ;  /* 0x0000001703007211 */ /* 0x000fe200078f10ff */
[----:B------:R-:W-:Y:S01]  /*1d80*/  IMAD.MOV.U32 R3, RZ, RZ, 0x40 ;  /* 0x00000040ff037424 */ /* 0x000fe200078e00ff */
[----:B------:R-:W-:Y:S01]  /*1d90*/  ISETP.LT.AND P0, PT, R50, UR9, PT ;  /* 0x0000000932007c0c */ /* 0x000fe2000bf01270 */
[----:B------:R-:W-:Y:S01]  /*1da0*/  STL.64 [R1+0x70], R44 ;  /* 0x0000702c01007387 */ /* 0x000fe20000100a00 */
[----:B------:R-:W-:Y:S01]  /*1db0*/  LOP3.LUT R6, R0, 0xfffffffc, RZ, 0xc0, !PT ;  /* 0xfffffffc00067812 */ /* 0x000fe200078ec0ff */
[----:B------:R-:W-:Y:S01]  /*1dc0*/  IMAD.WIDE.U32 R150, R31, c[0x0][0x240], R4 ;  /* 0x000090001f967a25 */ /* 0x000fe200078e0004 */
[----:B------:R-:W-:Y:S01]  /*1dd0*/  SEL R0, R148, 0xffffffe0, !P1 ;  /* 0xffffffe094007807 */ /* 0x000fe20004800000 */
[----:B------:R-:W-:Y:S01]  /*1de0*/  STL [R1+0x28], R2 ;  /* 0x0000280201007387 */ /* 0x000fe20000100800 */
[----:B------:R-:W-:Y:S01]  /*1df0*/  SEL R3, R3, 0xffffffc0, !P2 ;  /* 0xffffffc003037807 */ /* 0x000fe20005000000 */
[----:B------:R-:W-:Y:S01]  /*1e00*/  IMAD.IADD R23, R23, 0x1, -R6 ;  /* 0x0000000117177824 */ /* 0x000fe200078e0a06 */
[----:B------:R-:W-:Y:S01]  /*1e10*/  ISETP.GE.OR P5, PT, R16, c[0x0][0x16c], !P0 ;  /* 0x00005b0010007a0c */ /* 0x000fe200047a6670 */
[----:B---3--:R-:W-:Y:S01]  /*1e20*/  IMAD.IADD R9, R2, 0x1, R0 ;  /* 0x0000000102097824 */ /* 0x008fe200078e0200 */
[----:B------:R-:W-:Y:S01]  /*1e30*/  ISETP.GE.OR P3, PT, R32, c[0x0][0x16c], !P0 ;  /* 0x00005b0020007a0c */ /* 0x000fe20004766670 */
[----:B------:R-:W-:Y:S01]  /*1e40*/  IMAD.IADD R8, R2, 0x1, R3 ;  /* 0x0000000102087824 */ /* 0x000fe200078e0203 */
[----:B------:R-:W-:Y:S01]  /*1e50*/  ISETP.GE.OR P2, PT, R33, c[0x0][0x16c], !P0 ;  /* 0x00005b0021007a0c */ /* 0x000fe20004746670 */
[----:B------:R-:W-:Y:S01]  /*1e60*/  IMAD.IADD R7, R3, 0x1, R9 ;  /* 0x0000000103077824 */ /* 0x000fe200078e0209 */
[----:B------:R-:W-:Y:S01]  /*1e70*/  ISETP.GE.OR P1, PT, R28, c[0x0][0x16c], !P0 ;  /* 0x00005b001c007a0c */ /* 0x000fe20004726670 */
[----:B------:R-:W2:Y:S01]  /*1e80*/  LDSM.16.M88.4 R164, [R2+0x8080] ;  /* 0x0080800002a4783b */ /* 0x000ea20000000200 */
[----:B------:R-:W-:Y:S01]  /*1e90*/  LOP3.LUT R0, R35, 0xffffffe0, RZ, 0xc0, !PT ;  /* 0xffffffe023007812 */ /* 0x000fe200078ec0ff */
[----:B------:R-:W-:Y:S01]  /*1ea0*/  IMAD.SHL.U32 R4, R21, 0x10, RZ ;  /* 0x0000001015047824 */ /* 0x000fe200078e00ff */
[----:B------:R-:W-:Y:S01]  /*1eb0*/  ISETP.GE.OR P4, PT, R33, c[0x0][0x1fc], !P0 ;  /* 0x00007f0021007a0c */ /* 0x000fe20004786670 */
[----:B------:R-:W3:Y:S01]  /*1ec0*/  LDSM.16.M88.4 R168, [R9+0x8080] ;  /* 0x0080800009a8783b */ /* 0x000ee20000000200 */
[----:B------:R-:W-:Y:S01]  /*1ed0*/  CS2R R50, SRZ ;  /* 0x0000000000327805 */ /* 0x000fe2000001ff00 */
[----:B------:R-:W-:Y:S01]  /*1ee0*/  IMAD.IADD R0, R86, 0x1, -R0 ;  /* 0x0000000156007824 */ /* 0x000fe200078e0a00 */
[----:B------:R-:W-:Y:S01]  /*1ef0*/  LOP3.LUT R10, R10, 0x10, R4, 0xf8, !PT ;  /* 0x000000100a0a7812 */ /* 0x000fe200078ef804 */
[----:B------:R-:W4:Y:S01]  /*1f00*/  LDSM.16.M88.4 R172, [R8+0x8080] ;  /* 0x0080800008ac783b */ /* 0x000f220000000200 */
[----:B------:R-:W-:-:S02]  /*1f10*/  CS2R R24, SRZ ;  /* 0x0000000000187805 */ /* 0x000fc4000001ff00 */
[----:B-1----:R-:W-:Y:S01]  /*1f20*/  SHF.R.S32.HI R12, RZ, 0x1f, R0 ;  /* 0x0000001fff0c7819 */ /* 0x002fe20000011400 */
[----:B------:R-:W1:Y:S03]  /*1f30*/  LDSM.16.M88.4 R176, [R7+0x8080] ;  /* 0x0080800007b0783b */ /* 0x000e660000000200 */
[----:B------:R-:W-:Y:S01]  /*1f40*/  LEA.HI R5, R12, R0, RZ, 0x2 ;  /* 0x000000000c057211 */ /* 0x000fe200078f10ff */
        /* <DEDUP_REMOVED lines=11> */
[----:B------:R-:W1:Y:S04]  /*2000*/  LDSM.16.M88.4 R224, [R7+0xe080] ;  /* 0x00e0800007e0783b */ /* 0x000e680000000200 */
[----:B------:R-:W-:Y:S06]  /*2010*/  BAR.SYNC.DEFER_BLOCKING 0x0 ;  /* 0x0000000000007b1d */ /* 0x000fec0000010000 */
[----:B------:R-:W-:Y:S01]  /*2020*/  STL [R1+0x2c], R9 ;  /* 0x00002c0901007387 */ /* 0x000fe20000100800 */
[----:B--2---:R-:W-:-:S03]  /*2030*/  LOP3.LUT R2, R39, 0xfffffff0, RZ, 0xc0, !PT ;  /* 0xfffffff027027812 */ /* 0x004fc600078ec0ff */
[----:B------:R2:W-:Y:S02]  /*2040*/  STL [R1+0x34], R8 ;  /* 0x0000340801007387 */ /* 0x0005e40000100800 */
[----:B------:R-:W-:Y:S02]  /*2050*/  IMAD.IADD R2, R86, 0x1, -R2 ;  /* 0x0000000156027824 */ /* 0x000fe400078e0a02 */
[----:B------:R1:W-:Y:S03]  /*2060*/  STL [R1+0x30], R7 ;  /* 0x0000300701007387 */ /* 0x0003e60000100800 */
[----:B------:R-:W-:Y:S01]  /*2070*/  SHF.R.S32.HI R6, RZ, 0x1f, R2 ;  /* 0x0000001fff067819 */ /* 0x000fe20000011402 */
[----:B------:R-:W-:Y:S03]  /*2080*/  STL.64 [R1+0x80], R150 ;  /* 0x0000809601007387 */ /* 0x000fe60000100a00 */
[----:B------:R-:W-:Y:S01]  /*2090*/  LEA.HI R6, R6, R2, RZ, 0x3 ;  /* 0x0000000206067211 */ /* 0x000fe200078f18ff */
[----:B------:R-:W-:Y:S01]  /*20a0*/  @!PT LDS RZ, [RZ] ;  /* 0x00000000fffff984 */ /* 0x000fe20000000800 */
[----:B------:R-:W-:Y:S01]  /*20b0*/  @!PT LDS RZ, [RZ] ;  /* 0x00000000fffff984 */ /* 0x000fe20000000800 */
[----:B------:R-:W-:Y:S01]  /*20c0*/  @!PT LDS RZ, [RZ] ;  /* 0x00000000fffff984 */ /* 0x000fe20000000800 */
[----:B------:R3:W-:Y:S01]  /*20d0*/  LDGSTS.E.BYPASS.LTC128B.128 [R41+0x8080], [R48.64], !P5 ;  /* 0x0808000030297fae */ /* 0x0007e2000e901d4a */
[----:B------:R-:W-:-:S03]  /*20e0*/  ISETP.GE.OR P5, PT, R16, c[0x0][0x1fc], !P0 ;  /* 0x00007f0010007a0c */ /* 0x000fc600047a6670 */
[----:B------:R3:W-:Y:S01]  /*20f0*/  LDGSTS.E.BYPASS.LTC128B.128 [R41+0x9080], [R48.64+0x80], !P3 ;  /* 0x0908008030297fae */ /* 0x0007e2000d901d4a */
[----:B------:R-:W-:Y:S02]  /*2100*/  P2R R11, PR, RZ, 0x20 ;  /* 0x00000020ff0b7803 */ /* 0x000fe40000000000 */
[C---:B------:R-:W-:Y:S01]  /*2110*/  ISETP.GE.AND P5, PT, R32.reuse, c[0x0][0x1fc], PT ;  /* 0x00007f0020007a0c */ /* 0x040fe20003fa6270 */
[----:B------:R3:W-:Y:S01]  /*2120*/  LDGSTS.E.BYPASS.LTC128B.128 [R41+0xa080], [R48.64+0x100], !P2 ;  /* 0x0a08010030297fae */ /* 0x0007e2000d101d4a */
[----:B------:R-:W-:Y:S01]  /*2130*/  ISETP.GE.OR P2, PT, R32, c[0x0][0x1fc], !P0 ;  /* 0x00007f0020007a0c */ /* 0x000fe20004746670 */
[----:B--2---:R-:W-:Y:S02]  /*2140*/  IMAD.SHL.U32 R8, R30, 0x20, RZ ;  /* 0x000000201e087824 */ /* 0x004fe400078e00ff */
[----:B------:R3:W-:Y:S01]  /*2150*/  LDGSTS.E.BYPASS.LTC128B.128 [R41+0xb080], [R48.64+0x180], !P1 ;  /* 0x0b08018030297fae */ /* 0x0007e2000c901d4a */
[----:B------:R-:W-:Y:S02]  /*2160*/  ISETP.GE.AND P1, PT, R32, c[0x0][0x16c], PT ;  /* 0x00005b0020007a0c */ /* 0x000fe40003f26270 */
[C---:B-1----:R-:W-:Y:S01]  /*2170*/  LOP3.LUT R7, R6.reuse, 0xfffffff8, RZ, 0xc0, !PT ;  /* 0xfffffff806077812 */ /* 0x042fe200078ec0ff */
[----:B------:R-:W-:Y:S01]  /*2180*/  IMAD.SHL.U32 R6, R6, 0x40, RZ ;  /* 0x0000004006067824 */ /* 0x000fe200078e00ff */
[----:B------:R-:W-:-:S02]  /*2190*/  P2R R9, PR, RZ, 0x4 ;  /* 0x00000004ff097803 */ /* 0x000fc40000000000 */
[----:B------:R-:W-:Y:S01]  /*21a0*/  SEL R13, RZ, 0xffffffff, P1 ;  /* 0xffffffffff0d7807 */ /* 0x000fe20000800000 */
[----:B------:R-:W-:Y:S01]  /*21b0*/  IMAD.IADD R2, R2, 0x1, -R7 ;  /* 0x0000000102027824 */ /* 0x000fe200078e0a07 */
[----:B------:R-:W-:Y:S02]  /*21c0*/  LOP3.LUT R7, R5, 0xfffffffc, RZ, 0xc0, !PT ;  /* 0xfffffffc05077812 */ /* 0x000fe400078ec0ff */
[----:B------:R-:W-:Y:S02]  /*21d0*/  SEL R12, RZ, 0xffffffff, P5 ;  /* 0xffffffffff0c7807 */ /* 0x000fe40002800000 */
[----:B------:R-:W-:Y:S01]  /*21e0*/  ISETP.GE.AND P2, PT, R33, c[0x0][0x16c], PT ;  /* 0x00005b0021007a0c */ /* 0x000fe20003f46270 */
[----:B------:R-:W-:Y:S01]  /*21f0*/  IMAD.IADD R7, R0, 0x1, -R7 ;  /* 0x0000000100077824 */ /* 0x000fe200078e0a07 */
[----:B------:R-:W-:Y:S01]  /*2200*/  ISETP.NE.AND P5, PT, R9, RZ, PT ;  /* 0x000000ff0900720c */ /* 0x000fe20003fa5270 */
[----:B------:R-:W-:Y:S01]  /*2210*/  IMAD.SHL.U32 R9, R13, 0x2, RZ ;  /* 0x000000020d097824 */ /* 0x000fe200078e00ff */
[----:B------:R-:W-:Y:S01]  /*2220*/  LEA.HI R5, R5, R4, RZ, 0x1e ;  /* 0x0000000405057211 */ /* 0x000fe200078ff0ff */
[----:B------:R-:W-:Y:S01]  /*2230*/  IMAD.SHL.U32 R4, R12, 0x2, RZ ;  /* 0x000000020c047824 */ /* 0x000fe200078e00ff */
[----:B------:R-:W-:-:S02]  /*2240*/  ISETP.GE.AND P1, PT, R28, c[0x0][0x16c], PT ;  /* 0x00005b001c007a0c */ /* 0x000fc40003f26270 */
[----:B------:R-:W-:Y:S01]  /*2250*/  LOP3.LUT R20, R20, 0x20, R8, 0xf8, !PT ;  /* 0x0000002014147812 */ /* 0x000fe200078ef808 */
[----:B------:R-:W-:Y:S01]  /*2260*/  IMAD R8, R23, -0x8, R37 ;  /* 0xfffffff817087824 */ /* 0x000fe200078e0225 */
[----:B------:R-:W-:Y:S01]  /*2270*/  SEL R16, RZ, 0x4, P2 ;  /* 0x00000004ff107807 */ /* 0x000fe20001000000 */
[----:B------:R1:W-:Y:S01]  /*2280*/  STL [R1+0x64], R5 ;  /* 0x0000640501007387 */ /* 0x0003e20000100800 */
[----:B------:R-:W-:Y:S01]  /*2290*/  ISETP.GE.AND P2, PT, R33, c[0x0][0x1fc], PT ;  /* 0x00007f0021007a0c */ /* 0x000fe20003f46270 */
[----:B------:R-:W-:Y:S01]  /*22a0*/  CS2R R36, SRZ ;  /* 0x0000000000247805 */ /* 0x000fe2000001ff00 */
[----:B------:R-:W-:Y:S01]  /*22b0*/  LOP3.LUT R0, R10, 0x8, R38, 0xf8, !PT ;  /* 0x000000080a007812 */ /* 0x000fe200078ef826 */
[----:B------:R-:W-:Y:S01]  /*22c0*/  IMAD R10, R7, -0x2, R8 ;  /* 0xfffffffe070a7824 */ /* 0x000fe200078e0208 */
[----:B------:R-:W-:Y:S01]  /*22d0*/  SEL R15, RZ, 0x8, P1 ;  /* 0x00000008ff0f7807 */ /* 0x000fe20000800000 */
[----:B---3--:R-:W-:Y:S01]  /*22e0*/  CS2R R48, SRZ ;  /* 0x0000000000307805 */ /* 0x008fe2000001ff00 */
[----:B------:R-:W-:Y:S01]  /*22f0*/  LOP3.LUT R8, R0, R14, RZ, 0x3c, !PT ;  /* 0x0000000e00087212 */ /* 0x000fe200078e3cff */
[----:B------:R-:W-:Y:S01]  /*2300*/  CS2R R38, SRZ ;  /* 0x0000000000267805 */ /* 0x000fe2000001ff00 */
[----:B------:R-:W-:Y:S01]  /*2310*/  SEL R7, RZ, 0x4, P2 ;  /* 0x00000004ff077807 */ /* 0x000fe20001000000 */
[----:B------:R-:W-:Y:S01]  /*2320*/  CS2R R32, SRZ ;  /* 0x0000000000207805 */ /* 0x000fe2000001ff00 */
[----:B------:R-:W-:Y:S01]  /*2330*/  ISETP.NE.AND P2, PT, R11, RZ, PT ;  /* 0x000000ff0b00720c */ /* 0x000fe20003f45270 */
[----:B------:R-:W-:Y:S01]  /*2340*/  CS2R R22, SRZ ;  /* 0x0000000000167805 */ /* 0x000fe2000001ff00 */
[----:B------:R-:W-:-:S02]  /*2350*/  ISETP.GE.AND P1, PT, R28, c[0x0][0x1fc], PT ;  /* 0x00007f001c007a0c */ /* 0x000fc40003f26270 */
[----:B------:R-:W-:Y:S02]  /*2360*/  LOP3.LUT R4, R4, 0x2, R17, 0xe2, !PT ;  /* 0x0000000204047812 */ /* 0x000fe400078ee211 */
[----:B------:R-:W-:Y:S02]  /*2370*/  ISETP.GE.OR P3, PT, R28, c[0x0][0x1fc], !P0 ;  /* 0x00007f001c007a0c */ /* 0x000fe40004766670 */
[----:B------:R-:W-:Y:S01]  /*2380*/  LOP3.LUT P0, RZ, R2, 0x2, RZ, 0xc0, !PT ;  /* 0x0000000202ff7812 */ /* 0x000fe2000780c0ff */
[----:B------:R-:W-:Y:S01]  /*2390*/  CS2R R28, SRZ ;  /* 0x00000000001c7805 */ /* 0x000fe2000001ff00 */
[----:B------:R-:W-:Y:S02]  /*23a0*/  LOP3.LUT R6, R6, 0xfffffe00, RZ, 0xc0, !PT ;  /* 0xfffffe0006067812 */ /* 0x000fe400078ec0ff */
[----:B-1----:R-:W-:Y:S01]  /*23b0*/  LOP3.LUT R5, R9, 0x2, R18, 0xe2, !PT ;  /* 0x0000000209057812 */ /* 0x002fe200078ee212 */
[----:B------:R-:W-:-:S03]  /*23c0*/  @!P6 IMAD.SHL.U32 R9, R86, 0x10, RZ ;  /* 0x000000105609e824 */ /* 0x000fc600078e00ff */
[----:B------:R-:W-:Y:S02]  /*23d0*/  LOP3.LUT R0, R15, R5, R16, 0xfe, !PT ;  /* 0x000000050f007212 */ /* 0x000fe400078efe10 */
[----:B------:R-:W-:Y:S01]  /*23e0*/  SEL R5, RZ, 0x8, P1 ;  /* 0x00000008ff057807 */ /* 0x000fe20000800000 */
[----:B------:R1:W-:Y:S01]  /*23f0*/  @!P6 LDGSTS.E.BYPASS.LTC128B.128 [R9+0x14080], [R46.64] ;  /* 0x140800002e09efae */ /* 0x0003e2000b901d4a */
[----:B------:R-:W-:-:S03]  /*2400*/  LOP3.LUT P1, RZ, R2, 0x4, RZ, 0xc0, !PT ;  /* 0x0000000402ff7812 */ /* 0x000fc6000782c0ff */
[----:B------:R2:W-:Y:S04]  /*2410*/  STL [R1+0x5c], R0 ;  /* 0x00005c0001007387 */ /* 0x0005e80000100800 */
[----:B------:R-:W0:Y:S04]  /*2420*/  LDGDEPBAR ;  /* 0x00000000000079af */ /* 0x000e280000000000 */
[----:B------:R3:W-:Y:S01]  /*2430*/  LDGSTS.E.BYPASS.LTC128B.128 [R41+0x10080], [R44.64], !P2 ;  /* 0x100800002c297fae */ /* 0x0007e2000d101d4a */
[----:B------:R-:W-:-:S03]  /*2440*/  ISETP.GE.AND P2, PT, R86, 0x8, PT ;  /* 0x000000085600780c */ /* 0x000fc60003f46270 */
[----:B------:R3:W-:Y:S01]  /*2450*/  LDGSTS.E.BYPASS.LTC128B.128 [R41+0x11080], [R44.64+0x80], !P5 ;  /* 0x110800802c297fae */ /* 0x0007e2000e901d4a */
[----:B------:R-:W-:-:S03]  /*2460*/  ISETP.GT.AND P5, PT, R10, RZ, PT ;  /* 0x000000ff0a00720c */ /* 0x000fc60003fa4270 */
[----:B------:R3:W-:Y:S01]  /*2470*/  LDGSTS.E.BYPASS.LTC128B.128 [R41+0x12080], [R44.64+0x100], !P4 ;  /* 0x120801002c297fae */ /* 0x0007e2000e101d4a */
[----:B------:R-:W-:-:S03]  /*2480*/  ISETP.GT.AND P4, PT, R10, 0x1, PT ;  /* 0x000000010a00780c */ /* 0x000fc60003f84270 */
[----:B------:R3:W-:Y:S01]  /*2490*/  LDGSTS.E.BYPASS.LTC128B.128 [R41+0x13080], [R44.64+0x180], !P3 ;  /* 0x130801802c297fae */ /* 0x0007e2000d901d4a */
[----:B------:R-:W-:Y:S01]  /*24a0*/  ISETP.GT.AND P3, PT, R10, 0x20, PT ;  /* 0x000000200a00780c */ /* 0x000fe20003f64270 */
[----:B-1----:R-:W-:Y:S01]  /*24b0*/  CS2R R46, SRZ ;  /* 0x00000000002e7805 */ /* 0x002fe2000001ff00 */
[----:B--2---:R-:W-:Y:S01]  /*24c0*/  IMAD.SHL.U32 R0, R2, 0x40, RZ ;  /* 0x0000004002007824 */ /* 0x004fe200078e00ff */
[----:B------:R-:W-:Y:S01]  /*24d0*/  LOP3.LUT R2, R5, R4, R7, 0xfe, !PT ;  /* 0x0000000405027212 */ /* 0x000fe200078efe07 */
[----:B------:R-:W-:Y:S02]  /*24e0*/  IMAD.SHL.U32 R5, R30, 0x8, RZ ;  /* 0x000000081e057824 */ /* 0x000fe400078e00ff */
[----:B------:R-:W-:Y:S01]  /*24f0*/  IMAD.SHL.U32 R4, R34, 0x8, RZ ;  /* 0x0000000822047824 */ /* 0x000fe200078e00ff */
[----:B------:R-:W-:Y:S01]  /*2500*/  LOP3.LUT R0, R0, 0x1c0, RZ, 0xc0, !PT ;  /* 0x000001c000007812 */ /* 0x000fe200078ec0ff */
[----:B------:R1:W-:Y:S01]  /*2510*/  STL [R1+0x58], R2 ;  /* 0x0000580201007387 */ /* 0x0003e20000100800 */
[----:B------:R-:W-:-:S02]  /*2520*/  CS2R R34, SRZ ;  /* 0x0000000000227805 */ /* 0x000fc4000001ff00 */
[C---:B------:R-:W-:Y:S02]  /*2530*/  LOP3.LUT R7, R0.reuse, 0x8, R5, 0xf8, !PT ;  /* 0x0000000800077812 */ /* 0x040fe400078ef805 */
[----:B------:R-:W-:Y:S01]  /*2540*/  LOP3.LUT R5, R0, 0x38, R4, 0xf8, !PT ;  /* 0x0000003800057812 */ /* 0x000fe200078ef804 */
[----:B---3--:R-:W-:Y:S01]  /*2550*/  CS2R R44, SRZ ;  /* 0x00000000002c7805 */ /* 0x008fe2000001ff00 */
[----:B------:R-:W-:Y:S01]  /*2560*/  CS2R R40, SRZ ;  /* 0x0000000000287805 */ /* 0x000fe2000001ff00 */
[----:B-1----:R-:W-:-:S04]  /*2570*/  SHF.R.U32.HI R2, RZ, 0x3, R0 ;  /* 0x00000003ff027819 */ /* 0x002fc80000011600 */
[----:B------:R-:W-:Y:S01]  /*2580*/  LOP3.LUT R9, R2, R20, R0, 0x1e, !PT ;  /* 0x0000001402097212 */ /* 0x000fe200078e1e00 */
[C---:B------:R-:W-:Y:S01]  /*2590*/  IMAD R0, R30.reuse, 0x200, R8 ;  /* 0x000002001e007824 */ /* 0x040fe200078e0208 */
[-C--:B------:R-:W-:Y:S01]  /*25a0*/  LOP3.LUT R5, R5, R2.reuse, RZ, 0x3c, !PT ;  /* 0x0000000205057212 */ /* 0x080fe200078e3cff */
[----:B------:R-:W-:Y:S01]  /*25b0*/  IMAD R8, R30, 0x1000, R6 ;  /* 0x000010001e087824 */ /* 0x000fe200078e0206 */
[----:B------:R-:W-:Y:S01]  /*25c0*/  LOP3.LUT R4, R7, R2, RZ, 0x3c, !PT ;  /* 0x0000000207047212 */ /* 0x000fe200078e3cff */
[----:B------:R-:W-:Y:S01]  /*25d0*/  IMAD R3, R0, 0x2, R3 ;  /* 0x0000000200037824 */ /* 0x000fe200078e0203 */
[-C--:B------:R-:W-:Y:S01]  /*25e0*/  LOP3.LUT R7, R9, R6.reuse, RZ, 0xfc, !PT ;  /* 0x0000000609077212 */ /* 0x080fe200078efcff */
[----:B------:R-:W-:Y:S01]  /*25f0*/  IMAD.IADD R9, R151, 0x1, R19 ;  /* 0x0000000197097824 */ /* 0x000fe200078e0213 */
[-C--:B------:R-:W-:Y:S01]  /*2600*/  IADD3 R2, R4, R6.reuse, R26 ;  /* 0x0000000604027210 */ /* 0x080fe20007ffe01a */
[----:B------:R-:W-:Y:S01]  /*2610*/  IMAD.IADD R8, R8, 0x1, R5 ;  /* 0x0000000108087824 */ /* 0x000fe200078e0205 */
[----:B------:R-:W-:Y:S01]  /*2620*/  LOP3.LUT R6, R4, R6, RZ, 0xfc, !PT ;  /* 0x0000000604067212 */ /* 0x000fe200078efcff */
[----:B------:R-:W-:Y:S01]  /*2630*/  IMAD.MOV.U32 R5, RZ, RZ, 0x10 ;  /* 0x00000010ff057424 */ /* 0x000fe200078e00ff */
[----:B------:R1:W-:Y:S01]  /*2640*/  STL [R1+0x6c], R9 ;  /* 0x00006c0901007387 */ /* 0x0003e20000100800 */
[----:B------:R-:W-:Y:S01]  /*2650*/  @!P2 IMAD.SHL.U32 R4, R86, 0x10, RZ ;  /* 0x000000105604a824 */ /* 0x000fe200078e00ff */
[----:B------:R-:W-:Y:S01]  /*2660*/  CS2R R30, SRZ ;  /* 0x00000000001e7805 */ /* 0x000fe2000001ff00 */
[----:B------:R-:W-:Y:S01]  /*2670*/  IMAD.SHL.U32 R0, R0, 0x2, RZ ;  /* 0x0000000200007824 */ /* 0x000fe200078e00ff */
[----:B------:R-:W-:Y:S01]  /*2680*/  SEL R5, R5, 0xfffffff0, !P0 ;  /* 0xfffffff005057807 */ /* 0x000fe20004000000 */
[----:B------:R-:W-:Y:S01]  /*2690*/  IMAD.SHL.U32 R2, R2, 0x2, RZ ;  /* 0x0000000202027824 */ /* 0x000fe200078e00ff */
[----:B------:R2:W-:Y:S01]  /*26a0*/  @!P2 LDGSTS.E.BYPASS.LTC128B.128 [R4+0x14100], [R42.64] ;  /* 0x141000002a04afae */ /* 0x0005e2000b901d4a */
[----:B------:R-:W-:Y:S01]  /*26b0*/  CS2R R86, SRZ ;  /* 0x0000000000567805 */ /* 0x000fe2000001ff00 */
[----:B------:R-:W-:Y:S01]  /*26c0*/  CS2R R26, SRZ ;  /* 0x00000000001a7805 */ /* 0x000fe2000001ff00 */
[----:B------:R-:W-:Y:S01]  /*26d0*/  CS2R R20, SRZ ;  /* 0x0000000000147805 */ /* 0x000fe2000001ff00 */
[----:B------:R3:W-:Y:S01]  /*26e0*/  STL [R1+0x38], R3 ;  /* 0x0000380301007387 */ /* 0x0007e20000100800 */
[----:B------:R-:W-:-:S03]  /*26f0*/  ISETP.GT.AND P2, PT, R10, 0x21, PT ;  /* 0x000000210a00780c */ /* 0x000fc60003f44270 */
[----:B------:R4:W-:Y:S04]  /*2700*/  STL [R1+0x3c], R0 ;  /* 0x00003c0001007387 */ /* 0x0009e80000100800 */
[----:B------:R-:W0:Y:S01]  /*2710*/  LDGDEPBAR ;  /* 0x00000000000079af */ /* 0x000e220000000000 */
[----:B-1----:R-:W-:Y:S02]  /*2720*/  LEA R9, R6, 0x15180, 0x1 ;  /* 0x0001518006097811 */ /* 0x002fe400078e08ff */
[----:B------:R-:W-:-:S03]  /*2730*/  LEA R6, R8, 0x80, 0x1 ;  /* 0x0000008008067811 */ /* 0x000fc600078e08ff */
[----:B------:R-:W-:Y:S01]  /*2740*/  STL [R1+0x40], R9 ;  /* 0x0000400901007387 */ /* 0x000fe20000100800 */
[----:B--2---:R-:W-:-:S03]  /*2750*/  SEL R4, R148, 0xffffffe0, !P1 ;  /* 0xffffffe094047807 */ /* 0x004fc60004800000 */
[----:B------:R1:W-:Y:S01]  /*2760*/  STL [R1+0x24], R6 ;  /* 0x0000240601007387 */ /* 0x0003e20000100800 */
[--C-:B---3--:R-:W-:Y:S01]  /*2770*/  IMAD R3, R5, 0x2, R2.reuse ;  /* 0x0000000205037824 */ /* 0x108fe200078e0202 */
[----:B------:R-:W-:Y:S01]  /*2780*/  CS2R R42, SRZ ;  /* 0x00000000002a7805 */ /* 0x000fe2000001ff00 */
[----:B----4-:R-:W-:Y:S02]  /*2790*/  IMAD.SHL.U32 R0, R7, 0x2, RZ ;  /* 0x0000000207007824 */ /* 0x010fe400078e00ff */
[C---:B------:R-:W-:Y:S02]  /*27a0*/  IMAD R7, R4.reuse, 0x2, R2 ;  /* 0x0000000204077824 */ /* 0x040fe400078e0202 */
[----:B------:R-:W-:-:S03]  /*27b0*/  IMAD R252, R4, 0x2, R3 ;  /* 0x0000000204fc7824 */ /* 0x000fc600078e0203 */
[----:B------:R2:W-:Y:S01]  /*27c0*/  STL [R1+0x20], R7 ;  /* 0x0000200701007387 */ /* 0x0005e20000100800 */
[--C-:B-1----:R-:W-:Y:S02]  /*27d0*/  IMAD R6, R5, 0x2, R9.reuse ;  /* 0x0000000205067824 */ /* 0x102fe400078e0209 */
[C---:B------:R-:W-:Y:S02]  /*27e0*/  IMAD R5, R4.reuse, 0x2, R9 ;  /* 0x0000000204057824 */ /* 0x040fe400078e0209 */
[----:B------:R-:W-:Y:S01]  /*27f0*/  IMAD R4, R4, 0x2, R6 ;  /* 0x0000000204047824 */ /* 0x000fe200078e0206 */
[----:B------:R2:W-:Y:S04]  /*2800*/  STL [R1+0x44], R6 ;  /* 0x0000440601007387 */ /* 0x0005e80000100800 */
[----:B------:R2:W-:Y:S04]  /*2810*/  STL [R1+0x4c], R5 ;  /* 0x00004c0501007387 */ /* 0x0005e80000100800 */
[----:B------:R2:W-:Y:S02]  /*2820*/  STL [R1+0x48], R4 ;  /* 0x0000480401007387 */ /* 0x0005e40000100800 */
.L_x_55:
[----:B-1----:R-:W3:Y:S01]  /*2830*/  LDL R159, [R1+0x28] ;  /* 0x00002800019f7983 */ /* 0x002ee20000100800 */
[----:B------:R-:W-:Y:S04]  /*2840*/  DEPBAR.LE SB0, 0x0 ;  /* 0x000080000000791a */ /* 0x000fe80000000000 */
[----:B------:R-:W4:Y:S01]  /*2850*/  LDL R158, [R1+0x2c] ;  /* 0x00002c00019e7983 */ /* 0x000f220000100800 */
[----:B------:R-:W-:Y:S03]  /*2860*/  UIADD3 UR8, UR6, 0x1, URZ ;  /* 0x0000000106087890 */ /* 0x000fe6000fffe03f */
[----:B-----5:R-:W5:Y:S01]  /*2870*/  LDL R157, [R1+0x34] ;  /* 0x00003400019d7983 */ /* 0x020f620000100800 */
[----:B------:R-:W-:Y:S03]  /*2880*/  UISETP.GE.AND UP0, UPT, UR8, UR7, UPT ;  /* 0x000000070800728c */ /* 0x000fe6000bf06270 */
[----:B--2---:R-:W2:Y:S04]  /*2890*/  LDL R163, [R1+0x20] ;  /* 0x0000200001a37983 */ /* 0x004ea80000100800 */
[----:B------:R-:W-:Y:S01]  /*28a0*/  BAR.SYNC.DEFER_BLOCKING 0x0 ;  /* 0x0000000000007b1d */ /* 0x000fe20000010000 */
[----:B------:R-:W-:Y:S05]  /*28b0*/  PLOP3.LUT P1, PT, PT, PT, UP0, 0x80, 0x0 ;  /* 0x000000000000781c */ /* 0x000fea0003f2f008 */
[----:B------:R-:W-:Y:S04]  /*28c0*/  LDSM.16.M88.4 R8, [R2+0x8080] ;  /* 0x008080000208783b */ /* 0x000fe80000000200 */
[----:B------:R-:W2:Y:S04]  /*28d0*/  LDL R156, [R1+0x30] ;  /* 0x00003000019c7983 */ /* 0x000ea80000100800 */
[----:B------:R-:W-:Y:S04]  /*28e0*/  LDSM.16.M88.4 R16, [R3+0x8080] ;  /* 0x008080000310783b */ /* 0x000fe80000000200 */
[----:B------:R-:W2:Y:S04]  /*28f0*/  LDL R162, [R1+0x64] ;  /* 0x0000640001a27983 */ /* 0x000ea80000100800 */
[----:B------:R-:W2:Y:S04]  /*2900*/  LDL R241, [R1+0x3c] ;  /* 0x00003c0001f17983 */ /* 0x000ea80000100800 */
[----:B------:R-:W2:Y:S04]  /*2910*/  LDL R240, [R1+0x38] ;  /* 0x0000380001f07983 */ /* 0x000ea80000100800 */
[----:B---3--:R-:W1:Y:S04]  /*2920*/  LDSM.16.M88.4 R12, [R159+0x80] ;  /* 0x000080009f0c783b */ /* 0x008e680000000200 */
[----:B----4-:R-:W3:Y:S04]  /*2930*/  LDSM.16.M88.4 R148, [R158+0x80] ;  /* 0x000080009e94783b */ /* 0x010ee80000000200 */
[----:B-----5:R-:W-:Y:S01]  /*2940*/  LDSM.16.M88.4 R152, [R157+0x80] ;  /* 0x000080009d98783b */ /* 0x020fe20000000200 */
[C---:B-1----:R-:W-:Y:S08]  /*2950*/  HMMA.16816.F32 R4, R8.reuse, R12, RZ ;  /* 0x0000000c0804723c */ /* 0x042ff000000018ff */
[----:B------:R-:W-:Y:S01]  /*2960*/  HMMA.16816.F32 R8, R8, R14, RZ ;  /* 0x0000000e0808723c */ /* 0x000fe200000018ff */
[----:B--2---:R-:W1:Y:S04]  /*2970*/  LDSM.16.M88.4 R12, [R163+0x8080] ;  /* 0x00808000a30c783b */ /* 0x004e680000000200 */
        /* <DEDUP_REMOVED lines=227> */
[----:B--234-:R2:W-:Y:S01]  /*37b0*/  STL [R1+0xa8], R0 ;  /* 0x0000a80001007387 */ /* 0x01c5e20000100800 */
[----:B------:R-:W-:Y:S02]  /*37c0*/  ULDC.64 UR4, c[0x0][0x208] ;  /* 0x0000820000047ab9 */ /* 0x000fe40000000a00 */
[----:B------:R-:W-:Y:S01]  /*37d0*/  UIMAD.WIDE.U32 UR14, UR8, UR4, URZ ;  /* 0x00000004080e72a5 */ /* 0x000fe2000f8e003f */
[----:B------:R3:W-:Y:S01]  /*37e0*/  STL.64 [R1+0xa0], R2 ;  /* 0x0000a00201007387 */ /* 0x0007e20000100a00 */
[----:B------:R-:W-:Y:S03]  /*37f0*/  USHF.R.S32.HI UR12, URZ, 0x1f, UR8 ;  /* 0x0000001f3f0c7899 */ /* 0x000fe60008011408 */
[----:B------:R-:W4:Y:S01]  /*3800*/  LDL R251, [R1+0x58] ;  /* 0x0000580001fb7983 */ /* 0x000f220000100800 */
[----:B------:R-:W-:Y:S01]  /*3810*/  IMAD.U32 R244, RZ, RZ, UR14 ;  /* 0x0000000efff47e24 */ /* 0x000fe2000f8e00ff */
[----:B------:R-:W-:Y:S01]  /*3820*/  UIMAD UR12, UR12, UR4, URZ ;  /* 0x000000040c0c72a4 */ /* 0x000fe2000f8e023f */
[----:B------:R-:W-:Y:S01]  /*3830*/  IMAD.U32 R246, RZ, RZ, UR14 ;  /* 0x0000000efff67e24 */ /* 0x000fe2000f8e00ff */
[----:B------:R-:W4:Y:S01]  /*3840*/  LDL R250, [R1+0x50] ;  /* 0x0000500001fa7983 */ /* 0x000f220000100800 */
[----:B------:R-:W-:Y:S02]  /*3850*/  UIMAD UR4, UR8, -0x20, UR9 ;  /* 0xffffffe0080478a4 */ /* 0x000fe4000f8e0209 */
[----:B------:R-:W-:Y:S01]  /*3860*/  UIMAD UR12, UR8, UR5, UR12 ;  /* 0x00000005080c72a4 */ /* 0x000fe2000f8e020c */
[----:B------:R-:W4:Y:S03]  /*3870*/  LDL.64 R248, [R1+0x88] ;  /* 0x0000880001f87983 */ /* 0x000f260000100a00 */
[----:B------:R-:W-:Y:S01]  /*3880*/  UIADD3 UR12, UR15, UR12, URZ ;  /* 0x0000000c0f0c7290 */ /* 0x000fe2000fffe03f */
[----:B-12---:R-:W1:Y:S05]  /*3890*/  S2R R0, SR_TID.X ;  /* 0x0000000000007919 */ /* 0x006e6a0000002100 */
[----:B------:R-:W-:Y:S01]  /*38a0*/  IMAD.U32 R245, RZ, RZ, UR12 ;  /* 0x0000000cfff57e24 */ /* 0x000fe2000f8e00ff */
[----:B---3--:R-:W2:Y:S02]  /*38b0*/  LDL.64 R2, [R1+0x70] ;  /* 0x0000700001027983 */ /* 0x008ea40000100a00 */
[----:B--2---:R-:W-:Y:S02]  /*38c0*/  LEA R244, P0, R244, R2, 0x6 ;  /* 0x00000002f4f47211 */ /* 0x004fe400078030ff */
[----:B-1----:R-:W-:Y:S02]  /*38d0*/  SHF.R.S32.HI R247, RZ, 0x1f, R0 ;  /* 0x0000001ffff77819 */ /* 0x002fe40000011400 */
[----:B------:R-:W-:Y:S02]  /*38e0*/  LEA.HI.X R245, R246, R3, R245, 0x6, P0 ;  /* 0x00000003f6f57211 */ /* 0x000fe400000f34f5 */
[----:B------:R-:W-:Y:S02]  /*38f0*/  LEA.HI R247, R247, R0, RZ, 0x3 ;  /* 0x00000000f7f77211 */ /* 0x000fe400078f18ff */
[----:B------:R1:W5:Y:S01]  /*3900*/  LDL.LU R0, [R1+0xa8] ;  /* 0x0000a80001007983 */ /* 0x0003620000300800 */
[----:B----4-:R-:W-:Y:S02]  /*3910*/  LOP3.LUT P0, RZ, R251, 0x1, RZ, 0xc0, !PT ;  /* 0x00000001fbff7812 */ /* 0x010fe4000780c0ff */
[----:B------:R-:W-:Y:S01]  /*3920*/  SHF.R.S32.HI R247, RZ, 0x3, R247 ;  /* 0x00000003fff77819 */ /* 0x000fe200000114f7 */
[----:B------:R1:W5:Y:S03]  /*3930*/  LDL.LU.64 R2, [R1+0xa0] ;  /* 0x0000a00001027983 */ /* 0x0003660000300a00 */
[----:B------:R-:W-:-:S13]  /*3940*/  ISETP.GE.OR P0, PT, R247, UR4, !P0 ;  /* 0x00000004f7007c0c */ /* 0x000fda000c706670 */
[----:B------:R-:W-:Y:S01]  /*3950*/  @!PT LDS RZ, [RZ] ;  /* 0x00000000fffff984 */ /* 0x000fe20000000800 */
[----:B------:R-:W-:Y:S01]  /*3960*/  @!PT LDS RZ, [RZ] ;  /* 0x00000000fffff984 */ /* 0x000fe20000000800 */
[----:B------:R-:W-:Y:S01]  /*3970*/  @!PT LDS RZ, [RZ] ;  /* 0x00000000fffff984 */ /* 0x000fe20000000800 */
[----:B------:R2:W-:Y:S01]  /*3980*/  LDGSTS.E.BYPASS.LTC128B.128 [R250+0x10080], [R244.64], !P0 ;  /* 0x10080000f4fa7fae */ /* 0x0005e2000c101d4a */
        /* <DEDUP_REMOVED lines=8> */
[----:B------:R-:W3:Y:S11]  /*3a10*/  S2R R247, SR_TID.X ;  /* 0x0000000000f77919 */ /* 0x000ef60000002100 */
[----:B------:R2:W-:Y:S01]  /*3a20*/  LDGSTS.E.BYPASS.LTC128B.128 [R250+0x13080], [R244.64+0x180], !P0 ;  /* 0x13080180f4fa7fae */ /* 0x0005e2000c101d4a */
[----:B---3--:R-:W-:Y:S02]  /*3a30*/  @!P6 IMAD.SHL.U32 R246, R247, 0x10, RZ ;  /* 0x00000010f7f6e824 */ /* 0x008fe400078e00ff */
[----:B--2---:R-:W-:Y:S05]  /*3a40*/  IMAD.U32 R244, RZ, RZ, UR6 ;  /* 0x00000006fff47e24 */ /* 0x004fea000f8e00ff */
[----:B------:R-:W-:Y:S05]  /*3a50*/  @!P6 LEA R244, R244, 0x20, 0x5 ;  /* 0x00000020f4f4e811 */ /* 0x000fea00078e28ff */
[----:B------:R-:W-:Y:S05]  /*3a60*/  @!P6 IMAD.WIDE R244, R244, 0x4, R248 ;  /* 0x00000004f4f4e825 */ /* 0x000fea00078e02f8 */
[----:B------:R1:W-:Y:S02]  /*3a70*/  @!P6 LDGSTS.E.BYPASS.LTC128B.128 [R246+0x14100], [R244.64] ;  /* 0x14100000f4f6efae */ /* 0x0003e4000b901d4a */
.L_x_53:
        /* <DEDUP_REMOVED lines=50> */
[----:B-1--4-:R-:W2:Y:S01]  /*3da0*/  LDL.64 R12, [R1+0x78] ;  /* 0x00007800010c7983 */ /* 0x012ea20000100a00 */
[----:B------:R-:W-:Y:S02]  /*3db0*/  ULDC.64 UR4, c[0x0][0x178] ;  /* 0x00005e0000047ab9 */ /* 0x000fe40000000a00 */
[----:B------:R-:W-:Y:S01]  /*3dc0*/  UIMAD.WIDE.U32 UR14, UR8, UR4, URZ ;  /* 0x00000004080e72a5 */ /* 0x000fe2000f8e003f */
[----:B------:R-:W4:Y:S01]  /*3dd0*/  LDL R7, [R1+0x5c] ;  /* 0x00005c0001077983 */ /* 0x000f220000100800 */
[----:B------:R-:W-:Y:S03]  /*3de0*/  USHF.R.S32.HI UR12, URZ, 0x1f, UR8 ;  /* 0x0000001f3f0c7899 */ /* 0x000fe60008011408 */
[----:B---3--:R-:W3:Y:S01]  /*3df0*/  LDL R10, [R1+0x50] ;  /* 0x00005000010a7983 */ /* 0x008ee20000100800 */
[----:B------:R-:W-:Y:S01]  /*3e00*/  IMAD.U32 R4, RZ, RZ, UR14 ;  /* 0x0000000eff047e24 */ /* 0x000fe2000f8e00ff */
[----:B------:R-:W-:Y:S01]  /*3e10*/  UIMAD UR12, UR12, UR4, URZ ;  /* 0x000000040c0c72a4 */ /* 0x000fe2000f8e023f */
[----:B------:R-:W-:Y:S01]  /*3e20*/  IMAD.U32 R6, RZ, RZ, UR14 ;  /* 0x0000000eff067e24 */ /* 0x000fe2000f8e00ff */
[----:B------:R-:W3:Y:S01]  /*3e30*/  LDL.64 R8, [R1+0x90] ;  /* 0x0000900001087983 */ /* 0x000ee20000100a00 */
[----:B------:R-:W-:Y:S02]  /*3e40*/  USHF.L.U32 UR4, UR8, 0x5, URZ ;  /* 0x0000000508047899 */ /* 0x000fe4000800063f */
[----:B------:R-:W-:Y:S01]  /*3e50*/  UIMAD UR12, UR8, UR5, UR12 ;  /* 0x00000005080c72a4 */ /* 0x000fe2000f8e020c */
[----:B------:R-:W1:Y:S01]  /*3e60*/  S2R R149, SR_TID.X ;  /* 0x0000000000957919 */ /* 0x000e620000002100 */
[----:B------:R-:W-:Y:S02]  /*3e70*/  UIADD3 UR5, -UR4, UR9, URZ ;  /* 0x0000000904057290 */ /* 0x000fe4000fffe13f */
[----:B------:R-:W-:Y:S06]  /*3e80*/  UIADD3 UR12, UR15, UR12, URZ ;  /* 0x0000000c0f0c7290 */ /* 0x000fec000fffe03f */
[----:B------:R-:W-:Y:S01]  /*3e90*/  IMAD.U32 R5, RZ, RZ, UR12 ;  /* 0x0000000cff057e24 */ /* 0x000fe2000f8e00ff */
[----:B-1----:R-:W-:Y:S04]  /*3ea0*/  SHF.R.S32.HI R11, RZ, 0x1f, R149 ;  /* 0x0000001fff0b7819 */ /* 0x002fe80000011495 */
[----:B------:R-:W-:Y:S04]  /*3eb0*/  LEA.HI R11, R11, R149, RZ, 0x3 ;  /* 0x000000950b0b7211 */ /* 0x000fe800078f18ff */
[----:B------:R-:W-:Y:S02]  /*3ec0*/  SHF.R.S32.HI R11, RZ, 0x3, R11 ;  /* 0x00000003ff0b7819 */ /* 0x000fe4000001140b */
[----:B--2---:R-:W-:Y:S02]  /*3ed0*/  LEA R4, P0, R4, R12, 0x6 ;  /* 0x0000000c04047211 */ /* 0x004fe400078030ff */
[----:B----4-:R-:W-:Y:S02]  /*3ee0*/  LOP3.LUT P1, RZ, R7, 0x1, RZ, 0xc0, !PT ;  /* 0x0000000107ff7812 */ /* 0x010fe4000782c0ff */
[----:B------:R-:W-:Y:S02]  /*3ef0*/  LEA.HI.X R5, R6, R13, R5, 0x6, P0 ;  /* 0x0000000d06057211 */ /* 0x000fe400000f3405 */
[----:B------:R-:W-:Y:S02]  /*3f00*/  ISETP.GE.OR P1, PT, R11, UR5, !P1 ;  /* 0x000000050b007c0c */ /* 0x000fe4000cf26670 */
[----:B------:R-:W-:Y:S04]  /*3f10*/  LOP3.LUT P0, RZ, R7, 0x2, RZ, 0xc0, !PT ;  /* 0x0000000207ff7812 */ /* 0x000fe8000780c0ff */
[----:B------:R-:W-:Y:S07]  /*3f20*/  ISETP.GE.OR P0, PT, R11, UR5, !P0 ;  /* 0x000000050b007c0c */ /* 0x000fee000c706670 */
[----:B------:R-:W-:Y:S01]  /*3f30*/  @!PT LDS RZ, [RZ] ;  /* 0x00000000fffff984 */ /* 0x000fe20000000800 */
[----:B------:R-:W-:Y:S01]  /*3f40*/  @!PT LDS RZ, [RZ] ;  /* 0x00000000fffff984 */ /* 0x000fe20000000800 */
[----:B------:R-:W-:Y:S01]  /*3f50*/  @!PT LDS RZ, [RZ] ;  /* 0x00000000fffff984 */ /* 0x000fe20000000800 */
[----:B---3--:R1:W-:Y:S01]  /*3f60*/  LDGSTS.E.BYPASS.LTC128B.128 [R10+0x8080], [R4.64], !P1 ;  /* 0x08080000040a7fae */ /* 0x0083e2000c901d4a */
[----:B------:R-:W-:Y:S04]  /*3f70*/  LOP3.LUT P1, RZ, R7, 0x4, RZ, 0xc0, !PT ;  /* 0x0000000407ff7812 */ /* 0x000fe8000782c0ff */
[----:B------:R-:W-:Y:S01]  /*3f80*/  ISETP.GE.OR P1, PT, R11, UR5, !P1 ;  /* 0x000000050b007c0c */ /* 0x000fe2000cf26670 */
[----:B------:R1:W-:Y:S01]  /*3f90*/  LDGSTS.E.BYPASS.LTC128B.128 [R10+0x9080], [R4.64+0x80], !P0 ;  /* 0x09080080040a7fae */ /* 0x0003e2000c101d4a */
[----:B------:R-:W-:Y:S04]  /*3fa0*/  LOP3.LUT P0, RZ, R7, 0x8, RZ, 0xc0, !PT ;  /* 0x0000000807ff7812 */ /* 0x000fe8000780c0ff */
[----:B------:R-:W-:Y:S02]  /*3fb0*/  ISETP.GE.OR P0, PT, R11, UR5, !P0 ;  /* 0x000000050b007c0c */ /* 0x000fe4000c706670 */
[----:B------:R-:W2:Y:S05]  /*3fc0*/  S2R R11, SR_TID.X ;  /* 0x00000000000b7919 */ /* 0x000eaa0000002100 */
[----:B------:R1:W-:Y:S06]  /*3fd0*/  LDGSTS.E.BYPASS.LTC128B.128 [R10+0xa080], [R4.64+0x100], !P1 ;  /* 0x0a080100040a7fae */ /* 0x0003ec000c901d4a */
[----:B------:R1:W-:Y:S01]  /*3fe0*/  LDGSTS.E.BYPASS.LTC128B.128 [R10+0xb080], [R4.64+0x180], !P0 ;  /* 0x0b080180040a7fae */ /* 0x0003e2000c101d4a */
[----:B--2---:R-:W-:Y:S02]  /*3ff0*/  @!P6 IMAD.SHL.U32 R6, R11, 0x10, RZ ;  /* 0x000000100b06e824 */ /* 0x004fe400078e00ff */
[----:B-1----:R-:W-:Y:S04]  /*4000*/  IMAD.U32 R4, RZ, RZ, UR4 ;  /* 0x00000004ff047e24 */ /* 0x002fe8000f8e00ff */
[----:B------:R-:W-:Y:S05]  /*4010*/  @!P6 IMAD.WIDE R4, R4, 0x4, R8 ;  /* 0x000000040404e825 */ /* 0x000fea00078e0208 */
[----:B------:R1:W-:Y:S02]  /*4020*/  @!P6 LDGSTS.E.BYPASS.LTC128B.128 [R6+0x14080], [R4.64] ;  /* 0x140800000406efae */ /* 0x0003e4000b901d4a */
.L_x_54:
        /* <DEDUP_REMOVED lines=21> */
[----:B-----5:R1:W-:Y:S03]  /*4180*/  STL [R1+0x9c], R0 ;  /* 0x00009c0001007387 */ /* 0x0203e60000100800 */
        /* <DEDUP_REMOVED lines=80> */
[----:B-1----:R-:W-:Y:S01]  /*4690*/  FMUL.FTZ R149, R84, c[0x0][0x298] ;  /* 0x0000a60054957a20 */ /* 0x002fe20000410000 */
[----:B------:R-:W-:Y:S01]  /*46a0*/  PLOP3.LUT P0, PT, PT, PT, PT, 0x8, 0x0 ;  /* 0x000000000000781c */ /* 0x000fe20003f0e170 */
[----:B------:R-:W-:-:S02]  /*46b0*/  FMUL.FTZ R6, R85, c[0x0][0x298] ;  /* 0x0000a60055067a20 */ /* 0x000fc40000410000 */
[----:B------:R-:W-:Y:S02]  /*46c0*/  FMUL.FTZ R148, R86, c[0x0][0x298] ;  /* 0x0000a60056947a20 */ /* 0x000fe40000410000 */
[----:B------:R-:W-:Y:S02]  /*46d0*/  FMUL.FTZ R4, R87, c[0x0][0x298] ;  /* 0x0000a60057047a20 */ /* 0x000fe40000410000 */
[----:B------:R-:W-:Y:S02]  /*46e0*/  FMUL.FTZ R5, R88, c[0x0][0x298] ;  /* 0x0000a60058057a20 */ /* 0x000fe40000410000 */
[----:B------:R-:W-:Y:S02]  /*46f0*/  FMUL.FTZ R2, R89, c[0x0][0x298] ;  /* 0x0000a60059027a20 */ /* 0x000fe40000410000 */
[----:B------:R-:W-:Y:S02]  /*4700*/  FMUL.FTZ R3, R90, c[0x0][0x298] ;  /* 0x0000a6005a037a20 */ /* 0x000fe40000410000 */
[----:B-----5:R-:W-:-:S02]  /*4710*/  FMUL.FTZ R0, R91, c[0x0][0x298] ;  /* 0x0000a6005b007a20 */ /* 0x020fc40000410000 */
        /* <DEDUP_REMOVED lines=56> */
.L_x_52:
[----:B------:R-:W-:Y:S05]  /*4aa0*/  @P0 BRA `(.L_x_56) ;  /* 0x00001e6000000947 */ /* 0x000fea0003800000 */
[----:B------:R-:W2:Y:S01]  /*4ab0*/  LDL R111, [R1+0x98] ;  /* 0x00009800016f7983 */ /* 0x000ea20000100800 */
[----:B------:R-:W-:Y:S02]  /*4ac0*/  F2FP.PACK_AB R87, R33, R32 ;  /* 0x000000202157723e */ /* 0x000fe400000000ff */
[----:B------:R-:W-:Y:S01]  /*4ad0*/  F2FP.PACK_AB R33, R2, R5 ;  /* 0x000000050221723e */ /* 0x000fe200000000ff */
[----:B------:R-:W1:Y:S01]  /*4ae0*/  S2R R119, SR_TID.X ;  /* 0x0000000000777919 */ /* 0x000e620000002100 */
[----:B------:R-:W-:Y:S02]  /*4af0*/  F2FP.PACK_AB R32, R0, R3 ;  /* 0x000000030020723e */ /* 0x000fe400000000ff */
[----:B------:R-:W-:Y:S02]  /*4b00*/  F2FP.PACK_AB R86, R35, R34 ;  /* 0x000000222356723e */ /* 0x000fe400000000ff */
[----:B------:R-:W-:-:S02]  /*4b10*/  F2FP.PACK_AB R35, R6, R149 ;  /* 0x000000950623723e */ /* 0x000fc400000000ff */
[----:B------:R-:W-:Y:S02]  /*4b20*/  F2FP.PACK_AB R36, R37, R36 ;  /* 0x000000242524723e */ /* 0x000fe400000000ff */
[----:B------:R-:W-:Y:S02]  /*4b30*/  F2FP.PACK_AB R90, R23, R22 ;  /* 0x00000016175a723e */ /* 0x000fe400000000ff */
[----:B------:R-:W-:Y:S02]  /*4b40*/  F2FP.PACK_AB R34, R4, R148 ;  /* 0x000000940422723e */ /* 0x000fe400000000ff */
[----:B------:R-:W-:Y:S02]  /*4b50*/  F2FP.PACK_AB R91, R21, R20 ;  /* 0x00000014155b723e */ /* 0x000fe400000000ff */
[----:B------:R-:W-:Y:S02]  /*4b60*/  F2FP.PACK_AB R89, R25, R24 ;  /* 0x000000181959723e */ /* 0x000fe400000000ff */
[----:B------:R-:W-:-:S02]  /*4b70*/  F2FP.PACK_AB R88, R27, R26 ;  /* 0x0000001a1b58723e */ /* 0x000fc400000000ff */
[----:B------:R-:W-:Y:S02]  /*4b80*/  F2FP.PACK_AB R85, R29, R28 ;  /* 0x0000001c1d55723e */ /* 0x000fe400000000ff */
[----:B------:R-:W-:Y:S02]  /*4b90*/  F2FP.PACK_AB R84, R31, R30 ;  /* 0x0000001e1f54723e */ /* 0x000fe400000000ff */
[----:B------:R-:W-:Y:S02]  /*4ba0*/  F2FP.PACK_AB R38, R39, R38 ;  /* 0x000000262726723e */ /* 0x000fe400000000ff */
[----:B-1----:R-:W-:Y:S02]  /*4bb0*/  SHF.R.S32.HI R5, RZ, 0x1f, R119 ;  /* 0x0000001fff057819 */ /* 0x002fe40000011477 */
[----:B------:R-:W-:Y:S02]  /*4bc0*/  F2FP.PACK_AB R48, R49, R48 ;  /* 0x000000303130723e */ /* 0x000fe400000000ff */
[----:B------:R-:W-:-:S02]  /*4bd0*/  LEA.HI R3, R5, R119, RZ, 0x2 ;  /* 0x0000007705037211 */ /* 0x000fc400078f10ff */
[CC--:B------:R-:W-:Y:S02]  /*4be0*/  LEA.HI R37, R5.reuse, R119.reuse, RZ, 0x5 ;  /* 0x0000007705257211 */ /* 0x0c0fe400078f28ff */
[--C-:B------:R-:W-:Y:S02]  /*4bf0*/  SHF.R.S32.HI R6, RZ, 0x2, R3.reuse ;  /* 0x00000002ff067819 */ /* 0x100fe40000011403 */
[----:B------:R-:W-:Y:S02]  /*4c00*/  SHF.R.S32.HI R0, RZ, 0x1f, R3 ;  /* 0x0000001fff007819 */ /* 0x000fe40000011403 */
[----:B------:R-:W-:Y:S02]  /*4c10*/  SHF.R.S32.HI R23, RZ, 0x5, R37 ;  /* 0x00000005ff177819 */ /* 0x000fe40000011425 */
[----:B------:R-:W-:Y:S02]  /*4c20*/  LEA.HI R0, R0, R6, RZ, 0x3 ;  /* 0x0000000600007211 */ /* 0x000fe400078f18ff */
[----:B------:R-:W-:-:S02]  /*4c30*/  LEA.HI R5, R5, R119, RZ, 0x6 ;  /* 0x0000007705057211 */ /* 0x000fc400078f30ff */
[----:B------:R-:W-:Y:S02]  /*4c40*/  LOP3.LUT R0, R0, 0xfffffff8, RZ, 0xc0, !PT ;  /* 0xfffffff800007812 */ /* 0x000fe400078ec0ff */
[----:B------:R-:W-:Y:S02]  /*4c50*/  LOP3.LUT R3, R3, 0x3ffffffc, RZ, 0xc0, !PT ;  /* 0x3ffffffc03037812 */ /* 0x000fe400078ec0ff */
[----:B------:R-:W-:Y:S01]  /*4c60*/  SHF.R.U32.HI R5, RZ, 0x3, R5 ;  /* 0x00000003ff057819 */ /* 0x000fe20000011605 */
[----:B------:R-:W-:Y:S01]  /*4c70*/  IMAD.IADD R6, R6, 0x1, -R0 ;  /* 0x0000000106067824 */ /* 0x000fe200078e0a00 */
[----:B------:R-:W-:Y:S02]  /*4c80*/  LEA.HI R0, R37, R23, RZ, 0x1 ;  /* 0x0000001725007211 */ /* 0x000fe400078f08ff */
[----:B------:R-:W-:Y:S01]  /*4c90*/  F2FP.PACK_AB R50, R51, R50 ;  /* 0x000000323332723e */ /* 0x000fe200000000ff */
[----:B------:R-:W-:Y:S01]  /*4ca0*/  IMAD.SHL.U32 R2, R6, 0x40, RZ ;  /* 0x0000004006027824 */ /* 0x000fe200078e00ff */
[----:B------:R-:W-:-:S02]  /*4cb0*/  LOP3.LUT R4, R0, 0x1ffffe, RZ, 0xc0, !PT ;  /* 0x001ffffe00047812 */ /* 0x000fc400078ec0ff */
[----:B------:R-:W-:Y:S02]  /*4cc0*/  LOP3.LUT P0, RZ, R6, 0x4, RZ, 0xc0, !PT ;  /* 0x0000000406ff7812 */ /* 0x000fe4000780c0ff */
[----:B------:R-:W-:Y:S01]  /*4cd0*/  LOP3.LUT R0, R2, 0x1c0, RZ, 0xc0, !PT ;  /* 0x000001c002007812 */ /* 0x000fe200078ec0ff */
[----:B------:R-:W-:Y:S01]  /*4ce0*/  IMAD.IADD R2, R119, 0x1, -R3 ;  /* 0x0000000177027824 */ /* 0x000fe200078e0a03 */
[----:B------:R-:W-:Y:S01]  /*4cf0*/  F2FP.PACK_AB R40, R41, R40 ;  /* 0x000000282928723e */ /* 0x000fe200000000ff */
[----:B------:R-:W-:Y:S01]  /*4d00*/  IMAD.IADD R3, R23, 0x1, -R4 ;  /* 0x0000000117037824 */ /* 0x000fe200078e0a04 */
[----:B------:R-:W-:Y:S02]  /*4d10*/  LOP3.LUT R4, R0, 0x18, R5, 0xf8, !PT ;  /* 0x0000001800047812 */ /* 0x000fe400078ef805 */
[----:B------:R-:W-:Y:S01]  /*4d20*/  SHF.R.U32.HI R0, RZ, 0x3, R0 ;  /* 0x00000003ff007819 */ /* 0x000fe20000011600 */
[----:B------:R-:W-:Y:S01]  /*4d30*/  IMAD R2, R3, 0x200, R2 ;  /* 0x0000020003027824 */ /* 0x000fe200078e0202 */
[----:B------:R-:W-:-:S02]  /*4d40*/  F2FP.PACK_AB R42, R43, R42 ;  /* 0x0000002a2b2a723e */ /* 0x000fc400000000ff */
[----:B------:R-:W-:Y:S02]  /*4d50*/  LOP3.LUT R0, R4, R0, RZ, 0x3c, !PT ;  /* 0x0000000004007212 */ /* 0x000fe400078e3cff */
[----:B------:R-:W-:Y:S02]  /*4d60*/  F2FP.PACK_AB R44, R45, R44 ;  /* 0x0000002c2d2c723e */ /* 0x000fe400000000ff */
[----:B------:R-:W-:Y:S01]  /*4d70*/  F2FP.PACK_AB R46, R47, R46 ;  /* 0x0000002e2f2e723e */ /* 0x000fe200000000ff */
[----:B------:R-:W-:Y:S01]  /*4d80*/  IMAD.U32 R0, R2, 0x2, R0 ;  /* 0x0000000202007824 */ /* 0x000fe200078e0000 */
[----:B------:R-:W-:Y:S02]  /*4d90*/  F2FP.PACK_AB R52, R53, R52 ;  /* 0x000000343534723e */ /* 0x000fe400000000ff */
[----:B------:R-:W-:Y:S01]  /*4da0*/  F2FP.PACK_AB R54, R55, R54 ;  /* 0x000000363736723e */ /* 0x000fe200000000ff */
[----:B------:R-:W-:Y:S01]  /*4db0*/  IMAD.SHL.U32 R0, R0, 0x2, RZ ;  /* 0x0000000200007824 */ /* 0x000fe200078e00ff */
[----:B------:R-:W-:Y:S01]  /*4dc0*/  BAR.SYNC.DEFER_BLOCKING 0x1, 0x100 ;  /* 0x0044000000007b1d */ /* 0x000fe20000010000 */
[----:B------:R-:W-:-:S02]  /*4dd0*/  F2FP.PACK_AB R64, R65, R64 ;  /* 0x000000404140723e */ /* 0x000fc400000000ff */
[----:B------:R-:W-:Y:S02]  /*4de0*/  F2FP.PACK_AB R66, R67, R66 ;  /* 0x000000424342723e */ /* 0x000fe400000000ff */
[C---:B------:R-:W-:Y:S02]  /*4df0*/  IADD3 R2, R0.reuse, 0x40, RZ ;  /* 0x0000004000027810 */ /* 0x040fe40007ffe0ff */
[----:B------:R-:W-:Y:S02]  /*4e00*/  @P0 IADD3 R2, R0, -0x40, RZ ;  /* 0xffffffc000020810 */ /* 0x000fe40007ffe0ff */
[----:B------:R-:W-:Y:S02]  /*4e10*/  F2FP.PACK_AB R56, R57, R56 ;  /* 0x000000383938723e */ /* 0x000fe400000000ff */
[----:B------:R-:W-:Y:S02]  /*4e20*/  F2FP.PACK_AB R58, R59, R58 ;  /* 0x0000003a3b3a723e */ /* 0x000fe400000000ff */
[----:B------:R-:W-:-:S02]  /*4e30*/  F2FP.PACK_AB R60, R61, R60 ;  /* 0x0000003c3d3c723e */ /* 0x000fc400000000ff */
[----:B------:R-:W-:Y:S02]  /*4e40*/  F2FP.PACK_AB R62, R63, R62 ;  /* 0x0000003e3f3e723e */ /* 0x000fe400000000ff */
[----:B------:R-:W-:Y:S02]  /*4e50*/  F2FP.PACK_AB R68, R69, R68 ;  /* 0x000000444544723e */ /* 0x000fe400000000ff */
[----:B------:R-:W-:Y:S02]  /*4e60*/  F2FP.PACK_AB R70, R71, R70 ;  /* 0x000000464746723e */ /* 0x000fe400000000ff */
[----:B------:R-:W-:Y:S02]  /*4e70*/  F2FP.PACK_AB R80, R81, R80 ;  /* 0x000000505150723e */ /* 0x000fe400000000ff */
[----:B------:R-:W-:Y:S01]  /*4e80*/  F2FP.PACK_AB R82, R83, R82 ;  /* 0x000000525352723e */ /* 0x000fe200000000ff */
[----:B------:R-:W-:Y:S01]  /*4e90*/  STS [R0+0x8080], R91 ;  /* 0x0080805b00007388 */ /* 0x000fe20000000800 */
[----:B------:R-:W-:-:S02]  /*4ea0*/  F2FP.PACK_AB R72, R73, R72 ;  /* 0x000000484948723e */ /* 0x000fc400000000ff */
[----:B------:R-:W-:Y:S01]  /*4eb0*/  F2FP.PACK_AB R74, R75, R74 ;  /* 0x0000004a4b4a723e */ /* 0x000fe200000000ff */
[----:B------:R-:W-:Y:S01]  /*4ec0*/  STS [R0+0x8480], R90 ;  /* 0x0084805a00007388 */ /* 0x000fe20000000800 */
[----:B------:R-:W-:Y:S02]  /*4ed0*/  F2FP.PACK_AB R76, R77, R76 ;  /* 0x0000004c4d4c723e */ /* 0x000fe400000000ff */
[----:B------:R-:W-:Y:S01]  /*4ee0*/  F2FP.PACK_AB R78, R79, R78 ;  /* 0x0000004e4f4e723e */ /* 0x000fe200000000ff */
[----:B------:R-:W-:Y:S01]  /*4ef0*/  STS [R2+0x8080], R87 ;  /* 0x0080805702007388 */ /* 0x000fe20000000800 */
        /* <DEDUP_REMOVED lines=18> */
[----:B-----5:R-:W-:Y:S02]  /*5020*/  F2FP.PACK_AB R18, R117, R116 ;  /* 0x000000747512723e */ /* 0x020fe400000000ff */
        /* <DEDUP_REMOVED lines=23> */
[----:B------:R-:W-:-:S03]  /*51a0*/  ISETP.NE.U32.AND P0, PT, RZ, c[0x0][0x358], PT ;  /* 0x0000d600ff007a0c */ /* 0x000fc60003f05070 */
[----:B------:R-:W-:Y:S01]  /*51b0*/  STS [R0+0xc480], R54 ;  /* 0x00c4803600007388 */ /* 0x000fe20000000800 */
[----:B------:R-:W-:Y:S02]  /*51c0*/  ISETP.NE.AND.EX P1, PT, RZ, c[0x0][0x35c], PT, P0 ;  /* 0x0000d700ff007a0c */ /* 0x000fe40003f25300 */
[----:B------:R-:W-:Y:S01]  /*51d0*/  ISETP.NE.U32.AND P0, PT, RZ, c[0x0][0x360], PT ;  /* 0x0000d800ff007a0c */ /* 0x000fe20003f05070 */
[----:B------:R-:W-:Y:S03]  /*51e0*/  STS [R2+0xc080], R64 ;  /* 0x00c0804002007388 */ /* 0x000fe60000000800 */
[----:B------:R-:W-:Y:S01]  /*51f0*/  ISETP.NE.AND.EX P0, PT, RZ, c[0x0][0x364], PT, P0 ;  /* 0x0000d900ff007a0c */ /* 0x000fe20003f05300 */
        /* <DEDUP_REMOVED lines=42> */
[----:B------:R-:W-:Y:S04]  /*54a0*/  STS [R0+0x7480], R12 ;  /* 0x0074800c00007388 */ /* 0x000fe80000000800 */
[----:B------:R-:W-:Y:S04]  /*54b0*/  STS [R2+0x7080], R11 ;  /* 0x0070800b02007388 */ /* 0x000fe80000000800 */
[----:B------:R3:W-:Y:S01]  /*54c0*/  STS [R2+0x7480], R10 ;  /* 0x0074800a02007388 */ /* 0x0007e20000000800 */
[----:B-1----:R-:W-:-:S02]  /*54d0*/  IMAD.MOV.U32 R6, RZ, RZ, 0x4 ;  /* 0x00000004ff067424 */ /* 0x002fc400078e00ff */
[----:B------:R-:W-:Y:S02]  /*54e0*/  IMAD.MOV.U32 R8, RZ, RZ, c[0x0][0x2f0] ;  /* 0x0000bc00ff087624 */ /* 0x000fe400078e00ff */
[CC--:B--2---:R-:W-:Y:S01]  /*54f0*/  IMAD.WIDE R4, R111.reuse, R6.reuse, c[0x0][0x358] ;  /* 0x0000d6006f047625 */ /* 0x0c4fe200078e0206 */
[----:B------:R-:W-:Y:S03]  /*5500*/  BAR.SYNC.DEFER_BLOCKING 0x1, 0x100 ;  /* 0x0044000000007b1d */ /* 0x000fe60000010000 */
[----:B---3--:R-:W-:-:S03]  /*5510*/  @P0 IMAD.WIDE R2, R111, R6, c[0x0][0x360] ;  /* 0x0000d8006f020625 */ /* 0x008fc600078e0206 */
[----:B------:R-:W2:Y:S04]  /*5520*/  @P1 LDG.E R0, [R4.64] ;  /* 0x0000000a04001981 */ /* 0x000ea8000c1e1900 */
[----:B------:R1:W5:Y:S01]  /*5530*/  @P0 LDG.E R8, [R2.64] ;  /* 0x0000000a02080981 */ /* 0x000362000c1e1900 */
[----:B------:R-:W-:Y:S02]  /*5540*/  CS2R R6, SRZ ;  /* 0x0000000000067805 */ /* 0x000fe4000001ff00 */
[--C-:B--2---:R-:W-:Y:S01]  /*5550*/  @P1 SHF.R.S32.HI R7, RZ, 0x1f, R0.reuse ;  /* 0x0000001fff071819 */ /* 0x104fe20000011400 */
[----:B------:R-:W-:Y:S01]  /*5560*/  @P1 IMAD.MOV.U32 R6, RZ, RZ, R0 ;  /* 0x000000ffff061224 */ /* 0x000fe200078e0000 */
[----:B------:R-:W-:Y:S05]  /*5570*/  @P0 BRA `(.L_x_57) ;  /* 0x0000004000000947 */ /* 0x000fea0003800000 */
[----:B-1----:R-:W-:Y:S05]  /*5580*/  @!P1 BRA `(.L_x_57) ;  /* 0x0000003000009947 */ /* 0x002fea0003800000 */
[----:B------:R-:W2:Y:S04]  /*5590*/  LDG.E R2, [R4.64] ;  /* 0x0000000a04027981 */ /* 0x000ea8000c1e1900 */
[----:B------:R-:W2:Y:S02]  /*55a0*/  LDG.E R0, [R4.64+0x4] ;  /* 0x0000040a04007981 */ /* 0x000ea4000c1e1900 */
[----:B--2--5:R-:W-:-:S02]  /*55b0*/  IADD3 R8, -R2, R0, RZ ;  /* 0x0000000002087210 */ /* 0x024fc40007ffe1ff */
.L_x_57:
[----:B-1----:R-:W-:Y:S01]  /*55c0*/  LOP3.LUT R0, R37, 0xffffffe0, RZ, 0xc0, !PT ;  /* 0xffffffe025007812 */ /* 0x002fe200078ec0ff */
[C---:B------:R-:W-:Y:S01]  /*55d0*/  IMAD.SHL.U32 R2, R23.reuse, 0x40, RZ ;  /* 0x0000004017027824 */ /* 0x040fe200078e00ff */
[----:B------:R-:W1:Y:S01]  /*55e0*/  S2R R9, SR_CTAID.X ;  /* 0x0000000000097919 */ /* 0x000e620000002500 */
[----:B------:R-:W-:Y:S01]  /*55f0*/  IADD3 R6, P0, R23, R6, RZ ;  /* 0x0000000617067210 */ /* 0x000fe20007f1e0ff */
[----:B------:R-:W-:Y:S01]  /*5600*/  BSSY B0, `(.L_x_58) ;  /* 0x000003a000007945 */ /* 0x000fe20003800000 */
[----:B------:R-:W-:Y:S01]  /*5610*/  IMAD.IADD R0, R119, 0x1, -R0 ;  /* 0x0000000177007824 */ /* 0x000fe200078e0a00 */
[----:B------:R-:W-:Y:S01]  /*5620*/  LOP3.LUT R2, R2, 0x1c0, RZ, 0xc0, !PT ;  /* 0x000001c002027812 */ /* 0x000fe200078ec0ff */
[----:B------:R-:W2:Y:S01]  /*5630*/  S2R R22, SR_CTAID.Y ;  /* 0x0000000000167919 */ /* 0x000ea20000002600 */
[----:B------:R-:W-:Y:S01]  /*5640*/  LEA.HI.X.SX32 R7, R23, R7, 0x1, P0 ;  /* 0x0000000717077211 */ /* 0x000fe200000f0eff */
[----:B------:R-:W-:Y:S01]  /*5650*/  IMAD.SHL.U32 R12, R0, 0x8, RZ ;  /* 0x00000008000c7824 */ /* 0x000fe200078e00ff */
[----:B------:R-:W-:-:S02]  /*5660*/  SHF.R.S32.HI R4, RZ, 0x1f, R0 ;  /* 0x0000001fff047819 */ /* 0x000fc40000011400 */
[----:B------:R-:W-:Y:S02]  /*5670*/  SHF.R.U32.HI R3, RZ, 0x3, R2 ;  /* 0x00000003ff037819 */ /* 0x000fe40000011602 */
[----:B------:R-:W-:Y:S02]  /*5680*/  LEA.HI R0, R4, R0, RZ, 0x3 ;  /* 0x0000000004007211 */ /* 0x000fe400078f18ff */
[--C-:B------:R-:W-:Y:S02]  /*5690*/  LOP3.LUT R2, R2, 0x38, R12.reuse, 0xf8, !PT ;  /* 0x0000003802027812 */ /* 0x100fe400078ef80c */
[----:B------:R-:W-:Y:S01]  /*56a0*/  SHF.R.S32.HI R13, RZ, 0x1f, R12 ;  /* 0x0000001fff0d7819 */ /* 0x000fe2000001140c */
[----:B------:R-:W-:Y:S01]  /*56b0*/  IMAD.SHL.U32 R0, R0, 0x200, RZ ;  /* 0x0000020000007824 */ /* 0x000fe200078e00ff */
[----:B------:R-:W-:Y:S02]  /*56c0*/  LOP3.LUT R2, R2, R3, RZ, 0x3c, !PT ;  /* 0x0000000302027212 */ /* 0x000fe400078e3cff */
[----:B------:R-:W-:-:S02]  /*56d0*/  SHF.R.S32.HI R4, RZ, 0x1f, R111 ;  /* 0x0000001fff047819 */ /* 0x000fc4000001146f */
[----:B------:R-:W-:Y:S01]  /*56e0*/  LOP3.LUT R0, R2, 0x7ffff000, R0, 0xf8, !PT ;  /* 0x7ffff00002007812 */ /* 0x000fe200078ef800 */
[C---:B-1---5:R-:W-:Y:S01]  /*56f0*/  IMAD R8, R9.reuse, -0x40, R8 ;  /* 0xffffffc009087824 */ /* 0x062fe200078e0208 */
[----:B------:R-:W-:Y:S01]  /*5700*/  SEL R20, R4, RZ, !P1 ;  /* 0x000000ff04147207 */ /* 0x000fe20004800000 */
[----:B------:R-:W-:Y:S01]  /*5710*/  IMAD.WIDE R6, R9, 0x40, R6 ;  /* 0x0000004009067825 */ /* 0x000fe200078e0206 */
[----:B------:R-:W-:Y:S02]  /*5720*/  SEL R15, R111, RZ, !P1 ;  /* 0x000000ff6f0f7207 */ /* 0x000fe40004800000 */
[----:B------:R-:W-:Y:S01]  /*5730*/  IMNMX R14, R8, 0x40, PT ;  /* 0x00000040080e7817 */ /* 0x000fe20003800200 */
[----:B------:R-:W-:Y:S01]  /*5740*/  IMAD.SHL.U32 R0, R0, 0x2, RZ ;  /* 0x0000000200007824 */ /* 0x000fe200078e00ff */
[----:B--2---:R-:W-:Y:S01]  /*5750*/  SHF.R.S32.HI R84, RZ, 0x1f, R22 ;  /* 0x0000001fff547819 */ /* 0x004fe20000011416 */
[----:B------:R-:W-:Y:S01]  /*5760*/  IMAD.WIDE.U32 R2, R22, c[0x0][0x338], R12 ;  /* 0x0000ce0016027a25 */ /* 0x000fe200078e000c */
[----:B------:R-:W-:-:S02]  /*5770*/  ISETP.GE.AND P2, PT, R23, R14, PT ;  /* 0x0000000e1700720c */ /* 0x000fc40003f46270 */
[----:B------:R1:W2:Y:S01]  /*5780*/  LDS.128 R24, [R0+0x8480] ;  /* 0x0084800000187984 */ /* 0x0002a20000000c00 */
[----:B------:R-:W-:Y:S01]  /*5790*/  IMAD R5, R84, c[0x0][0x338], RZ ;  /* 0x0000ce0054057a24 */ /* 0x000fe200078e02ff */
[----:B------:R-:W-:Y:S01]  /*57a0*/  ISETP.GE.OR P0, PT, R12, c[0x0][0x324], P2 ;  /* 0x0000c9000c007a0c */ /* 0x000fe20001706670 */
[----:B------:R-:W-:Y:S01]  /*57b0*/  IMAD R4, R20, c[0x0][0x340], RZ ;  /* 0x0000d00014047a24 */ /* 0x000fe200078e02ff */
[----:B------:R1:W3:Y:S01]  /*57c0*/  LDS.128 R28, [R0+0x8880] ;  /* 0x00888000001c7984 */ /* 0x0002e20000000c00 */
[----:B------:R-:W-:Y:S01]  /*57d0*/  IMAD R5, R22, c[0x0][0x33c], R5 ;  /* 0x0000cf0016057a24 */ /* 0x000fe200078e0205 */
[----:B------:R-:W-:Y:S01]  /*57e0*/  P2R R21, PR, RZ, 0x4 ;  /* 0x00000004ff157803 */ /* 0x000fe20000000000 */
[----:B------:R-:W-:Y:S01]  /*57f0*/  IMAD R4, R15, c[0x0][0x344], R4 ;  /* 0x0000d1000f047a24 */ /* 0x000fe200078e0204 */
[----:B------:R1:W4:Y:S01]  /*5800*/  LDS.128 R32, [R0+0x8c80] ;  /* 0x008c800000207984 */ /* 0x0003220000000c00 */
[----:B------:R-:W-:-:S03]  /*5810*/  IMAD.IADD R3, R3, 0x1, R5 ;  /* 0x0000000103037824 */ /* 0x000fc600078e0205 */
[----:B------:R1:W1:Y:S01]  /*5820*/  LDS.128 R36, [R0+0x9080] ;  /* 0x0090800000247984 */ /* 0x0002620000000c00 */
[----:B------:R-:W-:-:S03]  /*5830*/  IMAD.WIDE.U32 R10, R15, c[0x0][0x340], R2 ;  /* 0x0000d0000f0a7a25 */ /* 0x000fc600078e0002 */
[----:B------:R1:W1:Y:S01]  /*5840*/  LDS.128 R40, [R0+0x9480] ;  /* 0x0094800000287984 */ /* 0x0002620000000c00 */
[----:B------:R-:W-:-:S03]  /*5850*/  IMAD.IADD R9, R11, 0x1, R4 ;  /* 0x000000010b097824 */ /* 0x000fc600078e0204 */
[----:B------:R1:W1:Y:S04]  /*5860*/  LDS.128 R44, [R0+0x9880] ;  /* 0x00988000002c7984 */ /* 0x0002680000000c00 */
        /* <DEDUP_REMOVED lines=11> */
[----:B------:R-:W-:-:S05]  /*5920*/  MOV R8, R10 ;  /* 0x0000000a00087202 */ /* 0x000fca0000000f00 */
[----:B------:R-:W-:-:S05]  /*5930*/  IMAD.WIDE.U32 R2, R6, c[0x0][0x330], R8 ;  /* 0x0000cc0006027a25 */ /* 0x000fca00078e0008 */
[----:B------:R-:W-:Y:S01]  /*5940*/  LEA R4, P0, R2, c[0x0][0x318], 0x1 ;  /* 0x0000c60002047a11 */ /* 0x000fe200078008ff */
[----:B-12---:R-:W-:-:S04]  /*5950*/  IMAD R0, R7, c[0x0][0x330], RZ ;  /* 0x0000cc0007007a24 */ /* 0x006fc800078e02ff */
[----:B------:R-:W-:-:S05]  /*5960*/  IMAD R0, R6, c[0x0][0x334], R0 ;  /* 0x0000cd0006007a24 */ /* 0x000fca00078e0200 */
[----:B------:R-:W-:-:S04]  /*5970*/  IADD3 R0, R3, R0, RZ ;  /* 0x0000000003007210 */ /* 0x000fc80007ffe0ff */
[----:B------:R-:W-:-:S05]  /*5980*/  LEA.HI.X R5, R2, c[0x0][0x31c], R0, 0x1, P0 ;  /* 0x0000c70002057a11 */ /* 0x000fca00000f0c00 */
[----:B---3--:R1:W-:Y:S02]  /*5990*/  STG.E.128 [R4.64], R16 ;  /* 0x0000001004007986 */ /* 0x0083e4000c101d0a */
.L_x_59:
[----:B--234-:R-:W-:Y:S05]  /*59a0*/  BSYNC B0 ;  /* 0x0000000000007941 */ /* 0x01cfea0003800000 */
.L_x_58:
[----:B-1----:R-:W-:Y:S01]  /*59b0*/  IADD3 R0, R23, 0x8, RZ ;  /* 0x0000000817007810 */ /* 0x002fe20007ffe0ff */
[----:B------:R-:W-:Y:S03]  /*59c0*/  BSSY B0, `(.L_x_60) ;  /* 0x0000010000007945 */ /* 0x000fe60003800000 */
[----:B------:R-:W-:-:S04]  /*59d0*/  ISETP.GE.AND P0, PT, R0, R14, PT ;  /* 0x0000000e0000720c */ /* 0x000fc80003f06270 */
[----:B------:R-:W-:Y:S02]  /*59e0*/  P2R R16, PR, RZ, 0x1 ;  /* 0x00000001ff107803 */ /* 0x000fe40000000000 */
        /* <DEDUP_REMOVED lines=13> */
.L_x_61:
[----:B------:R-:W-:Y:S05]  /*5ac0*/  BSYNC B0 ;  /* 0x0000000000007941 */ /* 0x000fea0003800000 */
.L_x_60:
        /* <DEDUP_REMOVED lines=16> */
.L_x_63:
[----:B------:R-:W-:Y:S05]  /*5bd0*/  BSYNC B0 ;  /* 0x0000000000007941 */ /* 0x000fea0003800000 */
.L_x_62:
        /* <DEDUP_REMOVED lines=16> */
.L_x_65:
[----:B------:R-:W-:Y:S05]  /*5ce0*/  BSYNC B0 ;  /* 0x0000000000007941 */ /* 0x000fea0003800000 */
.L_x_64:
        /* <DEDUP_REMOVED lines=16> */
.L_x_67:
[----:B------:R-:W-:Y:S05]  /*5df0*/  BSYNC B0 ;  /* 0x0000000000007941 */ /* 0x000fea0003800000 */
.L_x_66:
        /* <DEDUP_REMOVED lines=16> */
.L_x_69:
[----:B------:R-:W-:Y:S05]  /*5f00*/  BSYNC B0 ;  /* 0x0000000000007941 */ /* 0x000fea0003800000 */
.L_x_68:
        /* <DEDUP_REMOVED lines=16> */
.L_x_71:
[----:B------:R-:W-:Y:S05]  /*6010*/  BSYNC B0 ;  /* 0x0000000000007941 */ /* 0x000fea0003800000 */
.L_x_70:
        /* <DEDUP_REMOVED lines=8> */
[----:B------:R-:W-:Y:S02]  /*60a0*/  IMAD R8, R2, c[0x0][0x330], RZ ;  /* 0x0000cc0002087a24 */ /* 0x000fe400078e02ff */
[----:B------:R-:W-:-:S04]  /*60b0*/  IMAD.MOV.U32 R2, RZ, RZ, R10 ;  /* 0x000000ffff027224 */ /* 0x000fc800078e000a */
[----:B-1----:R-:W-:-:S04]  /*60c0*/  IMAD.WIDE.U32 R4, R0, c[0x0][0x330], R2 ;  /* 0x0000cc0000047a25 */ /* 0x002fc800078e0002 */
[----:B------:R-:W-:Y:S01]  /*60d0*/  IMAD R0, R0, c[0x0][0x334], R8 ;  /* 0x0000cd0000007a24 */ /* 0x000fe200078e0208 */
[----:B------:R-:W-:-:S04]  /*60e0*/  LEA R2, P0, R4, c[0x0][0x318], 0x1 ;  /* 0x0000c60004027a11 */ /* 0x000fc800078008ff */
[----:B------:R-:W-:-:S04]  /*60f0*/  IADD3 R0, R5, R0, RZ ;  /* 0x0000000005007210 */ /* 0x000fc80007ffe0ff */
[----:B------:R-:W-:-:S05]  /*6100*/  LEA.HI.X R3, R4, c[0x0][0x31c], R0, 0x1, P0 ;  /* 0x0000c70004037a11 */ /* 0x000fca00000f0c00 */
[----:B------:R1:W-:Y:S02]  /*6110*/  STG.E.128 [R2.64], R48 ;  /* 0x0000003002007986 */ /* 0x0003e4000c101d0a */
.L_x_73:
[----:B------:R-:W-:Y:S05]  /*6120*/  BSYNC B0 ;  /* 0x0000000000007941 */ /* 0x000fea0003800000 */
.L_x_72:
[----:B------:R-:W-:Y:S01]  /*6130*/  ISETP.NE.AND P0, PT, R21, RZ, PT ;  /* 0x000000ff1500720c */ /* 0x000fe20003f05270 */
[----:B------:R-:W-:Y:S01]  /*6140*/  IMAD R0, R84, c[0x0][0x308], RZ ;  /* 0x0000c20054007a24 */ /* 0x000fe200078e02ff */
[----:B------:R-:W-:Y:S01]  /*6150*/  BSSY B0, `(.L_x_74) ;  /* 0x0000012000007945 */ /* 0x000fe20003800000 */
[----:B-1----:R-:W-:Y:S01]  /*6160*/  IMAD.WIDE.U32 R2, R22, c[0x0][0x308], R12 ;  /* 0x0000c20016027a25 */ /* 0x002fe200078e000c */
[----:B------:R-:W-:-:S03]  /*6170*/  ISETP.GE.OR P0, PT, R12, c[0x0][0x2f4], P0 ;  /* 0x0000bd000c007a0c */ /* 0x000fc60000706670 */
[----:B------:R-:W-:Y:S02]  /*6180*/  IMAD R0, R22, c[0x0][0x30c], R0 ;  /* 0x0000c30016007a24 */ /* 0x000fe400078e0200 */
[----:B------:R-:W-:-:S03]  /*6190*/  IMAD R4, R20, c[0x0][0x310], RZ ;  /* 0x0000c40014047a24 */ /* 0x000fc600078e02ff */
[----:B------:R-:W-:Y:S01]  /*61a0*/  IADD3 R3, R3, R0, RZ ;  /* 0x0000000003037210 */ /* 0x000fe20007ffe0ff */
[----:B------:R-:W-:-:S04]  /*61b0*/  IMAD R0, R15, c[0x0][0x314], R4 ;  /* 0x0000c5000f007a24 */ /* 0x000fc800078e0204 */
[----:B------:R-:W-:-:S05]  /*61c0*/  IMAD.WIDE.U32 R10, R15, c[0x0][0x310], R2 ;  /* 0x0000c4000f0a7a25 */ /* 0x000fca00078e0002 */
[----:B------:R-:W-:Y:S01]  /*61d0*/  IADD3 R9, R11, R0, RZ ;  /* 0x000000000b097210 */ /* 0x000fe20007ffe0ff */
        /* <DEDUP_REMOVED lines=9> */
.L_x_75:
[----:B------:R-:W-:Y:S05]  /*6270*/  BSYNC B0 ;  /* 0x0000000000007941 */ /* 0x000fea0003800000 */
.L_x_74:
[----:B------:R-:W-:Y:S01]  /*6280*/  ISETP.NE.AND P0, PT, R16, RZ, PT ;  /* 0x000000ff1000720c */ /* 0x000fe20003f05270 */
[----:B------:R-:W-:Y:S03]  /*6290*/  BSSY B0, `(.L_x_76) ;  /* 0x000000e000007945 */ /* 0x000fe60003800000 */
        /* <DEDUP_REMOVED lines=13> */
.L_x_77:
[----:B------:R-:W-:Y:S05]  /*6370*/  BSYNC B0 ;  /* 0x0000000000007941 */ /* 0x000fea0003800000 */
.L_x_76:
[----:B------:R-:W-:Y:S01]  /*6380*/  ISETP.GE.OR P0, PT, R12, c[0x0][0x2f4], P6 ;  /* 0x0000bd000c007a0c */ /* 0x000fe20003706670 */
[----:B------:R-:W-:-:S12]  /*6390*/  BSSY B0, `(.L_x_78) ;  /* 0x000000d000007945 */ /* 0x000fd80003800000 */
        /* <DEDUP_REMOVED lines=12> */
.L_x_79:
[----:B------:R-:W-:Y:S05]  /*6460*/  BSYNC B0 ;  /* 0x0000000000007941 */ /* 0x000fea0003800000 */
.L_x_78:
        /* <DEDUP_REMOVED lines=14> */
.L_x_81:
[----:B------:R-:W-:Y:S05]  /*6550*/  BSYNC B0 ;  /* 0x0000000000007941 */ /* 0x000fea0003800000 */
.L_x_80:
        /* <DEDUP_REMOVED lines=14> */
.L_x_83:
[----:B------:R-:W-:Y:S05]  /*6640*/  BSYNC B0 ;  /* 0x0000000000007941 */ /* 0x000fea0003800000 */
.L_x_82:
        /* <DEDUP_REMOVED lines=14> */
.L_x_85:
[----:B------:R-:W-:Y:S05]  /*6730*/  BSYNC B0 ;  /* 0x0000000000007941 */ /* 0x000fea0003800000 */
.L_x_84:
        /* <DEDUP_REMOVED lines=14> */
.L_x_87:
[----:B------:R-:W-:Y:S05]  /*6820*/  BSYNC B0 ;  /* 0x0000000000007941 */ /* 0x000fea0003800000 */
.L_x_86:
[----:B------:R-:W-:-:S13]  /*6830*/  ISETP.GE.OR P0, PT, R12, c[0x0][0x2f4], P1 ;  /* 0x0000bd000c007a0c */ /* 0x000fda0000f06670 */
[----:B------:R-:W-:Y:S05]  /*6840*/  @P0 EXIT ;  /* 0x000000000000094d */ /* 0x000fea0003800000 */
[----:B------:R-:W-:Y:S01]  /*6850*/  IADD3 R6, P0, R6, 0x38, RZ ;  /* 0x0000003806067810 */ /* 0x000fe20007f1e0ff */
[----:B------:R-:W-:Y:S01]  /*6860*/  IMAD.MOV.U32 R2, RZ, RZ, R10 ;  /* 0x000000ffff027224 */ /* 0x000fe200078e000a */
[----:B------:R-:W-:-:S03]  /*6870*/  MOV R3, R9 ;  /* 0x0000000900037202 */ /* 0x000fc60000000f00 */
[----:B------:R-:W-:Y:S02]  /*6880*/  IMAD.X R0, RZ, RZ, R7, P0 ;  /* 0x000000ffff007224 */ /* 0x000fe400000e0607 */
[----:B-1----:R-:W-:-:S04]  /*6890*/  IMAD.WIDE.U32 R4, R6, c[0x0][0x300], R2 ;  /* 0x0000c00006047a25 */ /* 0x002fc800078e0002 */
[----:B------:R-:W-:Y:S01]  /*68a0*/  IMAD R0, R0, c[0x0][0x300], RZ ;  /* 0x0000c00000007a24 */ /* 0x000fe200078e02ff */
[----:B------:R-:W-:-:S03]  /*68b0*/  LEA R2, P0, R4, c[0x0][0x2e8], 0x1 ;  /* 0x0000ba0004027a11 */ /* 0x000fc600078008ff */
[----:B------:R-:W-:-:S05]  /*68c0*/  IMAD R0, R6, c[0x0][0x304], R0 ;  /* 0x0000c10006007a24 */ /* 0x000fca00078e0200 */
[----:B------:R-:W-:-:S04]  /*68d0*/  IADD3 R0, R5, R0, RZ ;  /* 0x0000000005007210 */ /* 0x000fc80007ffe0ff */
[----:B------:R-:W-:-:S05]  /*68e0*/  LEA.HI.X R3, R4, c[0x0][0x2ec], R0, 0x1, P0 ;  /* 0x0000bb0004037a11 */ /* 0x000fca00000f0c00 */
[----:B------:R-:W-:Y:S01]  /*68f0*/  STG.E.128 [R2.64], R80 ;  /* 0x0000005002007986 */ /* 0x000fe2000c101d0a */
[----:B------:R-:W-:Y:S05]  /*6900*/  EXIT ;  /* 0x000000000000794d */ /* 0x000fea0003800000 */
.L_x_56:
[----:B------:R-:W2:Y:S01]  /*6910*/  LDL R8, [R1+0x98] ;  /* 0x0000980001087983 */ /* 0x000ea20000100800 */
[----:B------:R-:W-:Y:S01]  /*6920*/  ISETP.NE.U32.AND P0, PT, RZ, c[0x0][0x358], PT ;  /* 0x0000d600ff007a0c */ /* 0x000fe20003f05070 */
[----:B------:R-:W-:-:S03]  /*6930*/  IMAD.MOV.U32 R2, RZ, RZ, 0x4 ;  /* 0x00000004ff027424 */ /* 0x000fc600078e00ff */
[----:B------:R-:W-:Y:S02]  /*6940*/  ISETP.NE.AND.EX P1, PT, RZ, c[0x0][0x35c], PT, P0 ;  /* 0x0000d700ff007a0c */ /* 0x000fe40003f25300 */
[----:B------:R-:W-:-:S04]  /*6950*/  ISETP.NE.U32.AND P0, PT, RZ, c[0x0][0x360], PT ;  /* 0x0000d800ff007a0c */ /* 0x000fc80003f05070 */
[----:B------:R-:W-:Y:S01]  /*6960*/  ISETP.NE.AND.EX P0, PT, RZ, c[0x0][0x364], PT, P0 ;  /* 0x0000d900ff007a0c */ /* 0x000fe20003f05300 */
[----:B--2---:R-:W-:-:S06]  /*6970*/  IMAD.WIDE R4, R8, R2, c[0x0][0x358] ;  /* 0x0000d60008047625 */ /* 0x004fcc00078e0202 */
[----:B------:R-:W2:Y:S01]  /*6980*/  @P1 LDG.E R0, [R4.64] ;  /* 0x0000000a04001981 */ /* 0x000ea2000c1e1900 */
[----:B------:R-:W-:-:S05]  /*6990*/  IMAD.MOV.U32 R6, RZ, RZ, c[0x0][0x2f0] ;  /* 0x0000bc00ff067624 */ /* 0x000fca00078e00ff */
[----:B------:R-:W-:-:S05]  /*69a0*/  @P0 IMAD.WIDE R2, R8, R2, c[0x0][0x360] ;  /* 0x0000d80008020625 */ /* 0x000fca00078e0202 */
[----:B------:R1:W5:Y:S02]  /*69b0*/  @P0 LDG.E R6, [R2.64] ;  /* 0x0000000a02060981 */ /* 0x000364000c1e1900 */
[----:B-1----:R-:W-:Y:S02]  /*69c0*/  CS2R R2, SRZ ;  /* 0x0000000000027805 */ /* 0x002fe4000001ff00 */
[--C-:B--2---:R-:W-:Y:S01]  /*69d0*/  @P1 SHF.R.S32.HI R3, RZ, 0x1f, R0.reuse ;  /* 0x0000001fff031819 */ /* 0x104fe20000011400 */
[----:B------:R-:W-:Y:S01]  /*69e0*/  @P1 IMAD.MOV.U32 R2, RZ, RZ, R0 ;  /* 0x000000ffff021224 */ /* 0x000fe200078e0000 */
[----:B------:R-:W-:Y:S05]  /*69f0*/  @P0 BRA `(.L_x_88) ;  /* 0x0000004000000947 */ /* 0x000fea0003800000 */
[----:B------:R-:W-:Y:S05]  /*6a00*/  @!P1 BRA `(.L_x_88) ;  /* 0x0000003000009947 */ /* 0x000fea0003800000 */
[----:B------:R1:W2:Y:S04]  /*6a10*/  LDG.E R0, [R4.64] ;  /* 0x0000000a04007981 */ /* 0x0002a8000c1e1900 */
[----:B-1----:R-:W2:Y:S02]  /*6a20*/  LDG.E R4, [R4.64+0x4] ;  /* 0x0000040a04047981 */ /* 0x002ea4000c1e1900 */
[----:B--2--5:R-:W-:-:S02]  /*6a30*/  IADD3 R6, -R0, R4, RZ ;  /* 0x0000000400067210 */ /* 0x024fc40007ffe1ff */
.L_x_88:
[----:B------:R-:W1:Y:S01]  /*6a40*/  S2R R4, SR_TID.X ;  /* 0x0000000000047919 */ /* 0x000e620000002100 */
[----:B------:R-:W-:Y:S01]  /*6a50*/  SEL R16, R8, RZ, !P1 ;  /* 0x000000ff08107207 */ /* 0x000fe20004800000 */
[----:B------:R-:W-:Y:S02]  /*6a60*/  BSSY B0, `(.L_x_89) ;  /* 0x0000025000007945 */ /* 0x000fe40003800000 */
[----:B-----5:R-:W2:Y:S04]  /*6a70*/  S2R R9, SR_CTAID.X ;  /* 0x0000000000097919 */ /* 0x020ea80000002500 */
[----:B------:R-:W3:Y:S01]  /*6a80*/  S2R R20, SR_CTAID.Y ;  /* 0x0000000000147919 */ /* 0x000ee20000002600 */
[----:B-1----:R-:W-:-:S04]  /*6a90*/  SHF.R.S32.HI R14, RZ, 0x1f, R4 ;  /* 0x0000001fff0e7819 */ /* 0x002fc80000011404 */
[----:B------:R-:W-:Y:S01]  /*6aa0*/  LEA.HI R14, R14, R4, RZ, 0x5 ;  /* 0x000000040e0e7211 */ /* 0x000fe200078f28ff */
[----:B--2---:R-:W-:-:S03]  /*6ab0*/  IMAD R15, R9, -0x40, R6 ;  /* 0xffffffc0090f7824 */ /* 0x004fc600078e0206 */
[----:B------:R-:W-:Y:S02]  /*6ac0*/  LOP3.LUT R0, R14, 0x1fffffe0, RZ, 0xc0, !PT ;  /* 0x1fffffe00e007812 */ /* 0x000fe400078ec0ff */
[----:B------:R-:W-:Y:S02]  /*6ad0*/  SHF.R.S32.HI R14, RZ, 0x5, R14 ;  /* 0x00000005ff0e7819 */ /* 0x000fe4000001140e */
[----:B---3--:R-:W-:Y:S01]  /*6ae0*/  SHF.R.S32.HI R21, RZ, 0x1f, R20 ;  /* 0x0000001fff157819 */ /* 0x008fe20000011414 */
[----:B------:R-:W-:Y:S01]  /*6af0*/  IMAD.IADD R0, R4, 0x1, -R0 ;  /* 0x0000000104007824 */ /* 0x000fe200078e0a00 */
[C---:B------:R-:W-:Y:S02]  /*6b00*/  IADD3 R2, P0, R14.reuse, R2, RZ ;  /* 0x000000020e027210 */ /* 0x040fe40007f1e0ff */
[----:B------:R-:W-:Y:S01]  /*6b10*/  ISETP.GE.AND P2, PT, R14, R15, PT ;  /* 0x0000000f0e00720c */ /* 0x000fe20003f46270 */
[----:B------:R-:W-:Y:S01]  /*6b20*/  IMAD.SHL.U32 R12, R0, 0x8, RZ ;  /* 0x00000008000c7824 */ /* 0x000fe200078e00ff */
[----:B------:R-:W-:Y:S01]  /*6b30*/  SHF.R.S32.HI R0, RZ, 0x1f, R8 ;  /* 0x0000001fff007819 */ /* 0x000fe20000011408 */
[----:B------:R-:W-:Y:S01]  /*6b40*/  IMAD R7, R21, c[0x0][0x308], RZ ;  /* 0x0000c20015077a24 */ /* 0x000fe200078e02ff */
[----:B------:R-:W-:-:S02]  /*6b50*/  LEA.HI.X.SX32 R3, R14, R3, 0x1, P0 ;  /* 0x000000030e037211 */ /* 0x000fc400000f0eff */
[--C-:B------:R-:W-:Y:S01]  /*6b60*/  SHF.R.S32.HI R13, RZ, 0x1f, R12.reuse ;  /* 0x0000001fff0d7819 */ /* 0x100fe2000001140c */
[----:B------:R-:W-:Y:S01]  /*6b70*/  IMAD R7, R20, c[0x0][0x30c], R7 ;  /* 0x0000c30014077a24 */ /* 0x000fe200078e0207 */
[----:B------:R-:W-:Y:S02]  /*6b80*/  ISETP.GE.OR P0, PT, R12, c[0x0][0x2f4], P2 ;  /* 0x0000bd000c007a0c */ /* 0x000fe40001706670 */
[----:B------:R-:W-:Y:S01]  /*6b90*/  SEL R17, R0, RZ, !P1 ;  /* 0x000000ff00117207 */ /* 0x000fe20004800000 */
[----:B------:R-:W-:Y:S01]  /*6ba0*/  IMAD.WIDE.U32 R4, R20, c[0x0][0x308], R12 ;  /* 0x0000c20014047a25 */ /* 0x000fe200078e000c */
[----:B------:R-:W-:-:S03]  /*6bb0*/  P2R R18, PR, RZ, 0x4 ;  /* 0x00000004ff127803 */ /* 0x000fc60000000000 */
[----:B------:R-:W-:Y:S02]  /*6bc0*/  IMAD.IADD R5, R7, 0x1, R5 ;  /* 0x0000000107057824 */ /* 0x000fe400078e0205 */
[----:B------:R-:W-:Y:S02]  /*6bd0*/  IMAD R8, R17, c[0x0][0x310], RZ ;  /* 0x0000c40011087a24 */ /* 0x000fe400078e02ff */
[----:B------:R-:W-:-:S04]  /*6be0*/  IMAD.WIDE.U32 R10, R16, c[0x0][0x310], R4 ;  /* 0x0000c400100a7a25 */ /* 0x000fc800078e0004 */
[----:B------:R-:W-:Y:S02]  /*6bf0*/  IMAD R8, R16, c[0x0][0x314], R8 ;  /* 0x0000c50010087a24 */ /* 0x000fe400078e0208 */
[----:B------:R-:W-:-:S04]  /*6c00*/  IMAD.WIDE R6, R9, 0x40, R2 ;  /* 0x0000004009067825 */ /* 0x000fc800078e0202 */
[----:B------:R-:W-:Y:S01]  /*6c10*/  IMAD.IADD R9, R11, 0x1, R8 ;  /* 0x000000010b097824 */ /* 0x000fe200078e0208 */
        /* <DEDUP_REMOVED lines=8> */
[----:B------:R1:W-:Y:S02]  /*6ca0*/  STG.E.128 [R4.64], RZ ;  /* 0x000000ff04007986 */ /* 0x0003e4000c101d0a */
.L_x_90:
[----:B------:R-:W-:Y:S05]  /*6cb0*/  BSYNC B0 ;  /* 0x0000000000007941 */ /* 0x000fea0003800000 */
.L_x_89:
[----:B------:R-:W-:Y:S01]  /*6cc0*/  IADD3 R0, R14, 0x8, RZ ;  /* 0x000000080e007810 */ /* 0x000fe20007ffe0ff */
        /* <DEDUP_REMOVED lines=15> */
[----:B------:R1:W-:Y:S02]  /*6dc0*/  STG.E.128 [R4.64], RZ ;  /* 0x000000ff04007986 */ /* 0x0003e4000c101d0a */
.L_x_92:
[----:B------:R-:W-:Y:S05]  /*6dd0*/  BSYNC B0 ;  /* 0x0000000000007941 */ /* 0x000fea0003800000 */
.L_x_91:
        /* <DEDUP_REMOVED lines=16> */
.L_x_94:
[----:B------:R-:W-:Y:S05]  /*6ee0*/  BSYNC B0 ;  /* 0x0000000000007941 */ /* 0x000fea0003800000 */
.L_x_93:
        /* <DEDUP_REMOVED lines=16> */
.L_x_96:
[----:B------:R-:W-:Y:S05]  /*6ff0*/  BSYNC B0 ;  /* 0x0000000000007941 */ /* 0x000fea0003800000 */
.L_x_95:
        /* <DEDUP_REMOVED lines=16> */
.L_x_98:
[----:B------:R-:W-:Y:S05]  /*7100*/  BSYNC B0 ;  /* 0x0000000000007941 */ /* 0x000fea0003800000 */
.L_x_97:
        /* <DEDUP_REMOVED lines=16> */
.L_x_100:
[----:B------:R-:W-:Y:S05]  /*7210*/  BSYNC B0 ;  /* 0x0000000000007941 */ /* 0x000fea0003800000 */
.L_x_99:
        /* <DEDUP_REMOVED lines=16> */
.L_x_102:
[----:B------:R-:W-:Y:S05]  /*7320*/  BSYNC B0 ;  /* 0x0000000000007941 */ /* 0x000fea0003800000 */
.L_x_101:
        /* <DEDUP_REMOVED lines=15> */
[----:B------:R1:W-:Y:S02]  /*7420*/  STG.E.128 [R2.64], RZ ;  /* 0x000000ff02007986 */ /* 0x0003e4000c101d0a */
.L_x_104:
[----:B------:R-:W-:Y:S05]  /*7430*/  BSYNC B0 ;  /* 0x0000000000007941 */ /* 0x000fea0003800000 */
.L_x_103:
        /* <DEDUP_REMOVED lines=20> */
.L_x_106:
[----:B------:R-:W-:Y:S05]  /*7580*/  BSYNC B0 ;  /* 0x0000000000007941 */ /* 0x000fea0003800000 */
.L_x_105:
        /* <DEDUP_REMOVED lines=15> */
.L_x_108:
[----:B------:R-:W-:Y:S05]  /*7680*/  BSYNC B0 ;  /* 0x0000000000007941 */ /* 0x000fea0003800000 */
.L_x_107:
        /* <DEDUP_REMOVED lines=14> */
.L_x_110:
[----:B------:R-:W-:Y:S05]  /*7770*/  BSYNC B0 ;  /* 0x0000000000007941 */ /* 0x000fea0003800000 */
.L_x_109:
        /* <DEDUP_REMOVED lines=14> */
.L_x_112:
[----:B------:R-:W-:Y:S05]  /*7860*/  BSYNC B0 ;  /* 0x0000000000007941 */ /* 0x000fea0003800000 */
.L_x_111:
        /* <DEDUP_REMOVED lines=14> */
.L_x_114:
[----:B------:R-:W-:Y:S05]  /*7950*/  BSYNC B0 ;  /* 0x0000000000007941 */ /* 0x000fea0003800000 */
.L_x_113:
        /* <DEDUP_REMOVED lines=14> */
.L_x_116:
[----:B------:R-:W-:Y:S05]  /*7a40*/  BSYNC B0 ;  /* 0x0000000000007941 */ /* 0x000fea0003800000 */
.L_x_115:
        /* <DEDUP_REMOVED lines=14> */
.L_x_118:
[----:B------:R-:W-:Y:S05]  /*7b30*/  BSYNC B0 ;  /* 0x0000000000007941 */ /* 0x000fea0003800000 */
.L_x_117:
        /* <DEDUP_REMOVED lines=12> */
[----:B------:R-:W-:Y:S01]  /*7c00*/  STG.E.128 [R2.64], RZ ;  /* 0x000000ff02007986 */ /* 0x000fe2000c101d0a */
[----:B------:R-:W-:Y:S05]  /*7c10*/  EXIT ;  /* 0x000000000000794d */ /* 0x000fea0003800000 */
.L_x_119:
        /* <DEDUP_REMOVED lines=14> */
.L_x_1148:


//--------------------- .text._ZN7cutlass13device_kernelIN5flash19enable_sm80_to_sm89INS1_16FlashAttnBwdSm80INS1_25CollectiveMainloopBwdSm80ILi1ELi1EN4cute5tupleIJNS5_1CILi32EEENS7_ILi64EEENS7_ILi256EEEEEENS_6half_tEfNS_4arch4Sm80ELb0ELb0ELb0ELb1ELb0ELb0ELb0ELb0ELi2ELi2ELi2ELi1ELb1EEENS1_24CollectiveEpilogueBwdGQAISB_fSE_Li256ELb1ELb0EEENS1_19SingleTileSchedulerILb1ELb0ELb0ELi64EEEEEEEEEvNT_6ParamsE --------------------------
	.section	.text._ZN7cutlass13device_kernelIN5flash19enable_sm80_to_sm89INS1_16FlashAttnBwdSm80INS1_25CollectiveMainloopBwdSm80ILi1ELi1EN4cute5tupleIJNS5_1CILi32EEENS7_ILi64EEENS7_ILi256EEEEEENS_6half_tEfNS_4arch4Sm80ELb0ELb0ELb0ELb1ELb0ELb0ELb0ELb0ELi2ELi2ELi2ELi1ELb1EEENS1_24CollectiveEpilogueBwdGQAISB_fSE_Li256ELb1ELb0EEENS1_19SingleTileSchedulerILb1ELb0ELb0ELi64EEEEEEEEEvNT_6ParamsE,"ax",@progbits
	.sectioninfo	@"SHI_REGISTERS=255"
	.align	128
.text._ZN7cutlass13device_kernelIN5flash19enable_sm80_to_sm89INS1_16FlashAttnBwdSm80INS1_25CollectiveMainloopBwdSm80ILi1ELi1EN4cute5tupleIJNS5_1CILi32EEENS7_ILi64EEENS7_ILi256EEEEEENS_6half_tEfNS_4arch4Sm80ELb0ELb0ELb0ELb1ELb0ELb0ELb0ELb0ELi2ELi2ELi2ELi1ELb1EEENS1_24CollectiveEpilogueBwdGQAISB_fSE_Li256ELb1ELb0EEENS1_19SingleTileSchedulerILb1ELb0ELb0ELi64EEEEEEEEEvNT_6ParamsE:
        .type           _ZN7cutlass13device_kernelIN5flash19enable_sm80_to_sm89INS1_16FlashAttnBwdSm80INS1_25CollectiveMainloopBwdSm80ILi1ELi1EN4cute5tupleIJNS5_1CILi32EEENS7_ILi64EEENS7_ILi256EEEEEENS_6half_tEfNS_4arch4Sm80ELb0ELb0ELb0ELb1ELb0ELb0ELb0ELb0ELi2ELi2ELi2ELi1ELb1EEENS1_24CollectiveEpilogueBwdGQAISB_fSE_Li256ELb1ELb0EEENS1_19SingleTileSchedulerILb1ELb0ELb0ELi64EEEEEEEEEvNT_6ParamsE,@function
        .size           _ZN7cutlass13device_kernelIN5flash19enable_sm80_to_sm89INS1_16FlashAttnBwdSm80INS1_25CollectiveMainloopBwdSm80ILi1ELi1EN4cute5tupleIJNS5_1CILi32EEENS7_ILi64EEENS7_ILi256EEEEEENS_6half_tEfNS_4arch4Sm80ELb0ELb0ELb0ELb1ELb0ELb0ELb0ELb0ELi2ELi2ELi2ELi1ELb1EEENS1_24CollectiveEpilogueBwdGQAISB_fSE_Li256ELb1ELb0EEENS1_19SingleTileSchedulerILb1ELb0ELb0ELi64EEEEEEEEEvNT_6ParamsE,(.L_x_1149 - _ZN7cutlass13device_kernelIN5flash19enable_sm80_to_sm89INS1_16FlashAttnBwdSm80INS1_25CollectiveMainloopBwdSm80ILi1ELi1EN4cute5tupleIJNS5_1CILi32EEENS7_ILi64EEENS7_ILi256EEEEEENS_6half_tEfNS_4arch4Sm80ELb0ELb0ELb0ELb1ELb0ELb0ELb0ELb0ELi2ELi2ELi2ELi1ELb1EEENS1_24CollectiveEpilogueBwdGQAISB_fSE_Li256ELb1ELb0EEENS1_19SingleTileSchedulerILb1ELb0ELb0ELi64EEEEEEEEEvNT_6ParamsE)
        .other          _ZN7cutlass13device_kernelIN5flash19enable_sm80_to_sm89INS1_16FlashAttnBwdSm80INS1_25CollectiveMainloopBwdSm80ILi1ELi1EN4cute5tupleIJNS5_1CILi32EEENS7_ILi64EEENS7_ILi256EEEEEENS_6half_tEfNS_4arch4Sm80ELb0ELb0ELb0ELb1ELb0ELb0ELb0ELb0ELi2ELi2ELi2ELi1ELb1EEENS1_24CollectiveEpilogueBwdGQAISB_fSE_Li256ELb1ELb0EEENS1_19SingleTileSchedulerILb1ELb0ELb0ELi64EEEEEEEEEvNT_6ParamsE,@"STO_CUDA_ENTRY STV_DEFAULT"
_ZN7cutlass13device_kernelIN5flash19enable_sm80_to_sm89INS1_16FlashAttnBwdSm80INS1_25CollectiveMainloopBwdSm80ILi1ELi1EN4cute5tupleIJNS5_1CILi32EEENS7_ILi64EEENS7_ILi256EEEEEENS_6half_tEfNS_4arch4Sm80ELb0ELb0ELb0ELb1ELb0ELb0ELb0ELb0ELi2ELi2ELi2ELi1ELb1EEENS1_24CollectiveEpilogueBwdGQAISB_fSE_Li256ELb1ELb0EEENS1_19SingleTileSchedulerILb1ELb0ELb0ELi64EEEEEEEEEvNT_6ParamsE:
        /* <DEDUP_REMOVED lines=18> */
.L_x_121:
        /* <DEDUP_REMOVED lines=8> */
.L_x_123:
[----:B------:R-:W-:Y:S02]  /*01a0*/  MOV R0, c[0x0][0x3ac] ;  /* 0x0000eb0000007a02 */ /* 0x000fe40000000f00 */
.L_x_122:
[----:B-1----:R-:W-:-:S05]  /*01b0*/  IMAD.SHL.U32 R2, R19, 0x40, RZ ;  /* 0x0000004013027824 */ /* 0x002fca00078e00ff */
[----:B-----5:R-:W-:-:S04]  /*01c0*/  ISETP.GE.AND P0, PT, R2, R0, PT ;  /* 0x000000000200720c */ /* 0x020fc80003f06270 */
[----:B------:R-:W-:-:S05]  /*01d0*/  SEL R0, R5, 0xffffffff, !P0 ;  /* 0xffffffff05007807 */ /* 0x000fca0004000000 */
[----:B------:R1:W-:Y:S01]  /*01e0*/  STL [R1+0x98], R0 ;  /* 0x0000980001007387 */ /* 0x0003e20000100800 */
[----:B------:R-:W-:Y:S05]  /*01f0*/  BRA `(.L_x_124) ;  /* 0x0000012000007947 */ /* 0x000fea0003800000 */
.L_x_120:
[----:B---34-:R-:W-:-:S04]  /*0200*/  ISETP.NE.U32.AND P0, PT, RZ, c[0x0][0x3c8], PT ;  /* 0x0000f200ff007a0c */ /* 0x018fc80003f05070 */
[----:B------:R-:W-:-:S13]  /*0210*/  ISETP.NE.AND.EX P0, PT, RZ, c[0x0][0x3cc], PT, P0 ;  /* 0x0000f300ff007a0c */ /* 0x000fda0003f05300 */
[----:B------:R-:W-:Y:S05]  /*0220*/  @!P0 BRA `(.L_x_125) ;  /* 0x0000002000008947 */ /* 0x000fea0003800000 */
[----:B------:R1:W5:Y:S01]  /*0230*/  LDG.E R0, [R2.64] ;  /* 0x0000000a02007981 */ /* 0x000362000c1e1900 */
[----:B------:R-:W-:Y:S05]  /*0240*/  BRA `(.L_x_126) ;  /* 0x0000009000007947 */ /* 0x000fea0003800000 */
.L_x_125:
        /* <DEDUP_REMOVED lines=8> */
.L_x_127:
[----:B------:R-:W-:Y:S02]  /*02d0*/  MOV R0, c[0x0][0x3ac] ;  /* 0x0000eb0000007a02 */ /* 0x000fe40000000f00 */
.L_x_126:
[----:B-1----:R-:W-:-:S05]  /*02e0*/  IMAD.SHL.U32 R2, R19, 0x40, RZ ;  /* 0x0000004013027824 */ /* 0x002fca00078e00ff */
[----:B-----5:R-:W-:-:S04]  /*02f0*/  ISETP.GE.AND P0, PT, R2, R0, PT ;  /* 0x000000000200720c */ /* 0x020fc80003f06270 */
[----:B------:R-:W-:-:S05]  /*0300*/  SEL R0, R5, 0xffffffff, !P0 ;  /* 0xffffffff05007807 */ /* 0x000fca0004000000 */
[----:B------:R1:W-:Y:S04]  /*0310*/  STL [R1+0x98], R0 ;  /* 0x0000980001007387 */ /* 0x0003e80000100800 */
.L_x_124:
        /* <DEDUP_REMOVED lines=8> */
[----:B------:R-:W-:-:S04]  /*03a0*/  ISETP.NE.U32.AND P4, PT, RZ, c[0x0][0x2d0], PT ;  /* 0x0000b400ff007a0c */ /* 0x000fc80003f85070 */
[----:B------:R-:W-:-:S05]  /*03b0*/  ISETP.NE.AND.EX P4, PT, RZ, c[0x0][0x2d4], PT, P4 ;  /* 0x0000b500ff007a0c */ /* 0x000fca0003f85340 */
[CC--:B------:R-:W-:Y:S02]  /*03c0*/  @P0 IMAD.WIDE R2, R149.reuse, R13.reuse, c[0x0][0x2d8] ;  /* 0x0000b60095020625 */ /* 0x0c0fe400078e020d */
[----:B-1----:R-:W2:Y:S04]  /*03d0*/  @P5 LDG.E R0, [R4.64] ;  /* 0x0000000a04005981 */ /* 0x002ea8000c1e1900 */
[----:B------:R1:W3:Y:S04]  /*03e0*/  @P0 LDG.E R8, [R2.64] ;  /* 0x0000000a02080981 */ /* 0x0002e8000c1e1900 */
[----:B------:R-:W4:Y:S01]  /*03f0*/  @P5 LDG.E R7, [R4.64] ;  /* 0x0000000a04075981 */ /* 0x000f22000c1e1900 */
[----:B-1----:R-:W-:-:S05]  /*0400*/  IMAD.WIDE R2, R149, R13, c[0x0][0x2d0] ;  /* 0x0000b40095027625 */ /* 0x002fca00078e020d */
[----:B------:R-:W5:Y:S01]  /*0410*/  @P4 LDG.E R6, [R2.64] ;  /* 0x0000000a02064981 */ /* 0x000f62000c1e1900 */
[----:B------:R-:W-:Y:S01]  /*0420*/  ULDC UR9, c[0x0][0x168] ;  /* 0x00005a0000097ab9 */ /* 0x000fe20000000800 */
[----:B------:R-:W-:Y:S01]  /*0430*/  CS2R R10, SRZ ;  /* 0x00000000000a7805 */ /* 0x000fe2000001ff00 */
[----:B------:R-:W-:Y:S02]  /*0440*/  IMAD.MOV.U32 R12, RZ, RZ, RZ ;  /* 0x000000ffff0c7224 */ /* 0x000fe400078e00ff */
[----:B------:R-:W-:Y:S02]  /*0450*/  IMAD.MOV.U32 R18, RZ, RZ, c[0x0][0x198] ;  /* 0x00006600ff127624 */ /* 0x000fe400078e00ff */
[----:B--2---:R-:W-:Y:S01]  /*0460*/  @P5 IMAD R0, R149, 0x20, R0 ;  /* 0x0000002095005824 */ /* 0x004fe200078e0200 */
[----:B---3--:R1:W2:Y:S04]  /*0470*/  @P0 R2UR UR9, R8 ;  /* 0x00000000080903c2 */ /* 0x0082a800000e0000 */
[----:B-1----:R-:W-:-:S04]  /*0480*/  @P5 SHF.R.S32.HI R8, RZ, 0x1f, R0 ;  /* 0x0000001fff085819 */ /* 0x002fc80000011400 */
[----:B------:R-:W-:Y:S02]  /*0490*/  @P5 LEA.HI R0, R8, R0, RZ, 0x5 ;  /* 0x0000000008005211 */ /* 0x000fe400078f28ff */
[----:B------:R-:W-:Y:S01]  /*04a0*/  CS2R R8, SRZ ;  /* 0x0000000000087805 */ /* 0x000fe2000001ff00 */
[--C-:B-----5:R-:W-:Y:S01]  /*04b0*/  @P4 SHF.R.S32.HI R11, RZ, 0x1f, R6.reuse ;  /* 0x0000001fff0b4819 */ /* 0x120fe20000011406 */
[--C-:B----4-:R-:W-:Y:S01]  /*04c0*/  @P5 IMAD.MOV.U32 R8, RZ, RZ, R7.reuse ;  /* 0x000000ffff085224 */ /* 0x110fe200078e0007 */
[----:B------:R-:W-:Y:S01]  /*04d0*/  @P5 SHF.R.S32.HI R9, RZ, 0x1f, R7 ;  /* 0x0000001fff095819 */ /* 0x000fe20000011407 */
[----:B------:R-:W-:Y:S01]  /*04e0*/  @P4 IMAD.MOV.U32 R10, RZ, RZ, R6 ;  /* 0x000000ffff0a4224 */ /* 0x000fe200078e0006 */
[----:B------:R-:W-:Y:S01]  /*04f0*/  @P5 LOP3.LUT R12, R0, 0xffffffe0, RZ, 0xc0, !PT ;  /* 0xffffffe0000c5812 */ /* 0x000fe200078ec0ff */
[----:B--2---:R-:W-:Y:S05]  /*0500*/  @P0 BRA `(.L_x_128) ;  /* 0x0000006000000947 */ /* 0x004fea0003800000 */
[----:B------:R-:W-:Y:S05]  /*0510*/  @!P5 BRA `(.L_x_128) ;  /* 0x000000500000d947 */ /* 0x000fea0003800000 */
[----:B------:R1:W2:Y:S04]  /*0520*/  LDG.E R0, [R4.64] ;  /* 0x0000000a04007981 */ /* 0x0002a8000c1e1900 */
[----:B-1----:R-:W3:Y:S01]  /*0530*/  LDG.E R4, [R4.64+0x4] ;  /* 0x0000040a04047981 */ /* 0x002ee2000c1e1900 */
[----:B--2---:R-:W1:Y:S08]  /*0540*/  R2UR UR9, R0 ;  /* 0x00000000000973c2 */ /* 0x004e7000000e0000 */
[----:B---3--:R-:W1:Y:S02]  /*0550*/  R2UR UR4, R4 ;  /* 0x00000000040473c2 */ /* 0x008e6400000e0000 */
[----:B-1----:R-:W-:-:S06]  /*0560*/  UIADD3 UR9, -UR9, UR4, URZ ;  /* 0x0000000409097290 */ /* 0x002fcc000fffe13f */
.L_x_128:
[----:B------:R-:W-:-:S04]  /*0570*/  ISETP.NE.U32.AND P0, PT, RZ, c[0x0][0x2e0], PT ;  /* 0x0000b800ff007a0c */ /* 0x000fc80003f05070 */
[----:B------:R-:W-:-:S13]  /*0580*/  ISETP.NE.AND.EX P0, PT, RZ, c[0x0][0x2e4], PT, P0 ;  /* 0x0000b900ff007a0c */ /* 0x000fda0003f05300 */
[----:B------:R-:W-:Y:S05]  /*0590*/  @!P0 BRA `(.L_x_129) ;  /* 0x0000003000008947 */ /* 0x000fea0003800000 */
[----:B------:R-:W-:-:S05]  /*05a0*/  IMAD.WIDE R2, R149, R13, c[0x0][0x2e0] ;  /* 0x0000b80095027625 */ /* 0x000fca00078e020d */
[----:B------:R1:W5:Y:S01]  /*05b0*/  LDG.E R18, [R2.64] ;  /* 0x0000000a02127981 */ /* 0x000362000c1e1900 */
[----:B------:R-:W-:Y:S05]  /*05c0*/  BRA `(.L_x_130) ;  /* 0x0000004000007947 */ /* 0x000fea0003800000 */
.L_x_129:
[----:B------:R-:W-:Y:S05]  /*05d0*/  @!P4 BRA `(.L_x_130) ;  /* 0x000000300000c947 */ /* 0x000fea0003800000 */
[----:B------:R1:W2:Y:S04]  /*05e0*/  LDG.E R0, [R2.64] ;  /* 0x0000000a02007981 */ /* 0x0002a8000c1e1900 */
[----:B-1----:R-:W2:Y:S02]  /*05f0*/  LDG.E R2, [R2.64+0x4] ;  /* 0x0000040a02027981 */ /* 0x002ea4000c1e1900 */
[----:B--2---:R-:W-:Y:S02]  /*0600*/  IADD3 R18, -R0, R2, RZ ;  /* 0x0000000200127210 */ /* 0x004fe40007ffe1ff */
.L_x_130:
[----:B------:R-:W-:Y:S01]  /*0610*/  UISETP.GE.AND UP0, UPT, UR9, 0x1, UPT ;  /* 0x000000010900788c */ /* 0x000fe2000bf06270 */
[----:B------:R-:W-:Y:S01]  /*0620*/  PLOP3.LUT P1, PT, PT, PT, PT, 0x80, 0x0 ;  /* 0x000000000000781c */ /* 0x000fe20003f2f070 */
[----:B------:R-:W-:Y:S01]  /*0630*/  CS2R R142, SRZ ;  /* 0x00000000008e7805 */ /* 0x000fe2000001ff00 */
[----:B------:R-:W-:Y:S01]  /*0640*/  CS2R R140, SRZ ;  /* 0x00000000008c7805 */ /* 0x000fe2000001ff00 */
[----:B------:R-:W-:Y:S01]  /*0650*/  CS2R R146, SRZ ;  /* 0x0000000000927805 */ /* 0x000fe2000001ff00 */
[----:B------:R-:W-:Y:S01]  /*0660*/  CS2R R144, SRZ ;  /* 0x0000000000907805 */ /* 0x000fe2000001ff00 */
[----:B------:R-:W-:Y:S01]  /*0670*/  PLOP3.LUT P0, PT, PT, PT, UP0, 0x80, 0x0 ;  /* 0x000000000000781c */ /* 0x000fe20003f0f008 */
        /* <DEDUP_REMOVED lines=61> */
[----:B-1----:R-:W-:Y:S01]  /*0a50*/  IMAD.MOV.U32 R2, RZ, RZ, c[0x0][0x248] ;  /* 0x00009200ff027624 */ /* 0x002fe200078e00ff */
[----:B------:R-:W-:Y:S01]  /*0a60*/  SHF.R.S32.HI R0, RZ, 0x1f, R12 ;  /* 0x0000001fff007819 */ /* 0x000fe2000001140c */
[----:B------:R-:W-:Y:S01]  /*0a70*/  IMAD.SHL.U32 R3, R152, 0x4, RZ ;  /* 0x0000000498037824 */ /* 0x000fe200078e00ff */
[----:B------:R-:W-:Y:S01]  /*0a80*/  SHF.R.S32.HI R37, RZ, 0x1f, R152 ;  /* 0x0000001fff257819 */ /* 0x000fe20000011498 */
[----:B------:R-:W-:Y:S01]  /*0a90*/  IMAD.MOV.U32 R6, RZ, RZ, R148 ;  /* 0x000000ffff067224 */ /* 0x000fe200078e0094 */
[----:B------:R-:W-:Y:S01]  /*0aa0*/  ISETP.NE.AND P3, PT, R2, 0x1, PT ;  /* 0x000000010200780c */ /* 0x000fe20003f65270 */
[----:B-----5:R-:W-:Y:S01]  /*0ab0*/  IMAD R35, R19, -0x40, R18 ;  /* 0xffffffc013237824 */ /* 0x020fe200078e0212 */
[----:B------:R-:W-:Y:S01]  /*0ac0*/  IADD3 R2, P0, R3, R12, RZ ;  /* 0x0000000c03027210 */ /* 0x000fe20007f1e0ff */
[----:B------:R-:W-:Y:S01]  /*0ad0*/  UIADD3 UR5, UR9, 0x1f, URZ ;  /* 0x0000001f09057890 */ /* 0x000fe2000fffe03f */
[----:B------:R-:W-:Y:S01]  /*0ae0*/  LEA.HI R36, R37, R152, RZ, 0x3 ;  /* 0x0000009825247211 */ /* 0x000fe200078f18ff */
[----:B------:R-:W-:Y:S01]  /*0af0*/  CS2R R146, SRZ ;  /* 0x0000000000927805 */ /* 0x000fe2000001ff00 */
        /* <DEDUP_REMOVED lines=25> */
[C---:B------:R-:W-:Y:S01]  /*0c90*/  IMAD.X R27, R4.reuse, 0x1, R9, P2 ;  /* 0x00000001041b7824 */ /* 0x040fe200010e0609 */
[----:B------:R-:W-:Y:S01]  /*0ca0*/  LEA.HI R38, R37, R152, RZ, 0x4 ;  /* 0x0000009825267211 */ /* 0x000fe200078f20ff */
[----:B------:R-:W-:Y:S01]  /*0cb0*/  IMAD.X R9, R4, 0x1, R11, P0 ;  /* 0x0000000104097824 */ /* 0x000fe200000e060b */
[----:B------:R-:W-:Y:S01]  /*0cc0*/  @P3 SHF.R.U32.HI R6, RZ, c[0x0][0x250], R5 ;  /* 0x00009400ff063a19 */ /* 0x000fe20000011605 */
[----:B------:R-:W-:Y:S01]  /*0cd0*/  IMAD.WIDE.U32 R4, R148, c[0x0][0x270], R2 ;  /* 0x00009c0094047a25 */ /* 0x000fe200078e0002 */
[----:B------:R-:W-:Y:S01]  /*0ce0*/  LOP3.LUT R0, R0, 0xfffffff8, RZ, 0xc0, !PT ;  /* 0xfffffff800007812 */ /* 0x000fe200078ec0ff */
[----:B------:R-:W-:Y:S01]  /*0cf0*/  CS2R R134, SRZ ;  /* 0x0000000000867805 */ /* 0x000fe2000001ff00 */
[----:B------:R-:W-:Y:S01]  /*0d00*/  LOP3.LUT R11, R36, 0xfffffff8, RZ, 0xc0, !PT ;  /* 0xfffffff8240b7812 */ /* 0x000fe200078ec0ff */
[C---:B------:R-:W-:Y:S01]  /*0d10*/  IMAD R12, R148.reuse, c[0x0][0x28c], R12 ;  /* 0x0000a300940c7a24 */ /* 0x040fe200078e020c */
[----:B------:R-:W-:Y:S01]  /*0d20*/  SHF.R.S32.HI R10, RZ, 0x4, R38 ;  /* 0x00000004ff0a7819 */ /* 0x000fe20000011426 */
[----:B------:R-:W-:Y:S01]  /*0d30*/  IMAD.WIDE.U32 R2, R148, c[0x0][0x288], R2 ;  /* 0x0000a20094027a25 */ /* 0x000fe200078e0002 */
[----:B------:R-:W-:Y:S01]  /*0d40*/  SEL R31, R149, RZ, !P5 ;  /* 0x000000ff951f7207 */ /* 0x000fe20006800000 */
[----:B------:R-:W-:Y:S01]  /*0d50*/  CS2R R132, SRZ ;  /* 0x0000000000847805 */ /* 0x000fe2000001ff00 */
[----:B------:R-:W-:Y:S01]  /*0d60*/  LEA.HI R7, R38, R10, RZ, 0x1 ;  /* 0x0000000a26077211 */ /* 0x000fe200078f08ff */
[----:B------:R-:W-:Y:S01]  /*0d70*/  IMAD R14, R148, c[0x0][0x274], R14 ;  /* 0x00009d00940e7a24 */ /* 0x000fe200078e020e */
[----:B------:R-:W-:Y:S01]  /*0d80*/  CS2R R130, SRZ ;  /* 0x0000000000827805 */ /* 0x000fe2000001ff00 */
[----:B------:R-:W-:Y:S01]  /*0d90*/  IMAD.IADD R29, R16, 0x1, -R0 ;  /* 0x00000001101d7824 */ /* 0x000fe200078e0a00 */
[----:B------:R-:W-:Y:S01]  /*0da0*/  LEA.HI R0, R37, R152, RZ, 0x6 ;  /* 0x0000009825007211 */ /* 0x000fe200078f30ff */
[----:B------:R-:W-:Y:S01]  /*0db0*/  IMAD.IADD R22, R152, 0x1, -R11 ;  /* 0x0000000198167824 */ /* 0x000fe200078e0a0b */
[----:B------:R-:W-:Y:S01]  /*0dc0*/  LOP3.LUT R7, R7, 0xfffffffe, RZ, 0xc0, !PT ;  /* 0xfffffffe07077812 */ /* 0x000fe200078ec0ff */
[----:B------:R-:W-:Y:S01]  /*0dd0*/  IMAD.IADD R13, R3, 0x1, R12 ;  /* 0x00000001030d7824 */ /* 0x000fe200078e020c */
[----:B------:R-:W-:Y:S01]  /*0de0*/  SHF.R.S32.HI R23, RZ, 0x6, R0 ;  /* 0x00000006ff177819 */ /* 0x000fe20000011400 */
[----:B------:R-:W-:Y:S01]  /*0df0*/  IMAD.SHL.U32 R3, R50, 0x40, RZ ;  /* 0x0000004032037824 */ /* 0x000fe200078e00ff */
[----:B------:R-:W-:Y:S01]  /*0e00*/  CS2R R128, SRZ ;  /* 0x0000000000807805 */ /* 0x000fe2000001ff00 */
[----:B------:R-:W-:Y:S01]  /*0e10*/  IMAD.IADD R15, R5, 0x1, R14 ;  /* 0x00000001050f7824 */ /* 0x000fe200078e020e */
[----:B------:R-:W-:Y:S01]  /*0e20*/  SHF.R.S32.HI R5, RZ, 0x1f, R6 ;  /* 0x0000001fff057819 */ /* 0x000fe20000011406 */
[----:B------:R-:W-:Y:S01]  /*0e30*/  IMAD.SHL.U32 R16, R22, 0x8, RZ ;  /* 0x0000000816107824 */ /* 0x000fe200078e00ff */
[----:B------:R-:W-:Y:S01]  /*0e40*/  LOP3.LUT R0, R3, 0x1c0, RZ, 0xc0, !PT ;  /* 0x000001c003007812 */ /* 0x000fe200078ec0ff */
[----:B------:R-:W-:Y:S01]  /*0e50*/  IMAD.MOV.U32 R12, RZ, RZ, R2 ;  /* 0x000000ffff0c7224 */ /* 0x000fe200078e0002 */
[----:B------:R-:W-:Y:S01]  /*0e60*/  CS2R R126, SRZ ;  /* 0x00000000007e7805 */ /* 0x000fe2000001ff00 */
        /* <DEDUP_REMOVED lines=8> */
[C---:B------:R-:W-:Y:S01]  /*0ef0*/  IMAD R4, R6.reuse, c[0x0][0x1e4], R2 ;  /* 0x0000790006047a24 */ /* 0x040fe200078e0202 */
        /* <DEDUP_REMOVED lines=8> */
[----:B------:R-:W-:Y:S01]  /*0f80*/  ISETP.GE.AND P3, PT, R16, c[0x0][0x1cc], PT ;  /* 0x0000730010007a0c */ /* 0x000fe20003f66270 */
[----:B------:R-:W-:Y:S01]  /*0f90*/  IMAD R10, R6, c[0x0][0x1b4], R5 ;  /* 0x00006d00060a7a24 */ /* 0x000fe200078e0205 */
[----:B------:R-:W-:Y:S01]  /*0fa0*/  IADD3 R32, R16, 0x40, RZ ;  /* 0x0000004010207810 */ /* 0x000fe20007ffe0ff */
[----:B------:R-:W-:Y:S01]  /*0fb0*/  IMAD.WIDE.U32 R4, R6, c[0x0][0x1b0], R16 ;  /* 0x00006c0006047a25 */ /* 0x000fe200078e0010 */
[----:B------:R-:W-:Y:S01]  /*0fc0*/  IADD3 R33, R16, 0x80, RZ ;  /* 0x0000008010217810 */ /* 0x000fe20007ffe0ff */
[----:B------:R-:W-:Y:S01]  /*0fd0*/  CS2R R122, SRZ ;  /* 0x00000000007a7805 */ /* 0x000fe2000001ff00 */
[----:B------:R-:W-:Y:S01]  /*0fe0*/  ISETP.GE.AND P2, PT, R32, c[0x0][0x1cc], PT ;  /* 0x0000730020007a0c */ /* 0x000fe20003f46270 */
        /* <DEDUP_REMOVED lines=8> */
[----:B------:R-:W-:Y:S01]  /*1070*/  IMAD.WIDE.U32 R2, R0, c[0x0][0x1e8], R2 ;  /* 0x00007a0000027a25 */ /* 0x000fe200078e0002 */
        /* <DEDUP_REMOVED lines=49> */
[----:B------:R-:W-:Y:S01]  /*1390*/  IMAD R7, R8, c[0x0][0x1ac], R3 ;  /* 0x00006b0008077a24 */ /* 0x000fe200078e0203 */
[----:B------:R-:W-:Y:S01]  /*13a0*/  CS2R R64, SRZ ;  /* 0x0000000000407805 */ /* 0x000fe2000001ff00 */
[----:B------:R-:W-:Y:S01]  /*13b0*/  IMAD.IADD R5, R11, 0x1, R20 ;  /* 0x000000010b057824 */ /* 0x000fe200078e0214 */
[----:B------:R-:W-:Y:S01]  /*13c0*/  LEA.HI.X R3, R12, c[0x0][0x1c4], R0, 0x1, P0 ;  /* 0x000071000c037a11 */ /* 0x000fe200000f0c00 */
[----:B------:R-:W-:Y:S01]  /*13d0*/  IMAD.IADD R0, R35, 0x1, -R50 ;  /* 0x0000000123007824 */ /* 0x000fe200078e0a32 */
[----:B------:R-:W-:Y:S01]  /*13e0*/  STL.64 [R1+0x88], R42 ;  /* 0x0000882a01007387 */ /* 0x000fe20000100a00 */
[----:B------:R-:W-:Y:S01]  /*13f0*/  IMAD.MOV.U32 R4, RZ, RZ, R10 ;  /* 0x000000ffff047224 */ /* 0x000fe200078e000a */
[----:B------:R-:W-:Y:S01]  /*1400*/  CS2R R62, SRZ ;  /* 0x00000000003e7805 */ /* 0x000fe2000001ff00 */
[----:B------:R-:W-:Y:S01]  /*1410*/  IMAD.SHL.U32 R41, R28, 0x2, RZ ;  /* 0x000000021c297824 */ /* 0x000fe200078e00ff */
[----:B------:R-:W-:Y:S01]  /*1420*/  ISETP.LT.OR P6, PT, R0, 0x1, P3 ;  /* 0x000000010000780c */ /* 0x000fe20001fc1670 */
[----:B------:R-:W-:Y:S01]  /*1430*/  IMAD.WIDE.U32 R8, R8, c[0x0][0x1a8], R4 ;  /* 0x00006a0008087a25 */ /* 0x000fe200078e0004 */
[----:B------:R-:W-:Y:S01]  /*1440*/  IADD3 R28, R16, 0xc0, RZ ;  /* 0x000000c0101c7810 */ /* 0x000fe20007ffe0ff */
[----:B------:R-:W-:Y:S01]  /*1450*/  CS2R R60, SRZ ;  /* 0x00000000003c7805 */ /* 0x000fe2000001ff00 */
[----:B------:R-:W-:Y:S01]  /*1460*/  ISETP.LT.OR P5, PT, R0, 0x1, P2 ;  /* 0x000000010000780c */ /* 0x000fe200017a1670 */
[----:B------:R-:W-:Y:S01]  /*1470*/  IMAD.MOV.U32 R5, RZ, RZ, c[0x0][0x1d8] ;  /* 0x00007600ff057624 */ /* 0x000fe200078e00ff */
[----:B------:R-:W-:Y:S01]  /*1480*/  LEA R6, P0, R8, c[0x0][0x190], 0x1 ;  /* 0x0000640008067a11 */ /* 0x000fe200078008ff */
[----:B------:R-:W-:Y:S01]  /*1490*/  IMAD.IADD R7, R9, 0x1, R7 ;  /* 0x0000000109077824 */ /* 0x000fe200078e0207 */
[----:B------:R-:W-:Y:S01]  /*14a0*/  ISETP.LT.OR P3, PT, R0, 0x21, P3 ;  /* 0x000000210000780c */ /* 0x000fe20001f61670 */
[----:B------:R-:W-:Y:S01]  /*14b0*/  IMAD.MOV.U32 R10, RZ, RZ, c[0x0][0x1dc] ;  /* 0x00007700ff0a7624 */ /* 0x000fe200078e00ff */
[C---:B------:R-:W-:Y:S01]  /*14c0*/  LEA R4, P4, R5.reuse, R2, 0x6 ;  /* 0x0000000205047211 */ /* 0x040fe200078830ff */
[----:B------:R-:W-:Y:S01]  /*14d0*/  IMAD.MOV.U32 R13, RZ, RZ, c[0x0][0x1a8] ;  /* 0x00006a00ff0d7624 */ /* 0x000fe200078e00ff */
[----:B------:R-:W-:Y:S01]  /*14e0*/  LEA.HI.X R7, R8, c[0x0][0x194], R7, 0x1, P0 ;  /* 0x0000650008077a11 */ /* 0x000fe200000f0c07 */
[----:B------:R-:W-:Y:S01]  /*14f0*/  @!PT LDS RZ, [RZ] ;  /* 0x00000000fffff984 */ /* 0x000fe20000000800 */
[----:B------:R-:W-:Y:S01]  /*1500*/  @!PT LDS RZ, [RZ] ;  /* 0x00000000fffff984 */ /* 0x000fe20000000800 */
[----:B------:R-:W-:Y:S01]  /*1510*/  @!PT LDS RZ, [RZ] ;  /* 0x00000000fffff984 */ /* 0x000fe20000000800 */
[----:B------:R1:W-:Y:S01]  /*1520*/  LDGSTS.E.BYPASS.LTC128B.128 [R41+0x8080], [R2.64], !P6 ;  /* 0x0808000002297fae */ /* 0x0003e2000f101d4a */
[----:B------:R-:W-:Y:S01]  /*1530*/  ISETP.GE.AND P0, PT, R28, c[0x0][0x1cc], PT ;  /* 0x000073001c007a0c */ /* 0x000fe20003f06270 */
[----:B------:R-:W-:Y:S01]  /*1540*/  IMAD.MOV.U32 R18, RZ, RZ, c[0x0][0x1ac] ;  /* 0x00006b00ff127624 */ /* 0x000fe200078e00ff */
[----:B------:R-:W-:Y:S01]  /*1550*/  LEA.HI.X R5, R5, R3, R10, 0x6, P4 ;  /* 0x0000000305057211 */ /* 0x000fe200020f340a */
[----:B------:R1:W-:Y:S01]  /*1560*/  LDGSTS.E.BYPASS.LTC128B.128 [R41+0xa080], [R2.64+0x80], !P5 ;  /* 0x0a08008002297fae */ /* 0x0003e2000e901d4a */
[C---:B------:R-:W-:Y:S01]  /*1570*/  ISETP.LT.OR P4, PT, R0.reuse, 0x1, P1 ;  /* 0x000000010000780c */ /* 0x040fe20000f81670 */
[C---:B------:R-:W-:Y:S01]  /*1580*/  IMAD R8, R27.reuse, c[0x0][0x178], RZ ;  /* 0x00005e001b087a24 */ /* 0x040fe200078e02ff */
[----:B------:R-:W-:Y:S01]  /*1590*/  ISETP.LT.OR P6, PT, R0, 0x1, P0 ;  /* 0x000000010000780c */ /* 0x000fe200007c1670 */
[----:B------:R-:W-:Y:S01]  /*15a0*/  IMAD R9, R27, c[0x0][0x208], RZ ;  /* 0x000082001b097a24 */ /* 0x000fe200078e02ff */
[----:B------:R-:W-:Y:S01]  /*15b0*/  ISETP.GE.AND P5, PT, R16, c[0x0][0x19c], PT ;  /* 0x0000670010007a0c */ /* 0x000fe20003fa6270 */
[C---:B------:R-:W-:Y:S01]  /*15c0*/  IMAD R14, R21.reuse, c[0x0][0x17c], R8 ;  /* 0x00005f00150e7a24 */ /* 0x040fe200078e0208 */
[C---:B------:R-:W-:Y:S01]  /*15d0*/  ISETP.LT.OR P2, PT, R0.reuse, 0x21, P2 ;  /* 0x000000210000780c */ /* 0x040fe20001741670 */
[C---:B------:R-:W-:Y:S01]  /*15e0*/  IMAD R15, R21.reuse, c[0x0][0x20c], R9 ;  /* 0x00008300150f7a24 */ /* 0x040fe200078e0209 */
[C---:B------:R-:W-:Y:S01]  /*15f0*/  ISETP.LT.OR P1, PT, R0.reuse, 0x21, P1 ;  /* 0x000000210000780c */ /* 0x040fe20000f21670 */
[--C-:B------:R-:W-:Y:S01]  /*1600*/  IMAD.WIDE.U32 R8, R21, c[0x0][0x178], R16.reuse ;  /* 0x00005e0015087a25 */ /* 0x100fe200078e0010 */
[C---:B------:R-:W-:Y:S01]  /*1610*/  ISETP.LT.OR P0, PT, R0.reuse, 0x21, P0 ;  /* 0x000000210000780c */ /* 0x040fe20000701670 */
[----:B------:R-:W-:Y:S01]  /*1620*/  STL [R1+0x50], R41 ;  /* 0x0000502901007387 */ /* 0x000fe20000100800 */
[----:B------:R-:W-:Y:S01]  /*1630*/  LEA.HI R27, R37, R152, RZ, 0x5 ;  /* 0x00000098251b7211 */ /* 0x000fe200078f28ff */
[----:B------:R-:W-:Y:S01]  /*1640*/  IMAD.WIDE.U32 R10, R21, c[0x0][0x208], R16 ;  /* 0x00008200150a7a25 */ /* 0x000fe200078e0010 */
[----:B------:R-:W-:Y:S01]  /*1650*/  CS2R R58, SRZ ;  /* 0x00000000003a7805 */ /* 0x000fe2000001ff00 */
[----:B------:R1:W-:Y:S01]  /*1660*/  LDGSTS.E.BYPASS.LTC128B.128 [R41+0xc080], [R2.64+0x100], !P4 ;  /* 0x0c08010002297fae */ /* 0x0003e2000e101d4a */
[C---:B------:R-:W-:Y:S01]  /*1670*/  LEA R12, P4, R13.reuse, R6, 0x6 ;  /* 0x000000060d0c7211 */ /* 0x040fe200078830ff */
[----:B------:R-:W-:Y:S01]  /*1680*/  IMAD.MOV.U32 R149, RZ, RZ, 0x20 ;  /* 0x00000020ff957424 */ /* 0x000fe200078e00ff */
[----:B------:R-:W-:Y:S01]  /*1690*/  SHF.R.S32.HI R21, RZ, 0x5, R27 ;  /* 0x00000005ff157819 */ /* 0x000fe2000001141b */
[----:B------:R1:W-:Y:S01]  /*16a0*/  LDGSTS.E.BYPASS.LTC128B.128 [R41+0xe080], [R2.64+0x180], !P6 ;  /* 0x0e08018002297fae */ /* 0x0003e2000f101d4a */
[----:B------:R-:W-:Y:S01]  /*16b0*/  ISETP.LT.OR P6, PT, R0, 0x1, P5 ;  /* 0x000000010000780c */ /* 0x000fe20002fc1670 */
[----:B------:R-:W-:Y:S01]  /*16c0*/  IMAD R17, R40, c[0x0][0x238], RZ ;  /* 0x00008e0028117a24 */ /* 0x000fe200078e02ff */
[----:B------:R-:W-:Y:S01]  /*16d0*/  LEA.HI.X R13, R13, R7, R18, 0x6, P4 ;  /* 0x000000070d0d7211 */ /* 0x000fe200020f3412 */
[----:B------:R2:W-:Y:S01]  /*16e0*/  LDGSTS.E.BYPASS.LTC128B.128 [R41+0x9080], [R4.64], !P3 ;  /* 0x0908000004297fae */ /* 0x0005e2000d901d4a */
[----:B------:R-:W-:Y:S01]  /*16f0*/  ISETP.GE.AND P4, PT, R32, c[0x0][0x19c], PT ;  /* 0x0000670020007a0c */ /* 0x000fe20003f86270 */
[----:B------:R-:W-:Y:S01]  /*1700*/  IMAD R17, R148, c[0x0][0x23c], R17 ;  /* 0x00008f0094117a24 */ /* 0x000fe200078e0211 */
[----:B------:R-:W-:Y:S01]  /*1710*/  ISETP.GE.AND P3, PT, R33, c[0x0][0x19c], PT ;  /* 0x0000670021007a0c */ /* 0x000fe20003f66270 */
[----:B------:R2:W-:Y:S01]  /*1720*/  LDGSTS.E.BYPASS.LTC128B.128 [R41+0xb080], [R4.64+0x80], !P2 ;  /* 0x0b08008004297fae */ /* 0x0005e2000d101d4a */
[----:B------:R-:W-:Y:S01]  /*1730*/  ISETP.GE.AND P2, PT, R28, c[0x0][0x19c], PT ;  /* 0x000067001c007a0c */ /* 0x000fe20003f46270 */
[----:B------:R-:W-:Y:S01]  /*1740*/  CS2R R56, SRZ ;  /* 0x0000000000387805 */ /* 0x000fe2000001ff00 */
[C---:B------:R-:W-:Y:S01]  /*1750*/  ISETP.LT.OR P5, PT, R0.reuse, 0x21, P5 ;  /* 0x000000210000780c */ /* 0x040fe20002fa1670 */
[----:B------:R2:W-:Y:S01]  /*1760*/  LDGSTS.E.BYPASS.LTC128B.128 [R41+0xd080], [R4.64+0x100], !P1 ;  /* 0x0d08010004297fae */ /* 0x0005e2000c901d4a */
[C---:B------:R-:W-:Y:S01]  /*1770*/  ISETP.LT.OR P1, PT, R0.reuse, 0x1, P4 ;  /* 0x000000010000780c */ /* 0x040fe20002721670 */
[----:B------:R-:W-:Y:S01]  /*1780*/  CS2R R54, SRZ ;  /* 0x0000000000367805 */ /* 0x000fe2000001ff00 */
[C---:B------:R-:W-:Y:S01]  /*1790*/  ISETP.LT.OR P4, PT, R0.reuse, 0x21, P4 ;  /* 0x000000210000780c */ /* 0x040fe20002781670 */
[----:B------:R2:W-:Y:S01]  /*17a0*/  LDGSTS.E.BYPASS.LTC128B.128 [R41+0xf080], [R4.64+0x180], !P0 ;  /* 0x0f08018004297fae */ /* 0x0005e2000c101d4a */
[C---:B------:R-:W-:Y:S01]  /*17b0*/  ISETP.LT.OR P0, PT, R0.reuse, 0x1, P3 ;  /* 0x000000010000780c */ /* 0x040fe20001f01670 */
[----:B------:R-:W-:Y:S01]  /*17c0*/  CS2R R52, SRZ ;  /* 0x0000000000347805 */ /* 0x000fe2000001ff00 */
[----:B------:R-:W-:Y:S01]  /*17d0*/  ISETP.LT.OR P3, PT, R0, 0x21, P3 ;  /* 0x000000210000780c */ /* 0x000fe20001f61670 */
[----:B------:R-:W0:Y:S01]  /*17e0*/  LDGDEPBAR ;  /* 0x00000000000079af */ /* 0x000e220000000000 */
[----:B------:R-:W-:-:S02]  /*17f0*/  USHF.R.S32.HI UR7, URZ, 0x5, UR4 ;  /* 0x000000053f077899 */ /* 0x000fc40008011404 */
[----:B------:R-:W-:Y:S01]  /*1800*/  UMOV UR6, URZ ;  /* 0x0000003f00067c82 */ /* 0x000fe20008000000 */
[----:B------:R3:W-:Y:S01]  /*1810*/  LDGSTS.E.BYPASS.LTC128B.128 [R41+0x80], [R6.64], !P6 ;  /* 0x0008000006297fae */ /* 0x0007e2000f101d4a */
[C---:B------:R-:W-:Y:S02]  /*1820*/  ISETP.LT.OR P6, PT, R0.reuse, 0x1, P2 ;  /* 0x000000010000780c */ /* 0x040fe400017c1670 */
[----:B------:R-:W-:Y:S01]  /*1830*/  ISETP.LT.OR P2, PT, R0, 0x21, P2 ;  /* 0x000000210000780c */ /* 0x000fe20001741670 */
[----:B-1----:R-:W-:Y:S01]  /*1840*/  IMAD.IADD R3, R9, 0x1, R14 ;  /* 0x0000000109037824 */ /* 0x002fe200078e020e */
[----:B------:R3:W-:Y:S01]  /*1850*/  LDGSTS.E.BYPASS.LTC128B.128 [R41+0x2080], [R6.64+0x80], !P1 ;  /* 0x0208008006297fae */ /* 0x0007e2000c901d4a */
[----:B------:R-:W-:Y:S01]  /*1860*/  IMAD.MOV.U32 R2, RZ, RZ, R8 ;  /* 0x000000ffff027224 */ /* 0x000fe200078e0008 */
[----:B------:R-:W-:Y:S01]  /*1870*/  LOP3.LUT P1, RZ, R29, 0x4, RZ, 0xc0, !PT ;  /* 0x000000041dff7812 */ /* 0x000fe2000782c0ff */
[----:B------:R-:W-:Y:S01]  /*1880*/  IMAD R0, R40, c[0x0][0x180], RZ ;  /* 0x0000600028007a24 */ /* 0x000fe200078e02ff */
[----:B------:R3:W-:Y:S01]  /*1890*/  LDGSTS.E.BYPASS.LTC128B.128 [R41+0x4080], [R6.64+0x100], !P0 ;  /* 0x0408010006297fae */ /* 0x0007e2000c101d4a */
[----:B------:R-:W-:-:S04]  /*18a0*/  IMAD.WIDE.U32 R2, R148, c[0x0][0x180], R2 ;  /* 0x0000600094027a25 */ /* 0x000fc800078e0002 */
[----:B------:R-:W-:Y:S01]  /*18b0*/  IMAD R0, R148, c[0x0][0x184], R0 ;  /* 0x0000610094007a24 */ /* 0x000fe200078e0200 */
[----:B------:R3:W-:Y:S01]  /*18c0*/  LDGSTS.E.BYPASS.LTC128B.128 [R41+0x6080], [R6.64+0x180], !P6 ;  /* 0x0608018006297fae */ /* 0x0007e2000f101d4a */
[----:B------:R-:W-:Y:S02]  /*18d0*/  LOP3.LUT P6, RZ, R22, 0x4, RZ, 0xc0, !PT ;  /* 0x0000000416ff7812 */ /* 0x000fe400078cc0ff */
[----:B------:R-:W-:Y:S01]  /*18e0*/  IMAD.IADD R3, R3, 0x1, R0 ;  /* 0x0000000103037824 */ /* 0x000fe200078e0200 */
[----:B------:R1:W-:Y:S01]  /*18f0*/  LDGSTS.E.BYPASS.LTC128B.128 [R41+0x1080], [R12.64], !P5 ;  /* 0x010800000c297fae */ /* 0x0003e2000e901d4a */
[----:B--2---:R-:W-:Y:S02]  /*1900*/  IMAD.IADD R5, R11, 0x1, R15 ;  /* 0x000000010b057824 */ /* 0x004fe400078e020f */
[----:B------:R-:W-:Y:S01]  /*1910*/  IMAD.MOV.U32 R4, RZ, RZ, R10 ;  /* 0x000000ffff047224 */ /* 0x000fe200078e000a */
[----:B------:R1:W-:Y:S01]  /*1920*/  LDGSTS.E.BYPASS.LTC128B.128 [R41+0x3080], [R12.64+0x80], !P4 ;  /* 0x030800800c297fae */ /* 0x0003e2000e101d4a */
[----:B------:R-:W-:-:S02]  /*1930*/  IMAD.SHL.U32 R0, R29, 0x40, RZ ;  /* 0x000000401d007824 */ /* 0x000fc400078e00ff */
[----:B------:R-:W-:Y:S01]  /*1940*/  IMAD.WIDE.U32 R8, R148, c[0x0][0x210], R4 ;  /* 0x0000840094087a25 */ /* 0x000fe200078e0004 */
[----:B------:R-:W-:Y:S01]  /*1950*/  LEA.HI R5, R27, R21, RZ, 0x1 ;  /* 0x000000151b057211 */ /* 0x000fe200078f08ff */
[----:B------:R1:W-:Y:S01]  /*1960*/  LDGSTS.E.BYPASS.LTC128B.128 [R41+0x5080], [R12.64+0x100], !P3 ;  /* 0x050801000c297fae */ /* 0x0003e2000d901d4a */
[----:B------:R-:W-:Y:S01]  /*1970*/  LOP3.LUT R0, R0, 0x1c0, RZ, 0xc0, !PT ;  /* 0x000001c000007812 */ /* 0x000fe200078ec0ff */
[----:B------:R-:W-:Y:S01]  /*1980*/  IMAD.SHL.U32 R10, R23, 0x8, RZ ;  /* 0x00000008170a7824 */ /* 0x000fe200078e00ff */
[----:B------:R-:W-:Y:S01]  /*1990*/  LOP3.LUT R5, R5, 0xfffffffe, RZ, 0xc0, !PT ;  /* 0xfffffffe05057812 */ /* 0x000fe200078ec0ff */
[----:B------:R-:W-:Y:S01]  /*19a0*/  IMAD R15, R40, c[0x0][0x210], RZ ;  /* 0x00008400280f7a24 */ /* 0x000fe200078e02ff */
[----:B------:R-:W-:Y:S01]  /*19b0*/  LOP3.LUT R4, R34, 0x3ffffffc, RZ, 0xc0, !PT ;  /* 0x3ffffffc22047812 */ /* 0x000fe200078ec0ff */
[----:B------:R1:W-:Y:S01]  /*19c0*/  LDGSTS.E.BYPASS.LTC128B.128 [R41+0x7080], [R12.64+0x180], !P2 ;  /* 0x070801800c297fae */ /* 0x0003e2000d101d4a */
[----:B------:R-:W-:Y:S01]  /*19d0*/  LOP3.LUT R18, R10, 0x18, RZ, 0xc0, !PT ;  /* 0x000000180a127812 */ /* 0x000fe200078ec0ff */
[----:B------:R-:W-:Y:S01]  /*19e0*/  IMAD.IADD R19, R21, 0x1, -R5 ;  /* 0x0000000115137824 */ /* 0x000fe200078e0a05 */
[----:B------:R-:W-:Y:S01]  /*19f0*/  SHF.R.U32.HI R10, RZ, 0x3, R0 ;  /* 0x00000003ff0a7819 */ /* 0x000fe20000011600 */
[----:B------:R-:W-:Y:S01]  /*1a00*/  IMAD R11, R26, c[0x0][0x188], RZ ;  /* 0x000062001a0b7a24 */ /* 0x000fe200078e02ff */
[----:B------:R-:W0:Y:S01]  /*1a10*/  LDGDEPBAR ;  /* 0x00000000000079af */ /* 0x000e220000000000 */
[----:B------:R-:W-:Y:S01]  /*1a20*/  IMAD R15, R148, c[0x0][0x214], R15 ;  /* 0x00008500940f7a24 */ /* 0x000fe200078e020f */
[----:B------:R-:W-:Y:S01]  /*1a30*/  LOP3.LUT R0, R10, R0, R18, 0x1e, !PT ;  /* 0x000000000a007212 */ /* 0x000fe200078e1e12 */
[----:B------:R-:W-:Y:S01]  /*1a40*/  IMAD.IADD R14, R152, 0x1, -R4 ;  /* 0x00000001980e7824 */ /* 0x000fe200078e0a04 */
[----:B------:R-:W-:Y:S01]  /*1a50*/  ISETP.GE.AND P3, PT, R16, c[0x0][0x16c], PT ;  /* 0x00005b0010007a0c */ /* 0x000fe20003f66270 */
[----:B------:R-:W-:-:S02]  /*1a60*/  IMAD.SHL.U32 R20, R19, 0x400, RZ ;  /* 0x0000040013147824 */ /* 0x000fc400078e00ff */
[C---:B------:R-:W-:Y:S02]  /*1a70*/  IMAD R11, R31.reuse, c[0x0][0x18c], R11 ;  /* 0x000063001f0b7a24 */ /* 0x040fe400078e020b */
[----:B------:R-:W-:-:S04]  /*1a80*/  IMAD.WIDE.U32 R4, R31, c[0x0][0x188], R2 ;  /* 0x000062001f047a25 */ /* 0x000fc800078e0002 */
[----:B------:R-:W-:Y:S01]  /*1a90*/  IMAD.SHL.U32 R10, R22, 0x40, RZ ;  /* 0x00000040160a7824 */ /* 0x000fe200078e00ff */
[----:B------:R-:W-:Y:S01]  /*1aa0*/  LEA R48, P0, R4, c[0x0][0x160], 0x1 ;  /* 0x0000580004307a11 */ /* 0x000fe200078008ff */
[----:B------:R-:W-:Y:S02]  /*1ab0*/  IMAD R2, R14, 0x2, R20 ;  /* 0x000000020e027824 */ /* 0x000fe400078e0214 */
[----:B------:R-:W-:Y:S01]  /*1ac0*/  IMAD.IADD R3, R9, 0x1, R15 ;  /* 0x0000000109037824 */ /* 0x000fe200078e020f */
[----:B------:R-:W-:Y:S01]  /*1ad0*/  LOP3.LUT R10, R10, 0x1c0, RZ, 0xc0, !PT ;  /* 0x000001c00a0a7812 */ /* 0x000fe200078ec0ff */
[----:B------:R-:W-:Y:S02]  /*1ae0*/  IMAD.IADD R9, R5, 0x1, R11 ;  /* 0x0000000105097824 */ /* 0x000fe400078e020b */
[----:B------:R-:W-:Y:S01]  /*1af0*/  IMAD.IADD R5, R2, 0x1, R0 ;  /* 0x0000000102057824 */ /* 0x000fe200078e0200 */
[----:B------:R-:W-:Y:S01]  /*1b00*/  SHF.R.U32.HI R14, RZ, 0x3, R10 ;  /* 0x00000003ff0e7819 */ /* 0x000fe2000001160a */
[----:B------:R-:W-:Y:S01]  /*1b10*/  IMAD R0, R26, c[0x0][0x218], RZ ;  /* 0x000086001a007a24 */ /* 0x000fe200078e02ff */
[----:B------:R-:W-:Y:S01]  /*1b20*/  LEA.HI.X R49, R4, c[0x0][0x164], R9, 0x1, P0 ;  /* 0x0000590004317a11 */ /* 0x000fe200000f0c09 */
[----:B------:R-:W-:Y:S01]  /*1b30*/  IMAD.SHL.U32 R44, R5, 0x2, RZ ;  /* 0x00000002052c7824 */ /* 0x000fe200078e00ff */
[----:B------:R-:W-:Y:S01]  /*1b40*/  LOP3.LUT R4, R10, 0x8, R36, 0xf8, !PT ;  /* 0x000000080a047812 */ /* 0x000fe200078ef824 */
[----:B------:R-:W-:Y:S01]  /*1b50*/  IMAD.MOV.U32 R2, RZ, RZ, R8 ;  /* 0x000000ffff027224 */ /* 0x000fe200078e0008 */
[----:B------:R-:W-:-:S04]  /*1b60*/  DEPBAR.LE SB0, 0x1 ;  /* 0x000080400000791a */ /* 0x000fc80000000000 */
[C---:B---3--:R-:W-:Y:S01]  /*1b70*/  IMAD R7, R31.reuse, c[0x0][0x21c], R0 ;  /* 0x000087001f077a24 */ /* 0x048fe200078e0200 */
[----:B------:R-:W-:Y:S01]  /*1b80*/  LOP3.LUT R0, R4, R14, RZ, 0x3c, !PT ;  /* 0x0000000e04007212 */ /* 0x000fe200078e3cff */
[----:B------:R-:W-:Y:S01]  /*1b90*/  IMAD R6, R30, 0x800, R39 ;  /* 0x000008001e067824 */ /* 0x000fe200078e0227 */
[C---:B------:R-:W-:Y:S01]  /*1ba0*/  IADD3 R8, R44.reuse, 0x14180, RZ ;  /* 0x000141802c087810 */ /* 0x040fe20007ffe0ff */
[----:B------:R-:W-:Y:S01]  /*1bb0*/  IMAD.WIDE.U32 R4, R31, c[0x0][0x218], R2 ;  /* 0x000086001f047a25 */ /* 0x000fe200078e0002 */
[----:B------:R-:W-:Y:S01]  /*1bc0*/  STL.64 [R1+0x78], R48 ;  /* 0x0000783001007387 */ /* 0x000fe20000100a00 */
[----:B------:R-:W-:Y:S02]  /*1bd0*/  IADD3 R9, R44, 0x141c0, RZ ;  /* 0x000141c02c097810 */ /* 0x000fe40007ffe0ff */
[----:B------:R-:W-:Y:S01]  /*1be0*/  IMAD.IADD R2, R6, 0x1, R0 ;  /* 0x0000000106027824 */ /* 0x000fe200078e0200 */
[----:B------:R2:W-:Y:S01]  /*1bf0*/  STL [R1+0x60], R44 ;  /* 0x0000602c01007387 */ /* 0x0005e20000100800 */
[----:B------:R-:W-:Y:S01]  /*1c00*/  @P1 IADD3 R9, R8, -0x40, RZ ;  /* 0xffffffc008091810 */ /* 0x000fe20007ffe0ff */
[----:B------:R-:W-:Y:S01]  /*1c10*/  IMAD.IADD R0, R5, 0x1, R7 ;  /* 0x0000000105007824 */ /* 0x000fe200078e0207 */
[----:B------:R-:W-:Y:S01]  /*1c20*/  SHF.R.S32.HI R3, RZ, 0x1f, R23 ;  /* 0x0000001fff037819 */ /* 0x000fe20000011417 */
[----:B------:R-:W-:Y:S01]  /*1c30*/  IMAD.SHL.U32 R2, R2, 0x2, RZ ;  /* 0x0000000202027824 */ /* 0x000fe200078e00ff */
[----:B------:R-:W-:Y:S01]  /*1c40*/  BAR.SYNC.DEFER_BLOCKING 0x0 ;  /* 0x0000000000007b1d */ /* 0x000fe20000010000 */
[----:B------:R-:W-:Y:S01]  /*1c50*/  LOP3.LUT P0, RZ, R22, 0x2, RZ, 0xc0, !PT ;  /* 0x0000000216ff7812 */ /* 0x000fe2000780c0ff */
[----:B------:R-:W-:Y:S01]  /*1c60*/  IMAD.IADD R5, R25, 0x1, R17 ;  /* 0x0000000119057824 */ /* 0x000fe200078e0211 */
[----:B------:R-:W-:Y:S01]  /*1c70*/  SEL R17, RZ, 0x1, P3 ;  /* 0x00000001ff117807 */ /* 0x000fe20001800000 */
[----:B------:R-:W-:Y:S01]  /*1c80*/  IMAD R26, R26, c[0x0][0x240], RZ ;  /* 0x000090001a1a7a24 */ /* 0x000fe200078e02ff */
[----:B------:R-:W-:Y:S01]  /*1c90*/  ISETP.GE.AND P3, PT, R33, c[0x0][0x16c], PT ;  /* 0x00005b0021007a0c */ /* 0x000fe20003f66270 */
[----:B------:R3:W-:Y:S02]  /*1ca0*/  STL [R1+0x68], R9 ;  /* 0x0000680901007387 */ /* 0x0007e40000100800 */
[----:B------:R-:W-:Y:S01]  /*1cb0*/  IMAD R148, R31, c[0x0][0x244], R26 ;  /* 0x000091001f947a24 */ /* 0x000fe200078e021a */
[----:B------:R-:W-:-:S02]  /*1cc0*/  SEL R15, RZ, 0x4, P3 ;  /* 0x00000004ff0f7807 */ /* 0x000fc40001800000 */
[----:B------:R-:W-:Y:S02]  /*1cd0*/  ISETP.GE.AND P3, PT, R33, c[0x0][0x1fc], PT ;  /* 0x00007f0021007a0c */ /* 0x000fe40003f66270 */
[----:B--2---:R-:W-:-:S04]  /*1ce0*/  LEA R44, P1, R4, c[0x0][0x1f0], 0x1 ;  /* 0x00007c00042c7a11 */ /* 0x004fc800078208ff */
[----:B------:R-:W-:Y:S01]  /*1cf0*/  LEA.HI.X R45, R4, c[0x0][0x1f4], R0, 0x1, P1 ;  /* 0x00007d00042d7a11 */ /* 0x000fe200008f0c00 */
[----:B------:R-:W2:Y:S01]  /*1d00*/  LDSM.16.M88.4 R164, [R2+0x8080] ;  /* 0x0080800002a4783b */ /* 0x000ea20000000200 */
[----:B------:R-:W-:Y:S01]  /*1d10*/  LEA.HI R0, R3, R23, RZ, 0x2 ;  /* 0x0000001703007211 */ /* 0x000fe200078f10ff */
[----:B------:R-:W-:Y:S01]  /*1d20*/  IMAD.MOV.U32 R3, RZ, RZ, 0x40 ;  /* 0x00000040ff037424 */ /* 0x000fe200078e00ff */
[----:B------:R-:W-:Y:S01]  /*1d30*/  ISETP.LT.AND P1, PT, R50, UR9, PT ;  /* 0x0000000932007c0c */ /* 0x000fe2000bf21270 */
[----:B------:R-:W4:Y:S01]  /*1d40*/  LDSM.16.M88.4 R180, [R2+0xa080] ;  /* 0x00a0800002b4783b */ /* 0x000f220000000200 */
[----:B------:R-:W-:Y:S01]  /*1d50*/  LOP3.LUT R6, R0, 0xfffffffc, RZ, 0xc0, !PT ;  /* 0xfffffffc00067812 */ /* 0x000fe200078ec0ff */
[----:B------:R-:W-:Y:S01]  /*1d60*/  IMAD.MOV.U32 R4, RZ, RZ, R24 ;  /* 0x000000ffff047224 */ /* 0x000fe200078e0018 */
[----:B------:R-:W-:Y:S01]  /*1d70*/  SEL R0, R149, 0xffffffe0, !P0 ;  /* 0xffffffe095007807 */ /* 0x000fe20004000000 */
[----:B------:R-:W1:Y:S01]  /*1d80*/  LDSM.16.M88.4 R196, [R2+0xc080] ;  /* 0x00c0800002c4783b */ /* 0x000e620000000200 */
[----:B------:R-:W-:Y:S01]  /*1d90*/  SEL R3, R3, 0xffffffc0, !P6 ;  /* 0xffffffc003037807 */ /* 0x000fe20007000000 */
[----:B------:R-:W-:Y:S01]  /*1da0*/  IMAD.IADD R23, R23, 0x1, -R6 ;  /* 0x0000000117177824 */ /* 0x000fe200078e0a06 */
[----:B------:R-:W-:Y:S01]  /*1db0*/  ISETP.GE.OR P2, PT, R16, c[0x0][0x16c], !P1 ;  /* 0x00005b0010007a0c */ /* 0x000fe20004f46670 */
[C---:B---3--:R-:W-:Y:S01]  /*1dc0*/  IMAD.IADD R9, R2.reuse, 0x1, R0 ;  /* 0x0000000102097824 */ /* 0x048fe200078e0200 */
[----:B------:R-:W3:Y:S01]  /*1dd0*/  LDSM.16.M88.4 R212, [R2+0xe080] ;  /* 0x00e0800002d4783b */ /* 0x000ee20000000200 */
[----:B------:R-:W-:Y:S01]  /*1de0*/  IMAD.IADD R8, R2, 0x1, R3 ;  /* 0x0000000102087824 */ /* 0x000fe200078e0203 */
[----:B------:R-:W-:Y:S01]  /*1df0*/  ISETP.GE.OR P6, PT, R32, c[0x0][0x16c], !P1 ;  /* 0x00005b0020007a0c */ /* 0x000fe20004fc6670 */
[----:B------:R-:W-:Y:S01]  /*1e00*/  IMAD.IADD R7, R3, 0x1, R9 ;  /* 0x0000000103077824 */ /* 0x000fe200078e0209 */
[----:B------:R-:W1:Y:S01]  /*1e10*/  LDSM.16.M88.4 R168, [R9+0x8080] ;  /* 0x0080800009a8783b */ /* 0x000e620000000200 */
[----:B------:R-:W-:Y:S01]  /*1e20*/  ISETP.GE.OR P5, PT, R33, c[0x0][0x16c], !P1 ;  /* 0x00005b0021007a0c */ /* 0x000fe20004fa6670 */
[----:B------:R-:W-:Y:S01]  /*1e30*/  IMAD.WIDE.U32 R150, R31, c[0x0][0x240], R4 ;  /* 0x000090001f967a25 */ /* 0x000fe200078e0004 */
[----:B------:R-:W-:Y:S01]  /*1e40*/  LOP3.LUT R0, R27, 0xffffffe0, RZ, 0xc0, !PT ;  /* 0xffffffe01b007812 */ /* 0x000fe200078ec0ff */
[----:B------:R-:W1:Y:S01]  /*1e50*/  LDSM.16.M88.4 R172, [R8+0x8080] ;  /* 0x0080800008ac783b */ /* 0x000e620000000200 */
[----:B------:R-:W-:Y:S01]  /*1e60*/  ISETP.GE.OR P4, PT, R28, c[0x0][0x16c], !P1 ;  /* 0x00005b001c007a0c */ /* 0x000fe20004f86670 */
[----:B------:R-:W-:Y:S01]  /*1e70*/  IMAD.SHL.U32 R4, R19, 0x10, RZ ;  /* 0x0000001013047824 */ /* 0x000fe200078e00ff */
[----:B------:R-:W-:Y:S01]  /*1e80*/  ISETP.GE.AND P0, PT, R16, c[0x0][0x1fc], PT ;  /* 0x00007f0010007a0c */ /* 0x000fe20003f06270 */
[----:B------:R-:W1:Y:S01]  /*1e90*/  LDSM.16.M88.4 R176, [R7+0x8080] ;  /* 0x0080800007b0783b */ /* 0x000e620000000200 */
[----:B------:R-:W-:Y:S01]  /*1ea0*/  IMAD.IADD R0, R152, 0x1, -R0 ;  /* 0x0000000198007824 */ /* 0x000fe200078e0a00 */
[----:B------:R-:W-:Y:S01]  /*1eb0*/  CS2R R50, SRZ ;  /* 0x0000000000327805 */ /* 0x000fe2000001ff00 */
[----:B------:R-:W-:Y:S01]  /*1ec0*/  LOP3.LUT R10, R10, 0x10, R4, 0xf8, !PT ;  /* 0x000000100a0a7812 */ /* 0x000fe200078ef804 */
[----:B------:R-:W1:Y:S01]  /*1ed0*/  LDSM.16.M88.4 R184, [R9+0xa080] ;  /* 0x00a0800009b8783b */ /* 0x000e620000000200 */
[----:B------:R-:W-:Y:S01]  /*1ee0*/  CS2R R26, SRZ ;  /* 0x00000000001a7805 */ /* 0x000fe2000001ff00 */
[----:B------:R-:W-:-:S02]  /*1ef0*/  CS2R R24, SRZ ;  /* 0x0000000000187805 */ /* 0x000fc4000001ff00 */
        /* <DEDUP_REMOVED lines=8> */
[----:B------:R-:W-:Y:S06]  /*1f80*/  BAR.SYNC.DEFER_BLOCKING 0x0 ;  /* 0x0000000000007b1d */ /* 0x000fec0000010000 */
[----:B------:R-:W-:Y:S04]  /*1f90*/  STL.64 [R1+0x70], R44 ;  /* 0x0000702c01007387 */ /* 0x000fe80000100a00 */
[----:B------:R2:W-:Y:S04]  /*1fa0*/  STL [R1+0x28], R2 ;  /* 0x0000280201007387 */ /* 0x0005e80000100800 */
[----:B------:R1:W-:Y:S04]  /*1fb0*/  STL [R1+0x2c], R9 ;  /* 0x00002c0901007387 */ /* 0x0003e80000100800 */
[----:B------:R3:W-:Y:S04]  /*1fc0*/  STL [R1+0x34], R8 ;  /* 0x0000340801007387 */ /* 0x0007e80000100800 */
[----:B------:R4:W-:Y:S04]  /*1fd0*/  STL [R1+0x30], R7 ;  /* 0x0000300701007387 */ /* 0x0009e80000100800 */
[----:B------:R-:W-:Y:S01]  /*1fe0*/  @!PT LDS RZ, [RZ] ;  /* 0x00000000fffff984 */ /* 0x000fe20000000800 */
[----:B------:R-:W-:Y:S01]  /*1ff0*/  @!PT LDS RZ, [RZ] ;  /* 0x00000000fffff984 */ /* 0x000fe20000000800 */
[----:B------:R-:W-:Y:S01]  /*2000*/  @!PT LDS RZ, [RZ] ;  /* 0x00000000fffff984 */ /* 0x000fe20000000800 */
[----:B------:R4:W-:Y:S01]  /*2010*/  LDGSTS.E.BYPASS.LTC128B.128 [R41+0x8080], [R48.64], !P2 ;  /* 0x0808000030297fae */ /* 0x0009e2000d101d4a */
[----:B------:R-:W-:-:S02]  /*2020*/  ISETP.GE.OR P2, PT, R16, c[0x0][0x1fc], !P1 ;  /* 0x00007f0010007a0c */ /* 0x000fc40004f46670 */
[----:B------:R-:W-:Y:S01]  /*2030*/  SEL R16, RZ, 0x1, P0 ;  /* 0x00000001ff107807 */ /* 0x000fe20000000000 */
[----:B------:R4:W-:Y:S01]  /*2040*/  LDGSTS.E.BYPASS.LTC128B.128 [R41+0x9080], [R48.64+0x80], !P6 ;  /* 0x0908008030297fae */ /* 0x0009e2000f101d4a */
[----:B------:R-:W-:Y:S02]  /*2050*/  ISETP.GE.AND P0, PT, R28, c[0x0][0x1fc], PT ;  /* 0x00007f001c007a0c */ /* 0x000fe40003f06270 */
[----:B------:R-:W-:Y:S01]  /*2060*/  ISETP.GE.OR P6, PT, R32, c[0x0][0x1fc], !P1 ;  /* 0x00007f0020007a0c */ /* 0x000fe20004fc6670 */
[----:B------:R4:W-:Y:S01]  /*2070*/  LDGSTS.E.BYPASS.LTC128B.128 [R41+0xa080], [R48.64+0x100], !P5 ;  /* 0x0a08010030297fae */ /* 0x0009e2000e901d4a */
[----:B--2---:R-:W-:Y:S02]  /*2080*/  LOP3.LUT R2, R38, 0xfffffff0, RZ, 0xc0, !PT ;  /* 0xfffffff026027812 */ /* 0x004fe400078ec0ff */
[----:B------:R-:W-:Y:S01]  /*2090*/  ISETP.GE.AND P5, PT, R32, c[0x0][0x16c], PT ;  /* 0x00005b0020007a0c */ /* 0x000fe20003fa6270 */
[----:B------:R2:W-:Y:S01]  /*20a0*/  LDGSTS.E.BYPASS.LTC128B.128 [R41+0xb080], [R48.64+0x180], !P4 ;  /* 0x0b08018030297fae */ /* 0x0005e2000e101d4a */
[----:B-1----:R-:W-:Y:S01]  /*20b0*/  SHF.R.S32.HI R9, RZ, 0x1f, R0 ;  /* 0x0000001fff097819 */ /* 0x002fe20000011400 */
[----:B------:R-:W-:Y:S01]  /*20c0*/  IMAD.IADD R2, R152, 0x1, -R2 ;  /* 0x0000000198027824 */ /* 0x000fe200078e0a02 */
[----:B------:R-:W-:Y:S01]  /*20d0*/  SEL R11, RZ, 0xffffffff, P5 ;  /* 0xffffffffff0b7807 */ /* 0x000fe20002800000 */
[----:B------:R-:W-:Y:S01]  /*20e0*/  STL.64 [R1+0x80], R150 ;  /* 0x0000809601007387 */ /* 0x000fe20000100a00 */
[----:B------:R-:W-:Y:S01]  /*20f0*/  LEA.HI R5, R9, R0, RZ, 0x2 ;  /* 0x0000000009057211 */ /* 0x000fe200078f10ff */
[----:B---3--:R-:W-:Y:S01]  /*2100*/  IMAD.SHL.U32 R8, R30, 0x20, RZ ;  /* 0x000000201e087824 */ /* 0x008fe200078e00ff */
[----:B------:R-:W-:Y:S01]  /*2110*/  SHF.R.S32.HI R6, RZ, 0x1f, R2 ;  /* 0x0000001fff067819 */ /* 0x000fe20000011402 */
[----:B------:R-:W-:Y:S01]  /*2120*/  IMAD.SHL.U32 R11, R11, 0x2, RZ ;  /* 0x000000020b0b7824 */ /* 0x000fe200078e00ff */
[----:B------:R-:W-:Y:S01]  /*2130*/  ISETP.GE.AND P4, PT, R32, c[0x0][0x1fc], PT ;  /* 0x00007f0020007a0c */ /* 0x000fe20003f86270 */
[----:B------:R-:W-:Y:S01]  /*2140*/  CS2R R38, SRZ ;  /* 0x0000000000267805 */ /* 0x000fe2000001ff00 */
[----:B------:R-:W-:-:S02]  /*2150*/  LEA.HI R6, R6, R2, RZ, 0x3 ;  /* 0x0000000206067211 */ /* 0x000fc400078f18ff */
[----:B------:R-:W-:Y:S02]  /*2160*/  ISETP.GE.AND P5, PT, R28, c[0x0][0x16c], PT ;  /* 0x00005b001c007a0c */ /* 0x000fe40003fa6270 */
[C---:B----4-:R-:W-:Y:S01]  /*2170*/  LOP3.LUT R7, R6.reuse, 0xfffffff8, RZ, 0xc0, !PT ;  /* 0xfffffff806077812 */ /* 0x050fe200078ec0ff */
[----:B------:R-:W-:Y:S01]  /*2180*/  IMAD.SHL.U32 R6, R6, 0x40, RZ ;  /* 0x0000004006067824 */ /* 0x000fe200078e00ff */
[----:B------:R-:W-:Y:S02]  /*2190*/  SEL R12, RZ, 0xffffffff, P4 ;  /* 0xffffffffff0c7807 */ /* 0x000fe40002000000 */
[----:B------:R-:W-:Y:S01]  /*21a0*/  LOP3.LUT R9, R18, 0x20, R8, 0xf8, !PT ;  /* 0x0000002012097812 */ /* 0x000fe200078ef808 */
[----:B------:R-:W-:Y:S01]  /*21b0*/  IMAD.IADD R2, R2, 0x1, -R7 ;  /* 0x0000000102027824 */ /* 0x000fe200078e0a07 */
[----:B------:R-:W-:Y:S01]  /*21c0*/  LOP3.LUT R7, R5, 0xfffffffc, RZ, 0xc0, !PT ;  /* 0xfffffffc05077812 */ /* 0x000fe200078ec0ff */
[----:B------:R-:W-:Y:S01]  /*21d0*/  IMAD R8, R23, -0x8, R35 ;  /* 0xfffffff817087824 */ /* 0x000fe200078e0223 */
[----:B------:R-:W-:Y:S01]  /*21e0*/  LEA.HI R5, R5, R4, RZ, 0x1e ;  /* 0x0000000405057211 */ /* 0x000fe200078ff0ff */
[----:B------:R-:W-:Y:S01]  /*21f0*/  IMAD.SHL.U32 R4, R12, 0x2, RZ ;  /* 0x000000020c047824 */ /* 0x000fe200078e00ff */
[----:B------:R-:W-:Y:S01]  /*2200*/  ISETP.GT.AND P4, PT, R152, 0x7, PT ;  /* 0x000000079800780c */ /* 0x000fe20003f84270 */
[----:B------:R-:W-:Y:S01]  /*2210*/  IMAD.IADD R7, R0, 0x1, -R7 ;  /* 0x0000000100077824 */ /* 0x000fe200078e0a07 */
[----:B------:R-:W-:Y:S01]  /*2220*/  LOP3.LUT R0, R10, 0x8, R36, 0xf8, !PT ;  /* 0x000000080a007812 */ /* 0x000fe200078ef824 */
[----:B------:R1:W-:Y:S01]  /*2230*/  STL [R1+0x64], R5 ;  /* 0x0000640501007387 */ /* 0x0003e20000100800 */
[----:B------:R-:W-:Y:S01]  /*2240*/  SEL R13, RZ, 0x8, P5 ;  /* 0x00000008ff0d7807 */ /* 0x000fe20002800000 */
[----:B------:R-:W-:Y:S01]  /*2250*/  IMAD R10, R7, -0x2, R8 ;  /* 0xfffffffe070a7824 */ /* 0x000fe200078e0208 */
[----:B------:R-:W-:Y:S01]  /*2260*/  LOP3.LUT R8, R0, R14, RZ, 0x3c, !PT ;  /* 0x0000000e00087212 */ /* 0x000fe200078e3cff */
[----:B--2---:R-:W-:Y:S01]  /*2270*/  CS2R R48, SRZ ;  /* 0x0000000000307805 */ /* 0x004fe2000001ff00 */
[----:B------:R-:W-:Y:S01]  /*2280*/  LOP3.LUT R4, R4, 0x2, R16, 0xe2, !PT ;  /* 0x0000000204047812 */ /* 0x000fe200078ee210 */
[----:B------:R-:W-:Y:S01]  /*2290*/  CS2R R36, SRZ ;  /* 0x0000000000247805 */ /* 0x000fe2000001ff00 */
[----:B------:R-:W-:Y:S01]  /*22a0*/  SEL R7, RZ, 0x4, P3 ;  /* 0x00000004ff077807 */ /* 0x000fe20001800000 */
[----:B------:R-:W-:Y:S01]  /*22b0*/  CS2R R34, SRZ ;  /* 0x0000000000227805 */ /* 0x000fe2000001ff00 */
[----:B------:R-:W-:Y:S01]  /*22c0*/  LOP3.LUT P3, RZ, R2, 0x4, RZ, 0xc0, !PT ;  /* 0x0000000402ff7812 */ /* 0x000fe2000786c0ff */
[----:B------:R-:W-:Y:S01]  /*22d0*/  CS2R R22, SRZ ;  /* 0x0000000000167805 */ /* 0x000fe2000001ff00 */
[----:B------:R-:W-:-:S02]  /*22e0*/  LOP3.LUT R6, R6, 0xfffffe00, RZ, 0xc0, !PT ;  /* 0xfffffe0006067812 */ /* 0x000fc400078ec0ff */
[----:B------:R-:W-:Y:S02]  /*22f0*/  ISETP.GE.OR P5, PT, R33, c[0x0][0x1fc], !P1 ;  /* 0x00007f0021007a0c */ /* 0x000fe40004fa6670 */
[----:B------:R-:W-:Y:S01]  /*2300*/  ISETP.GE.OR P1, PT, R28, c[0x0][0x1fc], !P1 ;  /* 0x00007f001c007a0c */ /* 0x000fe20004f26670 */
[----:B------:R-:W-:Y:S01]  /*2310*/  CS2R R32, SRZ ;  /* 0x0000000000207805 */ /* 0x000fe2000001ff00 */
[----:B------:R-:W-:Y:S01]  /*2320*/  CS2R R28, SRZ ;  /* 0x00000000001c7805 */ /* 0x000fe2000001ff00 */
        /* <DEDUP_REMOVED lines=15> */
[----:B-1----:R-:W-:Y:S01]  /*2420*/  CS2R R46, SRZ ;  /* 0x00000000002e7805 */ /* 0x002fe2000001ff00 */
[----:B--2---:R-:W-:Y:S01]  /*2430*/  IMAD.SHL.U32 R0, R2, 0x40, RZ ;  /* 0x0000004002007824 */ /* 0x004fe200078e00ff */
[----:B------:R-:W-:Y:S01]  /*2440*/  LOP3.LUT R2, R5, R4, R7, 0xfe, !PT ;  /* 0x0000000405027212 */ /* 0x000fe200078efe07 */
[----:B------:R-:W-:Y:S02]  /*2450*/  IMAD.SHL.U32 R5, R30, 0x8, RZ ;  /* 0x000000081e057824 */ /* 0x000fe400078e00ff */
[----:B------:R-:W-:Y:S01]  /*2460*/  IMAD.SHL.U32 R4, R21, 0x8, RZ ;  /* 0x0000000815047824 */ /* 0x000fe200078e00ff */
[----:B------:R-:W-:Y:S01]  /*2470*/  LOP3.LUT R0, R0, 0x1c0, RZ, 0xc0, !PT ;  /* 0x000001c000007812 */ /* 0x000fe200078ec0ff */
[----:B------:R1:W-:Y:S03]  /*2480*/  STL [R1+0x58], R2 ;  /* 0x0000580201007387 */ /* 0x0003e60000100800 */
[----:B------:R-:W-:-:S02]  /*2490*/  LOP3.LUT R7, R0, 0x8, R5, 0xf8, !PT ;  /* 0x0000000800077812 */ /* 0x000fc400078ef805 */
        /* <DEDUP_REMOVED lines=24> */
[----:B------:R-:W-:-:S02]  /*2620*/  ISETP.GT.AND P2, PT, R10, 0x21, PT ;  /* 0x000000210a00780c */ /* 0x000fc40003f44270 */
[----:B------:R3:W-:Y:S04]  /*2630*/  STL [R1+0x38], R3 ;  /* 0x0000380301007387 */ /* 0x0007e80000100800 */
        /* <DEDUP_REMOVED lines=9> */
[----:B------:R-:W-:Y:S01]  /*26d0*/  ISETP.GT.AND P3, PT, R10, 0x20, PT ;  /* 0x000000200a00780c */ /* 0x000fe20003f64270 */
        /* <DEDUP_REMOVED lines=10> */
.L_x_134:
        /* <DEDUP_REMOVED lines=293> */
.L_x_132:
        /* <DEDUP_REMOVED lines=69> */
[----:B--2---:R-:W-:Y:S04]  /*3e20*/  LEA R4, P0, R4, R12, 0x6 ;  /* 0x0000000c04047211 */ /* 0x004fe800078030ff */
[----:B------:R-:W-:Y:S02]  /*3e30*/  LEA.HI.X R5, R6, R13, R5, 0x6, P0 ;  /* 0x0000000d06057211 */ /* 0x000fe400000f3405 */
[C---:B----4-:R-:W-:Y:S02]  /*3e40*/  LOP3.LUT P0, RZ, R7.reuse, 0x1, RZ, 0xc0, !PT ;  /* 0x0000000107ff7812 */ /* 0x050fe4000780c0ff */
[----:B------:R-:W-:Y:S02]  /*3e50*/  LOP3.LUT P1, RZ, R7, 0x2, RZ, 0xc0, !PT ;  /* 0x0000000207ff7812 */ /* 0x000fe4000782c0ff */
[C---:B------:R-:W-:Y:S02]  /*3e60*/  ISETP.GE.OR P0, PT, R11.reuse, UR5, !P0 ;  /* 0x000000050b007c0c */ /* 0x040fe4000c706670 */
[----:B------:R-:W-:Y:S11]  /*3e70*/  ISETP.GE.OR P1, PT, R11, UR5, !P1 ;  /* 0x000000050b007c0c */ /* 0x000ff6000cf26670 */
[----:B------:R-:W-:Y:S01]  /*3e80*/  @!PT LDS RZ, [RZ] ;  /* 0x00000000fffff984 */ /* 0x000fe20000000800 */
[----:B------:R-:W-:Y:S01]  /*3e90*/  @!PT LDS RZ, [RZ] ;  /* 0x00000000fffff984 */ /* 0x000fe20000000800 */
[----:B------:R-:W-:Y:S01]  /*3ea0*/  @!PT LDS RZ, [RZ] ;  /* 0x00000000fffff984 */ /* 0x000fe20000000800 */
[----:B---3--:R1:W-:Y:S01]  /*3eb0*/  LDGSTS.E.BYPASS.LTC128B.128 [R10+0x8080], [R4.64], !P0 ;  /* 0x08080000040a7fae */ /* 0x0083e2000c101d4a */
[----:B------:R-:W-:Y:S03]  /*3ec0*/  LOP3.LUT P0, RZ, R7, 0x4, RZ, 0xc0, !PT ;  /* 0x0000000407ff7812 */ /* 0x000fe6000780c0ff */
[----:B------:R1:W-:Y:S01]  /*3ed0*/  LDGSTS.E.BYPASS.LTC128B.128 [R10+0x9080], [R4.64+0x80], !P1 ;  /* 0x09080080040a7fae */ /* 0x0003e2000c901d4a */
[----:B------:R-:W-:Y:S02]  /*3ee0*/  ISETP.GE.OR P0, PT, R11, UR5, !P0 ;  /* 0x000000050b007c0c */ /* 0x000fe4000c706670 */
        /* <DEDUP_REMOVED lines=9> */
.L_x_133:
        /* <DEDUP_REMOVED lines=102> */
[----:B------:R-:W-:Y:S01]  /*45e0*/  FMUL.FTZ R84, R84, c[0x0][0x298] ;  /* 0x0000a60054547a20 */ /* 0x000fe20000410000 */
[----:B------:R-:W-:Y:S01]  /*45f0*/  PLOP3.LUT P1, PT, PT, PT, PT, 0x8, 0x0 ;  /* 0x000000000000781c */ /* 0x000fe20003f2e170 */
        /* <DEDUP_REMOVED lines=63> */
.L_x_131:
[----:B------:R-:W-:Y:S05]  /*49f0*/  @P1 EXIT ;  /* 0x000000000000194d */ /* 0x000fea0003800000 */
[----:B-1----:R-:W2:Y:S01]  /*4a00*/  LDL.LU R9, [R1+0x98] ;  /* 0x0000980001097983 */ /* 0x002ea20000300800 */
[----:B------:R-:W-:-:S04]  /*4a10*/  ISETP.NE.U32.AND P2, PT, RZ, c[0x0][0x360], PT ;  /* 0x0000d800ff007a0c */ /* 0x000fc80003f45070 */
[----:B------:R-:W-:-:S13]  /*4a20*/  ISETP.NE.AND.EX P2, PT, RZ, c[0x0][0x364], PT, P2 ;  /* 0x0000d900ff007a0c */ /* 0x000fda0003f45320 */
[----:B------:R-:W-:-:S04]  /*4a30*/  @P2 IMAD.MOV.U32 R2, RZ, RZ, 0x4 ;  /* 0x00000004ff022424 */ /* 0x000fc800078e00ff */
[----:B--2---:R-:W-:-:S05]  /*4a40*/  @P2 IMAD.WIDE R2, R9, R2, c[0x0][0x360] ;  /* 0x0000d80009022625 */ /* 0x004fca00078e0202 */
[----:B-----5:R1:W2:Y:S01]  /*4a50*/  @P2 LDG.E R0, [R2.64] ;  /* 0x0000000a02002981 */ /* 0x0202a2000c1e1900 */
[----:B------:R-:W3:Y:S01]  /*4a60*/  S2UR UR5, SR_CTAID.X ;  /* 0x00000000000579c3 */ /* 0x000ee20000002500 */
[----:B------:R-:W-:Y:S02]  /*4a70*/  IMAD.MOV.U32 R4, RZ, RZ, c[0x0][0x338] ;  /* 0x0000ce00ff047624 */ /* 0x000fe400078e00ff */
[----:B------:R-:W4:Y:S04]  /*4a80*/  S2R R5, SR_TID.X ;  /* 0x0000000000057919 */ /* 0x000f280000002100 */
[----:B------:R-:W-:Y:S01]  /*4a90*/  BAR.SYNC.DEFER_BLOCKING 0x1, 0x100 ;  /* 0x0044000000007b1d */ /* 0x000fe20000010000 */
[----:B------:R-:W-:-:S05]  /*4aa0*/  ISETP.NE.AND P0, PT, R4, 0x1, PT ;  /* 0x000000010400780c */ /* 0x000fca0003f05270 */
[----:B-1----:R-:W1:Y:S01]  /*4ab0*/  S2R R3, SR_CTAID.Y ;  /* 0x0000000000037919 */ /* 0x002e620000002600 */
[----:B---3--:R-:W-:Y:S01]  /*4ac0*/  USHF.L.U32 UR5, UR5, 0xe, URZ ;  /* 0x0000000e05057899 */ /* 0x008fe2000800063f */
[----:B----4-:R-:W-:-:S03]  /*4ad0*/  SHF.R.S32.HI R6, RZ, 0x1f, R5 ;  /* 0x0000001fff067819 */ /* 0x010fc60000011405 */
[----:B------:R-:W-:-:S03]  /*4ae0*/  USHF.R.S32.HI UR4, URZ, 0x1f, UR5 ;  /* 0x0000001f3f047899 */ /* 0x000fc60008011405 */
[----:B-1----:R-:W-:-:S04]  /*4af0*/  @P0 IMAD.HI.U32 R4, R3, c[0x0][0x33c], RZ ;  /* 0x0000cf0003040a27 */ /* 0x002fc800078e00ff */
[----:B--2---:R-:W-:-:S05]  /*4b00*/  @P2 IMAD R0, R9, 0x40, R0 ;  /* 0x0000004009002824 */ /* 0x004fca00078e0200 */
[----:B------:R-:W-:-:S04]  /*4b10*/  @P2 SHF.R.S32.HI R2, RZ, 0x1f, R0 ;  /* 0x0000001fff022819 */ /* 0x000fc80000011400 */
[----:B------:R-:W-:Y:S01]  /*4b20*/  @P2 LEA.HI R2, R2, R0, RZ, 0x6 ;  /* 0x0000000002022211 */ /* 0x000fe200078f30ff */
[----:B------:R-:W-:Y:S01]  /*4b30*/  IMAD.MOV.U32 R0, RZ, RZ, R3 ;  /* 0x000000ffff007224 */ /* 0x000fe200078e0003 */
[----:B------:R-:W-:Y:S02]  /*4b40*/  @P0 SHF.R.U32.HI R0, RZ, c[0x0][0x340], R4 ;  /* 0x0000d000ff000a19 */ /* 0x000fe40000011604 */
[----:B------:R-:W-:Y:S02]  /*4b50*/  @P2 SHF.L.U32 R2, R2, 0x8, RZ ;  /* 0x0000000802022819 */ /* 0x000fe400000006ff */
[----:B------:R-:W-:Y:S02]  /*4b60*/  SHF.R.S32.HI R4, RZ, 0x1f, R0 ;  /* 0x0000001fff047819 */ /* 0x000fe40000011400 */
[----:B------:R-:W-:-:S04]  /*4b70*/  @P2 LOP3.LUT R2, R2, 0xffffc000, RZ, 0xc0, !PT ;  /* 0xffffc00002022812 */ /* 0x000fc800078ec0ff */
[----:B------:R-:W-:Y:S02]  /*4b80*/  @P2 SHF.R.S32.HI R3, RZ, 0x1f, R2 ;  /* 0x0000001fff032819 */ /* 0x000fe40000011402 */
[----:B------:R-:W-:-:S06]  /*4b90*/  @!P2 CS2R R2, SRZ ;  /* 0x000000000002a805 */ /* 0x000fcc000001ff00 */
[----:B------:R-:W-:Y:S01]  /*4ba0*/  IADD3 R2, P1, P0, R2, UR5, R5 ;  /* 0x0000000502027c10 */ /* 0x000fe2000f83e005 */
[C---:B------:R-:W-:Y:S02]  /*4bb0*/  IMAD R5, R4.reuse, c[0x0][0x328], RZ ;  /* 0x0000ca0004057a24 */ /* 0x040fe400078e02ff */
[----:B------:R-:W-:Y:S01]  /*4bc0*/  IMAD R4, R4, c[0x0][0x300], RZ ;  /* 0x0000c00004047a24 */ /* 0x000fe200078e02ff */
[----:B------:R-:W-:Y:S01]  /*4bd0*/  IADD3.X R3, R3, UR4, R6, P1, P0 ;  /* 0x0000000403037c10 */ /* 0x000fe20008fe0406 */
[C---:B------:R-:W-:Y:S01]  /*4be0*/  IMAD R7, R0.reuse, c[0x0][0x32c], R5 ;  /* 0x0000cb0000077a24 */ /* 0x040fe200078e0205 */
[----:B------:R-:W-:Y:S01]  /*4bf0*/  SHF.R.S32.HI R6, RZ, 0x1f, R9 ;  /* 0x0000001fff067819 */ /* 0x000fe20000011409 */
[C---:B------:R-:W-:Y:S02]  /*4c00*/  IMAD R8, R0.reuse, c[0x0][0x304], R4 ;  /* 0x0000c10000087a24 */ /* 0x040fe400078e0204 */
[----:B------:R-:W-:-:S04]  /*4c10*/  IMAD.WIDE.U32 R4, R0, c[0x0][0x328], R2 ;  /* 0x0000ca0000047a25 */ /* 0x000fc800078e0002 */
[----:B------:R-:W-:Y:S01]  /*4c20*/  IMAD.WIDE.U32 R2, R0, c[0x0][0x300], R2 ;  /* 0x0000c00000027a25 */ /* 0x000fe200078e0002 */
[----:B------:R-:W-:Y:S02]  /*4c30*/  SEL R0, R6, RZ, !P2 ;  /* 0x000000ff06007207 */ /* 0x000fe40005000000 */
[----:B------:R-:W-:Y:S01]  /*4c40*/  SEL R6, R9, RZ, !P2 ;  /* 0x000000ff09067207 */ /* 0x000fe20005000000 */
[----:B------:R-:W-:Y:S01]  /*4c50*/  IMAD.IADD R5, R5, 0x1, R7 ;  /* 0x0000000105057824 */ /* 0x000fe200078e0207 */
[----:B------:R-:W-:Y:S01]  /*4c60*/  IADD3 R3, R3, R8, RZ ;  /* 0x0000000803037210 */ /* 0x000fe20007ffe0ff */
[C---:B------:R-:W-:Y:S02]  /*4c70*/  IMAD R10, R0.reuse, c[0x0][0x330], RZ ;  /* 0x0000cc00000a7a24 */ /* 0x040fe400078e02ff */
[----:B------:R-:W-:Y:S02]  /*4c80*/  IMAD R0, R0, c[0x0][0x308], RZ ;  /* 0x0000c20000007a24 */ /* 0x000fe400078e02ff */
[----:B------:R-:W-:-:S02]  /*4c90*/  IMAD R10, R6, c[0x0][0x334], R10 ;  /* 0x0000cd00060a7a24 */ /* 0x000fc400078e020a */
[----:B------:R-:W-:-:S04]  /*4ca0*/  IMAD.WIDE.U32 R8, R6, c[0x0][0x330], R4 ;  /* 0x0000cc0006087a25 */ /* 0x000fc800078e0004 */
[----:B------:R-:W-:Y:S01]  /*4cb0*/  IMAD R0, R6, c[0x0][0x30c], R0 ;  /* 0x0000c30006007a24 */ /* 0x000fe200078e0200 */
[----:B------:R-:W-:Y:S01]  /*4cc0*/  LEA R4, P1, R8, c[0x0][0x310], 0x2 ;  /* 0x0000c40008047a11 */ /* 0x000fe200078210ff */
[----:B------:R-:W-:-:S04]  /*4cd0*/  IMAD.WIDE.U32 R6, R6, c[0x0][0x308], R2 ;  /* 0x0000c20006067a25 */ /* 0x000fc800078e0002 */
[----:B------:R-:W-:Y:S01]  /*4ce0*/  IMAD.IADD R3, R9, 0x1, R10 ;  /* 0x0000000109037824 */ /* 0x000fe200078e020a */
[----:B------:R-:W-:Y:S02]  /*4cf0*/  IADD3 R0, R7, R0, RZ ;  /* 0x0000000007007210 */ /* 0x000fe40007ffe0ff */
[----:B------:R-:W-:Y:S02]  /*4d00*/  LEA R2, P0, R6, c[0x0][0x2e8], 0x2 ;  /* 0x0000ba0006027a11 */ /* 0x000fe400078010ff */
[----:B------:R-:W-:Y:S02]  /*4d10*/  LEA.HI.X R5, R8, c[0x0][0x314], R3, 0x2, P1 ;  /* 0x0000c50008057a11 */ /* 0x000fe400008f1403 */
[----:B------:R-:W-:-:S03]  /*4d20*/  LEA.HI.X R3, R6, c[0x0][0x2ec], R0, 0x2, P0 ;  /* 0x0000bb0006037a11 */ /* 0x000fc600000f1400 */
        /* <DEDUP_REMOVED lines=129> */
.L_x_135:
        /* <DEDUP_REMOVED lines=12> */
.L_x_1149:


//--------------------- .text._ZN7cutlass13device_kernelIN5flash19enable_sm80_to_sm89INS1_16FlashAttnBwdSm80INS1_25CollectiveMainloopBwdSm80ILi1ELi1EN4cute5tupleIJNS5_1CILi32EEENS7_ILi64EEENS7_ILi256EEEEEENS_6half_tEfNS_4arch4Sm80ELb0ELb1ELb0ELb0ELb0ELb0ELb0ELb0ELi2ELi2ELi2ELi1ELb1EEENS1_21CollectiveEpilogueBwdISB_SC_SE_Li256ELb0ELb0ELi4EEENS1_19SingleTileSchedulerILb0ELb0ELb0ELi64EEEEEEEEEvNT_6ParamsE --------------------------
	.section	.text._ZN7cutlass13device_kernelIN5flash19enable_sm80_to_sm89INS1_16FlashAttnBwdSm80INS1_25CollectiveMainloopBwdSm80ILi1ELi1EN4cute5tupleIJNS5_1CILi32EEENS7_ILi64EEENS7_ILi256EEEEEENS_6half_tEfNS_4arch4Sm80ELb0ELb1ELb0ELb0ELb0ELb0ELb0ELb0ELi2ELi2ELi2ELi1ELb1EEENS1_21CollectiveEpilogueBwdISB_SC_SE_Li256ELb0ELb0ELi4EEENS1_19SingleTileSchedulerILb0ELb0ELb0ELi64EEEEEEEEEvNT_6ParamsE,"ax",@progbits
	.sectioninfo	@"SHI_REGISTERS=255"
	.align	128
.text._ZN7cutlass13device_kernelIN5flash19enable_sm80_to_sm89INS1_16FlashAttnBwdSm80INS1_25CollectiveMainloopBwdSm80ILi1ELi1EN4cute5tupleIJNS5_1CILi32EEENS7_ILi64EEENS7_ILi256EEEEEENS_6half_tEfNS_4arch4Sm80ELb0ELb1ELb0ELb0ELb0ELb0ELb0ELb0ELi2ELi2ELi2ELi1ELb1EEENS1_21CollectiveEpilogueBwdISB_SC_SE_Li256ELb0ELb0ELi4EEENS1_19SingleTileSchedulerILb0ELb0ELb0ELi64EEEEEEEEEvNT_6ParamsE:
        .type           _ZN7cutlass13device_kernelIN5flash19enable_sm80_to_sm89INS1_16FlashAttnBwdSm80INS1_25CollectiveMainloopBwdSm80ILi1ELi1EN4cute5tupleIJNS5_1CILi32EEENS7_ILi64EEENS7_ILi256EEEEEENS_6half_tEfNS_4arch4Sm80ELb0ELb1ELb0ELb0ELb0ELb0ELb0ELb0ELi2ELi2ELi2ELi1ELb1EEENS1_21CollectiveEpilogueBwdISB_SC_SE_Li256ELb0ELb0ELi4EEENS1_19SingleTileSchedulerILb0ELb0ELb0ELi64EEEEEEEEEvNT_6ParamsE,@function
        .size           _ZN7cutlass13device_kernelIN5flash19enable_sm80_to_sm89INS1_16FlashAttnBwdSm80INS1_25CollectiveMainloopBwdSm80ILi1ELi1EN4cute5tupleIJNS5_1CILi32EEENS7_ILi64EEENS7_ILi256EEEEEENS_6half_tEfNS_4arch4Sm80ELb0ELb1ELb0ELb0ELb0ELb0ELb0ELb0ELi2ELi2ELi2ELi1ELb1EEENS1_21CollectiveEpilogueBwdISB_SC_SE_Li256ELb0ELb0ELi4EEENS1_19SingleTileSchedulerILb0ELb0ELb0ELi64EEEEEEEEEvNT_6ParamsE,(.L_x_1150 - _ZN7cutlass13device_kernelIN5flash19enable_sm80_to_sm89INS1_16FlashAttnBwdSm80INS1_25CollectiveMainloopBwdSm80ILi1ELi1EN4cute5tupleIJNS5_1CILi32EEENS7_ILi64EEENS7_ILi256EEEEEENS_6half_tEfNS_4arch4Sm80ELb0ELb1ELb0ELb0ELb0ELb0ELb0ELb0ELi2ELi2ELi2ELi1ELb1EEENS1_21CollectiveEpilogueBwdISB_SC_SE_Li256ELb0ELb0ELi4EEENS1_19SingleTileSchedulerILb0ELb0ELb0ELi64EEEEEEEEEvNT_6ParamsE)
        .other          _ZN7cutlass13device_kernelIN5flash19enable_sm80_to_sm89INS1_16FlashAttnBwdSm80INS1_25CollectiveMainloopBwdSm80ILi1ELi1EN4cute5tupleIJNS5_1CILi32EEENS7_ILi64EEENS7_ILi256EEEEEENS_6half_tEfNS_4arch4Sm80ELb0ELb1ELb0ELb0ELb0ELb0ELb0ELb0ELi2ELi2ELi2ELi1ELb1EEENS1_21CollectiveEpilogueBwdISB_SC_SE_Li256ELb0ELb0ELi4EEENS1_19SingleTileSchedulerILb0ELb0ELb0ELi64EEEEEEEEEvNT_6ParamsE,@"STO_CUDA_ENTRY STV_DEFAULT"
_ZN7cutlass13device_kernelIN5flash19enable_sm80_to_sm89INS1_16FlashAttnBwdSm80INS1_25CollectiveMainloopBwdSm80ILi1ELi1EN4cute5tupleIJNS5_1CILi32EEENS7_ILi64EEENS7_ILi256EEEEEENS_6half_tEfNS_4arch4Sm80ELb0ELb1ELb0ELb0ELb0ELb0ELb0ELb0ELi2ELi2ELi2ELi1ELb1EEENS1_21CollectiveEpilogueBwdISB_SC_SE_Li256ELb0ELb0ELi4EEENS1_19SingleTileSchedulerILb0ELb0ELb0ELi64EEEEEEEEEvNT_6ParamsE:
[----:B------:R-:W-:-:S03]  /*0000*/  MOV R1, c[0x0][0x28] ;  /* 0x00000a0000017a02 */ /* 0x000fc60000000f00 */
[----:B------:R-:W1:Y:S01]  /*0010*/  S2UR UR11, SR_CTAID.Z ;  /* 0x00000000000b79c3 */ /* 0x000e620000002700 */
[----:B------:R-:W-:Y:S02]  /*0020*/  IADD3 R1, R1, -0xd0, RZ ;  /* 0xffffff3001017810 */ /* 0x000fe40007ffe0ff */
[----:B-1----:R-:W-:-:S13]  /*0030*/  ISETP.LE.AND P0, PT, RZ, UR11, PT ;  /* 0x0000000bff007c0c */ /* 0x002fda000bf03270 */
[----:B------:R-:W-:Y:S05]  /*0040*/  @!P0 EXIT ;  /* 0x000000000000894d */ /* 0x000fea0003800000 */
[----:B------:R-:W1:Y:S01]  /*0050*/  S2R R6, SR_TID.X ;  /* 0x0000000000067919 */ /* 0x000e620000002100 */
[----:B------:R-:W2:Y:S01]  /*0060*/  S2UR UR10, SR_CTAID.X ;  /* 0x00000000000a79c3 */ /* 0x000ea20000002500 */
[----:B------:R-:W-:Y:S02]  /*0070*/  UMOV UR5, 0x1f ;  /* 0x0000001f00057882 */ /* 0x000fe40000000000 */
[----:B------:R-:W-:Y:S02]  /*0080*/  ULDC UR4, c[0x0][0x168] ;  /* 0x00005a0000047ab9 */ /* 0x000fe40000000800 */
[----:B------:R-:W-:-:S03]  /*0090*/  UIADD3 UR5, UR5, UR4, URZ ;  /* 0x0000000405057290 */ /* 0x000fc6000fffe03f */
[----:B------:R-:W3:Y:S01]  /*00a0*/  S2UR UR24, SR_CTAID.Y ;  /* 0x00000000001879c3 */ /* 0x000ee20000002600 */
[----:B------:R-:W-:-:S04]  /*00b0*/  USHF.R.S32.HI UR4, URZ, 0x1f, UR5 ;  /* 0x0000001f3f047899 */ /* 0x000fc80008011405 */
[----:B------:R-:W-:-:S04]  /*00c0*/  ULEA.HI UR4, UR4, UR5, URZ, 0x5 ;  /* 0x0000000504047291 */ /* 0x000fc8000f8f283f */
[----:B------:R-:W-:Y:S01]  /*00d0*/  USHF.R.S32.HI UR14, URZ, 0x5, UR4 ;  /* 0x000000053f0e7899 */ /* 0x000fe20008011404 */
[----:B-1----:R1:W-:Y:S01]  /*00e0*/  STL [R1+0x70], R6 ;  /* 0x0000700601007387 */ /* 0x0023e20000100800 */
[----:B--2---:R-:W-:-:S13]  /*00f0*/  ISETP.LE.AND P0, PT, RZ, UR10, PT ;  /* 0x0000000aff007c0c */ /* 0x004fda000bf03270 */
[----:B---3--:R-:W-:Y:S05]  /*0100*/  @!P0 BRA `(.L_x_136) ;  /* 0x000000c000008947 */ /* 0x008fea0003800000 */
[----:B------:R-:W-:Y:S02]  /*0110*/  ULDC UR4, c[0x0][0x168] ;  /* 0x00005a0000047ab9 */ /* 0x000fe40000000800 */
[----:B------:R-:W-:-:S04]  /*0120*/  ULEA UR4, UR10, UR4, 0x6 ;  /* 0x000000040a047291 */ /* 0x000fc8000f8e303f */
[----:B------:R-:W-:-:S03]  /*0130*/  UIADD3 UR5, UR4, 0x5f, URZ ;  /* 0x0000005f04057890 */ /* 0x000fc6000fffe03f */
[----:B------:R-:W-:Y:S02]  /*0140*/  ULDC UR4, c[0x0][0x198] ;  /* 0x0000660000047ab9 */ /* 0x000fe40000000800 */
[----:B------:R-:W-:-:S03]  /*0150*/  UIADD3 UR4, UR5, -UR4, URZ ;  /* 0x8000000405047290 */ /* 0x000fc6000fffe03f */
[----:B------:R-:W-:Y:S02]  /*0160*/  ULDC UR5, c[0x0][0x2a0] ;  /* 0x0000a80000057ab9 */ /* 0x000fe40000000800 */
[----:B------:R-:W-:-:S04]  /*0170*/  UIADD3 UR5, UR4, UR5, URZ ;  /* 0x0000000504057290 */ /* 0x000fc8000fffe03f */
[----:B------:R-:W-:-:S04]  /*0180*/  USHF.R.S32.HI UR4, URZ, 0x1f, UR5 ;  /* 0x0000001f3f047899 */ /* 0x000fc80008011405 */
[----:B------:R-:W-:-:S04]  /*0190*/  ULEA.HI UR4, UR4, UR5, URZ, 0x5 ;  /* 0x0000000504047291 */ /* 0x000fc8000f8f283f */
[----:B------:R-:W-:-:S04]  /*01a0*/  USHF.R.S32.HI UR4, URZ, 0x5, UR4 ;  /* 0x000000053f047899 */ /* 0x000fc80008011404 */
[----:B------:R-:W-:-:S04]  /*01b0*/  UISETP.LT.AND UP0, UPT, UR14, UR4, UPT ;  /* 0x000000040e00728c */ /* 0x000fc8000bf01270 */
[----:B------:R-:W-:Y:S02]  /*01c0*/  USEL UR14, UR14, UR4, UP0 ;  /* 0x000000040e0e7287 */ /* 0x000fe40008000000 */
.L_x_136:
[----:B------:R-:W-:Y:S01]  /*01d0*/  USHF.L.U32 UR13, UR10, 0x6, URZ ;  /* 0x000000060a0d7899 */ /* 0x000fe2000800063f */
[----:B------:R-:W-:Y:S01]  /*01e0*/  PLOP3.LUT P1, PT, PT, PT, PT, 0x80, 0x0 ;  /* 0x000000000000781c */ /* 0x000fe20003f2f070 */
[----:B------:R-:W-:Y:S01]  /*01f0*/  ULDC UR6, c[0x0][0x168] ;  /* 0x00005a0000067ab9 */ /* 0x000fe20000000800 */
[----:B------:R-:W-:Y:S01]  /*0200*/  CS2R R142, SRZ ;  /* 0x00000000008e7805 */ /* 0x000fe2000001ff00 */
[----:B------:R-:W-:Y:S01]  /*0210*/  UIADD3 UR6, UR13, UR6, URZ ;  /* 0x000000060d067290 */ /* 0x000fe2000fffe03f */
[----:B------:R-:W-:Y:S01]  /*0220*/  CS2R R140, SRZ ;  /* 0x00000000008c7805 */ /* 0x000fe2000001ff00 */
[----:B------:R-:W-:Y:S01]  /*0230*/  ULDC UR5, c[0x0][0x198] ;  /* 0x0000660000057ab9 */ /* 0x000fe20000000800 */
[----:B------:R-:W-:Y:S01]  /*0240*/  CS2R R146, SRZ ;  /* 0x0000000000927805 */ /* 0x000fe2000001ff00 */
[----:B------:R-:W-:Y:S01]  /*0250*/  UIADD3 UR5, UR6, -UR5, URZ ;  /* 0x8000000506057290 */ /* 0x000fe2000fffe03f */
[----:B------:R-:W-:Y:S01]  /*0260*/  CS2R R10, SRZ ;  /* 0x00000000000a7805 */ /* 0x000fe2000001ff00 */
[----:B------:R-:W-:Y:S01]  /*0270*/  ULDC UR4, c[0x0][0x2a4] ;  /* 0x0000a90000047ab9 */ /* 0x000fe20000000800 */
[----:B------:R-:W-:Y:S01]  /*0280*/  IMAD.MOV.U32 R144, RZ, RZ, RZ ;  /* 0x000000ffff907224 */ /* 0x000fe200078e00ff */
[----:B------:R-:W-:Y:S01]  /*0290*/  UIADD3 UR5, UR5, -UR4, URZ ;  /* 0x8000000405057290 */ /* 0x000fe2000fffe03f */
[----:B------:R-:W-:Y:S01]  /*02a0*/  IMAD.MOV.U32 R138, RZ, RZ, RZ ;  /* 0x000000ffff8a7224 */ /* 0x000fe200078e00ff */
[----:B------:R-:W-:Y:S01]  /*02b0*/  ULDC.64 UR20, c[0x0][0x118] ;  /* 0x0000460000147ab9 */ /* 0x000fe20000000a00 */
[----:B------:R-:W-:Y:S01]  /*02c0*/  CS2R R12, SRZ ;  /* 0x00000000000c7805 */ /* 0x000fe2000001ff00 */
[----:B------:R-:W-:Y:S01]  /*02d0*/  USHF.R.S32.HI UR4, URZ, 0x1f, UR5 ;  /* 0x0000001f3f047899 */ /* 0x000fe20008011405 */
[----:B------:R-:W-:Y:S01]  /*02e0*/  MOV R136, RZ ;  /* 0x000000ff00887202 */ /* 0x000fe20000000f00 */
[----:B------:R-:W-:Y:S01]  /*02f0*/  IMAD.MOV.U32 R134, RZ, RZ, RZ ;  /* 0x000000ffff867224 */ /* 0x000fe200078e00ff */
[----:B------:R-:W-:Y:S01]  /*0300*/  CS2R R14, SRZ ;  /* 0x00000000000e7805 */ /* 0x000fe2000001ff00 */
[----:B------:R-:W-:Y:S01]  /*0310*/  ULEA.HI UR4, UR4, UR5, URZ, 0x5 ;  /* 0x0000000504047291 */ /* 0x000fe2000f8f283f */
[----:B------:R-:W-:Y:S01]  /*0320*/  MOV R132, RZ ;  /* 0x000000ff00847202 */ /* 0x000fe20000000f00 */
[----:B------:R-:W-:Y:S01]  /*0330*/  IMAD.MOV.U32 R126, RZ, RZ, RZ ;  /* 0x000000ffff7e7224 */ /* 0x000fe200078e00ff */
[----:B------:R-:W-:Y:S01]  /*0340*/  CS2R R16, SRZ ;  /* 0x0000000000107805 */ /* 0x000fe2000001ff00 */
[----:B------:R-:W-:Y:S01]  /*0350*/  USHF.R.S32.HI UR12, URZ, 0x5, UR4 ;  /* 0x000000053f0c7899 */ /* 0x000fe20008011404 */
[----:B------:R-:W-:Y:S01]  /*0360*/  MOV R124, RZ ;  /* 0x000000ff007c7202 */ /* 0x000fe20000000f00 */
[----:B------:R-:W-:Y:S01]  /*0370*/  IMAD.MOV.U32 R130, RZ, RZ, RZ ;  /* 0x000000ffff827224 */ /* 0x000fe200078e00ff */
[----:B------:R-:W-:Y:S01]  /*0380*/  CS2R R18, SRZ ;  /* 0x0000000000127805 */ /* 0x000fe2000001ff00 */
[----:B------:R-:W-:Y:S01]  /*0390*/  UISETP.LT.AND UP0, UPT, URZ, UR12, UPT ;  /* 0x0000000c3f00728c */ /* 0x000fe2000bf01270 */
[----:B------:R-:W-:Y:S01]  /*03a0*/  MOV R128, RZ ;  /* 0x000000ff00807202 */ /* 0x000fe20000000f00 */
[----:B------:R-:W-:Y:S01]  /*03b0*/  IMAD.MOV.U32 R122, RZ, RZ, RZ ;  /* 0x000000ffff7a7224 */ /* 0x000fe200078e00ff */
[----:B------:R-:W-:Y:S01]  /*03c0*/  CS2R R120, SRZ ;  /* 0x0000000000787805 */ /* 0x000fe2000001ff00 */
[----:B------:R-:W-:Y:S01]  /*03d0*/  USEL UR12, URZ, UR12, !UP0 ;  /* 0x0000000c3f0c7287 */ /* 0x000fe2000c000000 */
[----:B------:R-:W-:Y:S01]  /*03e0*/  CS2R R118, SRZ ;  /* 0x0000000000767805 */ /* 0x000fe2000001ff00 */
[----:B------:R-:W-:Y:S01]  /*03f0*/  CS2R R116, SRZ ;  /* 0x0000000000747805 */ /* 0x000fe2000001ff00 */
[----:B------:R-:W-:Y:S01]  /*0400*/  CS2R R110, SRZ ;  /* 0x00000000006e7805 */ /* 0x000fe2000001ff00 */
[----:B------:R-:W-:Y:S01]  /*0410*/  UISETP.GT.AND UP0, UPT, UR14, UR12, UPT ;  /* 0x0000000c0e00728c */ /* 0x000fe2000bf04270 */
[----:B------:R-:W-:Y:S01]  /*0420*/  CS2R R108, SRZ ;  /* 0x00000000006c7805 */ /* 0x000fe2000001ff00 */
        /* <DEDUP_REMOVED lines=12> */
[----:B------:R-:W-:Y:S01]  /*04f0*/  MOV R89, RZ ;  /* 0x000000ff00597202 */ /* 0x000fe20000000f00 */
[----:B------:R-:W-:Y:S01]  /*0500*/  CS2R R2, SRZ ;  /* 0x0000000000027805 */ /* 0x000fe2000001ff00 */
[----:B------:R-:W-:Y:S01]  /*0510*/  IMAD.MOV.U32 R0, RZ, RZ, RZ ;  /* 0x000000ffff007224 */ /* 0x000fe200078e00ff */
        /* <DEDUP_REMOVED lines=34> */
[----:B------:R-:W-:Y:S01]  /*0740*/  USHF.R.S32.HI UR9, URZ, 0x1f, UR11 ;  /* 0x0000001f3f097899 */ /* 0x000fe2000801140b */
[--C-:B------:R-:W-:Y:S01]  /*0750*/  IMAD.MOV.U32 R84, RZ, RZ, R6.reuse ;  /* 0x000000ffff547224 */ /* 0x100fe200078e0006 */
[----:B------:R-:W-:Y:S01]  /*0760*/  ULDC.64 UR4, c[0x0][0x1e8] ;  /* 0x00007a0000047ab9 */ /* 0x000fe20000000a00 */
[----:B------:R-:W-:Y:S01]  /*0770*/  IMAD.MOV.U32 R84, RZ, RZ, R6 ;  /* 0x000000ffff547224 */ /* 0x000fe200078e0006 */
[----:B------:R-:W-:Y:S01]  /*0780*/  UIMAD UR4, UR9, UR4, URZ ;  /* 0x00000004090472a4 */ /* 0x000fe2000f8e023f */
[----:B------:R-:W-:Y:S01]  /*0790*/  IMAD.MOV.U32 R85, RZ, RZ, R7 ;  /* 0x000000ffff557224 */ /* 0x000fe200078e0007 */
[----:B------:R-:W-:Y:S01]  /*07a0*/  USHF.R.S32.HI UR25, URZ, 0x1f, UR24 ;  /* 0x0000001f3f197899 */ /* 0x000fe20008011418 */
[----:B------:R-:W-:Y:S01]  /*07b0*/  IMAD.U32 R2, RZ, RZ, UR24 ;  /* 0x00000018ff027e24 */ /* 0x000fe2000f8e00ff */
[----:B------:R-:W-:Y:S01]  /*07c0*/  ULDC.64 UR6, c[0x0][0x288] ;  /* 0x0000a20000067ab9 */ /* 0x000fe20000000a00 */
[--C-:B------:R-:W-:Y:S01]  /*07d0*/  SHF.R.S32.HI R85, RZ, 0x1f, R84.reuse ;  /* 0x0000001fff557819 */ /* 0x100fe20000011454 */
[----:B------:R-:W-:Y:S01]  /*07e0*/  UIMAD UR23, UR11, UR5, UR4 ;  /* 0x000000050b1772a4 */ /* 0x000fe2000f8e0204 */
[C---:B------:R-:W-:Y:S01]  /*07f0*/  IMAD.SHL.U32 R10, R84.reuse, 0x4, RZ ;  /* 0x00000004540a7824 */ /* 0x040fe200078e00ff */
[----:B------:R-:W-:Y:S01]  /*0800*/  UIMAD UR6, UR25, UR6, URZ ;  /* 0x00000006190672a4 */ /* 0x000fe2000f8e023f */
[----:B------:R-:W-:Y:S01]  /*0810*/  ISETP.GT.AND P1, PT, R84, 0x7, PT ;  /* 0x000000075400780c */ /* 0x000fe20003f24270 */
[----:B------:R-:W-:Y:S01]  /*0820*/  ULDC.64 UR4, c[0x0][0x238] ;  /* 0x00008e0000047ab9 */ /* 0x000fe20000000a00 */
[----:B------:R-:W-:Y:S01]  /*0830*/  IMAD.WIDE.U32 R2, R2, c[0x0][0x238], R84 ;  /* 0x00008e0002027a25 */ /* 0x000fe200078e0054 */
[----:B------:R-:W-:Y:S01]  /*0840*/  UIMAD UR4, UR25, UR4, URZ ;  /* 0x00000004190472a4 */ /* 0x000fe2000f8e023f */
[----:B------:R-:W-:Y:S01]  /*0850*/  SHF.R.S32.HI R11, RZ, 0x1f, R10 ;  /* 0x0000001fff0b7819 */ /* 0x000fe2000001140a */
[----:B------:R-:W-:Y:S01]  /*0860*/  UIMAD UR22, UR24, UR7, UR6 ;  /* 0x00000007181672a4 */ /* 0x000fe2000f8e0206 */
[----:B-1----:R-:W-:Y:S01]  /*0870*/  IMAD.U32 R6, RZ, RZ, UR24 ;  /* 0x00000018ff067e24 */ /* 0x002fe2000f8e00ff */
[----:B------:R-:W-:Y:S01]  /*0880*/  UIMAD UR6, UR24, UR5, UR4 ;  /* 0x00000005180672a4 */ /* 0x000fe2000f8e0204 */
[----:B------:R-:W-:Y:S01]  /*0890*/  IMAD.U32 R4, RZ, RZ, UR24 ;  /* 0x00000018ff047e24 */ /* 0x000fe2000f8e00ff */
[----:B------:R-:W-:Y:S01]  /*08a0*/  ULDC.64 UR16, c[0x0][0x270] ;  /* 0x00009c0000107ab9 */ /* 0x000fe20000000a00 */
[----:B------:R-:W-:Y:S01]  /*08b0*/  SHF.R.S32.HI R23, RZ, 0x1f, R84 ;  /* 0x0000001fff177819 */ /* 0x000fe20000011454 */
[----:B------:R-:W-:Y:S01]  /*08c0*/  UIMAD UR15, UR25, UR16, URZ ;  /* 0x00000010190f72a4 */ /* 0x000fe2000f8e023f */
[--C-:B------:R-:W-:Y:S01]  /*08d0*/  IMAD.WIDE.U32 R6, R6, c[0x0][0x270], R10.reuse ;  /* 0x00009c0006067a25 */ /* 0x100fe200078e000a */
[----:B------:R-:W-:Y:S01]  /*08e0*/  USHF.L.U32 UR8, UR12, 0x5, URZ ;  /* 0x000000050c087899 */ /* 0x000fe2000800063f */
[----:B------:R-:W-:Y:S01]  /*08f0*/  IADD3 R9, R3, UR6, RZ ;  /* 0x0000000603097c10 */ /* 0x000fe2000fffe0ff */
[----:B------:R-:W-:Y:S01]  /*0900*/  ULDC.64 UR4, c[0x0][0x278] ;  /* 0x00009e0000047ab9 */ /* 0x000fe20000000a00 */
[----:B------:R-:W-:Y:S01]  /*0910*/  IMAD.WIDE.U32 R4, R4, c[0x0][0x288], R10 ;  /* 0x0000a20004047a25 */ /* 0x000fe200078e000a */
[----:B------:R-:W-:Y:S01]  /*0920*/  ULDC.64 UR6, c[0x0][0x290] ;  /* 0x0000a40000067ab9 */ /* 0x000fe20000000a00 */
[CC--:B------:R-:W-:Y:S01]  /*0930*/  LEA.HI R27, R23.reuse, R84.reuse, RZ, 0x3 ;  /* 0x00000054171b7211 */ /* 0x0c0fe200078f18ff */
[----:B------:R-:W-:Y:S01]  /*0940*/  UIMAD UR15, UR24, UR17, UR15 ;  /* 0x00000011180f72a4 */ /* 0x000fe2000f8e020f */
[----:B------:R-:W-:Y:S01]  /*0950*/  IMAD.U32 R0, RZ, RZ, UR8 ;  /* 0x00000008ff007e24 */ /* 0x000fe2000f8e00ff */
[----:B------:R-:W-:Y:S01]  /*0960*/  ULDC.64 UR26, c[0x0][0x248] ;  /* 0x00009200001a7ab9 */ /* 0x000fe20000000a00 */
[----:B------:R-:W-:Y:S01]  /*0970*/  STL [R1+0x74], R85 ;  /* 0x0000745501007387 */ /* 0x000fe20000100800 */
[----:B------:R-:W-:Y:S01]  /*0980*/  UIMAD.WIDE.U32 UR18, UR11, UR4, URZ ;  /* 0x000000040b1272a5 */ /* 0x000fe2000f8e003f */
[----:B------:R-:W-:Y:S01]  /*0990*/  SHF.R.S32.HI R38, RZ, 0x3, R27 ;  /* 0x00000003ff267819 */ /* 0x000fe2000001141b */
[----:B------:R-:W-:Y:S01]  /*09a0*/  UIMAD.WIDE.U32 UR16, UR11, UR6, URZ ;  /* 0x000000060b1072a5 */ /* 0x000fe2000f8e003f */
[----:B------:R1:W-:Y:S01]  /*09b0*/  STL.64 [R1+0x78], R10 ;  /* 0x0000780a01007387 */ /* 0x0003e20000100a00 */
[----:B------:R-:W-:Y:S01]  /*09c0*/  UISETP.NE.AND UP0, UPT, UR26, 0x1, UPT ;  /* 0x000000011a00788c */ /* 0x000fe2000bf05270 */
[-C--:B------:R-:W-:Y:S01]  /*09d0*/  LEA.HI R26, R23, R84.reuse, RZ, 0x4 ;  /* 0x00000054171a7211 */ /* 0x080fe200078f20ff */
[----:B------:R-:W-:Y:S01]  /*09e0*/  UIMAD.WIDE.U32 UR26, UR24, UR27, URZ ;  /* 0x0000001b181a72a5 */ /* 0x000fe2000f8e003f */
[C---:B------:R-:W-:Y:S01]  /*09f0*/  @!P1 IADD3 R31, P4, P3, R0.reuse, UR18, R6 ;  /* 0x00000012001f9c10 */ /* 0x040fe2000fb9e006 */
[----:B------:R-:W-:Y:S01]  /*0a00*/  UIMAD UR28, UR9, UR4, URZ ;  /* 0x00000004091c72a4 */ /* 0x000fe2000f8e023f */
[----:B------:R-:W-:Y:S01]  /*0a10*/  IADD3 R32, P2, P0, R0, UR16, R4 ;  /* 0x0000001000207c10 */ /* 0x000fe2000f85e004 */
[----:B------:R-:W-:Y:S01]  /*0a20*/  IMAD.MOV.U32 R8, RZ, RZ, R2 ;  /* 0x000000ffff087224 */ /* 0x000fe200078e0002 */
[----:B------:R-:W-:Y:S01]  /*0a30*/  LOP3.LUT R0, R27, 0xfffffff8, RZ, 0xc0, !PT ;  /* 0xfffffff81b007812 */ /* 0x000fe200078ec0ff */
[----:B------:R-:W-:Y:S01]  /*0a40*/  IMAD.U32 R2, RZ, RZ, UR10 ;  /* 0x0000000aff027e24 */ /* 0x000fe2000f8e00ff */
[----:B------:R-:W-:Y:S01]  /*0a50*/  SHF.R.S32.HI R39, RZ, 0x1f, R38 ;  /* 0x0000001fff277819 */ /* 0x000fe20000011426 */
[----:B------:R-:W-:Y:S01]  /*0a60*/  UIMAD UR28, UR11, UR5, UR28 ;  /* 0x000000050b1c72a4 */ /* 0x000fe2000f8e021c */
[----:B------:R-:W-:Y:S01]  /*0a70*/  LEA.HI R19, R23, R84, RZ, 0x2 ;  /* 0x0000005417137211 */ /* 0x000fe200078f10ff */
[----:B------:R-:W-:Y:S01]  /*0a80*/  IMAD.IADD R17, R84, 0x1, -R0 ;  /* 0x0000000154117824 */ /* 0x000fe200078e0a00 */
[----:B------:R-:W-:Y:S01]  /*0a90*/  SHF.R.S32.HI R4, RZ, 0x4, R26 ;  /* 0x00000004ff047819 */ /* 0x000fe2000001141a */
[----:B------:R-:W-:Y:S01]  /*0aa0*/  ULDC.64 UR4, c[0x0][0x1e0] ;  /* 0x0000780000047ab9 */ /* 0x000fe20000000a00 */
[----:B------:R-:W-:Y:S01]  /*0ab0*/  IMAD.WIDE R14, R2, 0x40, R38 ;  /* 0x00000040020e7825 */ /* 0x000fe200078e0226 */
[--C-:B------:R-:W-:Y:S01]  /*0ac0*/  SHF.R.S32.HI R6, RZ, 0x2, R19.reuse ;  /* 0x00000002ff067819 */ /* 0x100fe20000011413 */
[----:B------:R-:W-:Y:S01]  /*0ad0*/  UIMAD UR6, UR9, UR6, URZ ;  /* 0x00000006090672a4 */ /* 0x000fe2000f8e023f */
[----:B------:R-:W-:Y:S01]  /*0ae0*/  SHF.R.S32.HI R2, RZ, 0x1f, R19 ;  /* 0x0000001fff027819 */ /* 0x000fe20000011413 */
[----:B------:R-:W-:Y:S01]  /*0af0*/  IMAD.SHL.U32 R12, R17, 0x8, RZ ;  /* 0x00000008110c7824 */ /* 0x000fe200078e00ff */
[----:B------:R-:W-:Y:S01]  /*0b00*/  LEA.HI R0, R26, R4, RZ, 0x1 ;  /* 0x000000041a007211 */ /* 0x000fe200078f08ff */
[----:B------:R-:W-:Y:S01]  /*0b10*/  UIMAD UR6, UR11, UR7, UR6 ;  /* 0x000000070b0672a4 */ /* 0x000fe2000f8e0206 */
[----:B------:R-:W-:Y:S01]  /*0b20*/  IMAD.U32 R16, RZ, RZ, UR11 ;  /* 0x0000000bff107e24 */ /* 0x000fe2000f8e00ff */
[----:B------:R-:W-:Y:S01]  /*0b30*/  STL.64 [R1+0x58], R38 ;  /* 0x0000582601007387 */ /* 0x000fe20000100a00 */
[----:B------:R-:W-:Y:S01]  /*0b40*/  SHF.R.S32.HI R13, RZ, 0x1f, R12 ;  /* 0x0000001fff0d7819 */ /* 0x000fe2000001140c */
[----:B------:R-:W-:Y:S01]  /*0b50*/  IMAD.MOV.U32 R148, RZ, RZ, 0x20 ;  /* 0x00000020ff947424 */ /* 0x000fe200078e00ff */
[----:B-1----:R-:W-:Y:S01]  /*0b60*/  IADD3 R10, R5, UR22, RZ ;  /* 0x00000016050a7c10 */ /* 0x002fe2000fffe0ff */
[----:B------:R-:W-:Y:S01]  /*0b70*/  ULDC UR22, c[0x0][0x250] ;  /* 0x0000940000167ab9 */ /* 0x000fe20000000800 */
[----:B------:R-:W-:Y:S01]  /*0b80*/  IADD3 R11, R7, UR15, RZ ;  /* 0x0000000f070b7c10 */ /* 0x000fe2000fffe0ff */
[----:B------:R-:W-:Y:S01]  /*0b90*/  UMOV UR15, UR24 ;  /* 0x00000018000f7c82 */ /* 0x000fe20008000000 */
[----:B------:R-:W-:Y:S01]  /*0ba0*/  LEA.HI R5, R2, R6, RZ, 0x3 ;  /* 0x0000000602057211 */ /* 0x000fe200078f18ff */
[----:B------:R-:W-:Y:S01]  /*0bb0*/  @UP0 USHF.R.U32.HI UR15, URZ, UR22, UR27 ;  /* 0x000000163f0f0299 */ /* 0x000fe2000801161b */
[----:B------:R-:W-:Y:S01]  /*0bc0*/  LOP3.LUT R0, R0, 0xfffffffe, RZ, 0xc0, !PT ;  /* 0xfffffffe00007812 */ /* 0x000fe200078ec0ff */
[----:B------:R-:W-:Y:S01]  /*0bd0*/  CS2R R146, SRZ ;  /* 0x0000000000927805 */ /* 0x000fe2000001ff00 */
[C---:B------:R-:W-:Y:S01]  /*0be0*/  IADD3 R28, R12.reuse, 0x40, RZ ;  /* 0x000000400c1c7810 */ /* 0x040fe20007ffe0ff */
[----:B------:R-:W-:Y:S01]  /*0bf0*/  USHF.R.S32.HI UR22, URZ, 0x1f, UR15 ;  /* 0x0000001f3f167899 */ /* 0x000fe2000801140f */
[C---:B------:R-:W-:Y:S01]  /*0c00*/  IADD3 R29, R12.reuse, 0x80, RZ ;  /* 0x000000800c1d7810 */ /* 0x040fe20007ffe0ff */
[----:B------:R-:W-:Y:S01]  /*0c10*/  IMAD.U32 R7, RZ, RZ, UR15 ;  /* 0x0000000fff077e24 */ /* 0x000fe2000f8e00ff */
[----:B------:R-:W-:Y:S01]  /*0c20*/  IADD3 R30, R12, 0xc0, RZ ;  /* 0x000000c00c1e7810 */ /* 0x000fe20007ffe0ff */
[----:B------:R-:W-:Y:S01]  /*0c30*/  UIMAD UR4, UR22, UR4, URZ ;  /* 0x00000004160472a4 */ /* 0x000fe2000f8e023f */
[----:B------:R-:W-:Y:S01]  /*0c40*/  IMAD.IADD R22, R4, 0x1, -R0 ;  /* 0x0000000104167824 */ /* 0x000fe200078e0a00 */
[----:B------:R-:W-:Y:S01]  /*0c50*/  LOP3.LUT R0, R5, 0xfffffff8, RZ, 0xc0, !PT ;  /* 0xfffffff805007812 */ /* 0x000fe200078ec0ff */
[----:B------:R-:W-:Y:S01]  /*0c60*/  IMAD.WIDE.U32 R2, R7, c[0x0][0x1e0], R12 ;  /* 0x0000780007027a25 */ /* 0x000fe200078e000c */
[----:B------:R-:W-:Y:S01]  /*0c70*/  UIMAD UR26, UR15, UR5, UR4 ;  /* 0x000000050f1a72a4 */ /* 0x000fe2000f8e0204 */
[----:B------:R-:W-:Y:S01]  /*0c80*/  ISETP.GE.AND P6, PT, R29, c[0x0][0x1cc], PT ;  /* 0x000073001d007a0c */ /* 0x000fe20003fc6270 */
[----:B------:R-:W-:Y:S01]  /*0c90*/  UMOV UR27, 0x5 ;  /* 0x00000005001b7882 */ /* 0x000fe20000000000 */
[----:B------:R-:W-:Y:S01]  /*0ca0*/  IMAD.U32 R4, RZ, RZ, UR11 ;  /* 0x0000000bff047e24 */ /* 0x000fe2000f8e00ff */
[----:B------:R-:W-:Y:S01]  /*0cb0*/  ULDC.64 UR4, c[0x0][0x1b0] ;  /* 0x00006c0000047ab9 */ /* 0x000fe20000000a00 */
[----:B------:R-:W-:Y:S01]  /*0cc0*/  IMAD.IADD R18, R6, 0x1, -R0 ;  /* 0x0000000106127824 */ /* 0x000fe200078e0a00 */
[----:B------:R-:W-:Y:S01]  /*0cd0*/  IADD3 R3, R3, UR26, RZ ;  /* 0x0000001a03037c10 */ /* 0x000fe2000fffe0ff */
[----:B------:R-:W-:Y:S01]  /*0ce0*/  UIMAD UR4, UR22, UR4, URZ ;  /* 0x00000004160472a4 */ /* 0x000fe2000f8e023f */
[CC--:B------:R-:W-:Y:S01]  /*0cf0*/  LEA.HI R0, R23.reuse, R84.reuse, RZ, 0x6 ;  /* 0x0000005417007211 */ /* 0x0c0fe200078f30ff */
[----:B------:R-:W-:Y:S01]  /*0d00*/  UIADD3 UR22, UR17, UR6, URZ ;  /* 0x0000000611167290 */ /* 0x000fe2000fffe03f */
[----:B------:R-:W-:Y:S01]  /*0d10*/  LEA.HI R23, R23, R84, RZ, 0x5 ;  /* 0x0000005417177211 */ /* 0x000fe200078f28ff */
[----:B------:R-:W-:Y:S01]  /*0d20*/  IMAD.WIDE.U32 R4, R4, c[0x0][0x1e8], R2 ;  /* 0x00007a0004047a25 */ /* 0x000fe200078e0002 */
[----:B------:R-:W-:Y:S01]  /*0d30*/  UIMAD UR7, UR15, UR5, UR4 ;  /* 0x000000050f0772a4 */ /* 0x000fe2000f8e0204 */
[----:B------:R-:W-:Y:S01]  /*0d40*/  SHF.R.S32.HI R20, RZ, 0x6, R0 ;  /* 0x00000006ff147819 */ /* 0x000fe20000011400 */
[----:B------:R-:W-:Y:S01]  /*0d50*/  USHF.R.S32.HI UR5, URZ, 0x1f, UR8 ;  /* 0x0000001f3f057899 */ /* 0x000fe20008011408 */
[----:B------:R-:W-:Y:S01]  /*0d60*/  IMAD.SHL.U32 R2, R38, 0x40, RZ ;  /* 0x0000004026027824 */ /* 0x000fe200078e00ff */
[----:B------:R-:W-:Y:S01]  /*0d70*/  UIADD3 UR15, UR19, UR28, URZ ;  /* 0x0000001c130f7290 */ /* 0x000fe2000fffe03f */
[----:B------:R-:W-:Y:S01]  /*0d80*/  IADD3 R5, R5, UR23, RZ ;  /* 0x0000001705057c10 */ /* 0x000fe2000fffe0ff */
[----:B------:R-:W-:Y:S01]  /*0d90*/  ULDC UR4, c[0x0][0x198] ;  /* 0x0000660000047ab9 */ /* 0x000fe20000000800 */
[----:B------:R-:W-:Y:S01]  /*0da0*/  IMAD.SHL.U32 R21, R20, 0x200, RZ ;  /* 0x0000020014157824 */ /* 0x000fe200078e00ff */
[----:B------:R-:W-:Y:S01]  /*0db0*/  LOP3.LUT R0, R2, 0x1c0, RZ, 0xc0, !PT ;  /* 0x000001c002007812 */ /* 0x000fe200078ec0ff */
[----:B------:R-:W-:Y:S01]  /*0dc0*/  IMAD.U32 R6, RZ, RZ, UR5 ;  /* 0x00000005ff067e24 */ /* 0x000fe2000f8e00ff */
[----:B------:R-:W-:Y:S01]  /*0dd0*/  UIADD3 UR23, -UR13, UR4, URZ ;  /* 0x000000040d177290 */ /* 0x000fe2000fffe13f */
[----:B------:R-:W-:Y:S01]  /*0de0*/  IMAD.WIDE.U32 R2, R7, c[0x0][0x1b0], R12 ;  /* 0x00006c0007027a25 */ /* 0x000fe200078e000c */
[----:B------:R-:W-:Y:S01]  /*0df0*/  LOP3.LUT R7, R0, 0x38, R12, 0xf8, !PT ;  /* 0x0000003800077812 */ /* 0x000fe200078ef80c */
[----:B------:R-:W-:Y:S01]  /*0e00*/  ULDC.64 UR4, c[0x0][0x1b8] ;  /* 0x00006e0000047ab9 */ /* 0x000fe20000000a00 */
[----:B------:R-:W-:Y:S01]  /*0e10*/  SHF.R.U32.HI R0, RZ, 0x3, R0 ;  /* 0x00000003ff007819 */ /* 0x000fe20000011600 */
[----:B------:R-:W-:Y:S01]  /*0e20*/  UIMAD UR4, UR9, UR4, URZ ;  /* 0x00000004090472a4 */ /* 0x000fe2000f8e023f */
[C---:B------:R-:W-:Y:S01]  /*0e30*/  @!P1 IADD3.X R34, R6.reuse, UR15, R11, P4, P3 ;  /* 0x0000000f06229c10 */ /* 0x040fe2000a7e640b */
[----:B------:R-:W-:Y:S01]  /*0e40*/  CS2R R144, SRZ ;  /* 0x0000000000907805 */ /* 0x000fe2000001ff00 */
[----:B------:R-:W-:Y:S01]  /*0e50*/  LOP3.LUT R11, R21, R7, R0, 0xf6, !PT ;  /* 0x00000007150b7212 */ /* 0x000fe200078ef600 */
[----:B------:R-:W-:Y:S01]  /*0e60*/  IMAD R0, R15, c[0x0][0x1d8], RZ ;  /* 0x000076000f007a24 */ /* 0x000fe200078e02ff */
[----:B------:R-:W-:Y:S01]  /*0e70*/  IADD3.X R35, R6, UR22, R10, P2, P0 ;  /* 0x0000001606237c10 */ /* 0x000fe200097e040a */
[----:B------:R-:W-:Y:S01]  /*0e80*/  IMAD.WIDE.U32 R6, R14, c[0x0][0x1d8], R4 ;  /* 0x000076000e067a25 */ /* 0x000fe200078e0004 */
[----:B------:R-:W-:Y:S01]  /*0e90*/  IADD3 R10, -R38, UR23, RZ ;  /* 0x00000017260a7c10 */ /* 0x000fe2000fffe1ff */
[----:B------:R-:W-:Y:S01]  /*0ea0*/  UIMAD UR4, UR11, UR5, UR4 ;  /* 0x000000050b0472a4 */ /* 0x000fe2000f8e0204 */
[----:B------:R-:W-:Y:S01]  /*0eb0*/  ISETP.GE.AND P2, PT, R12, c[0x0][0x1cc], PT ;  /* 0x000073000c007a0c */ /* 0x000fe20003f46270 */
[----:B------:R-:W-:Y:S01]  /*0ec0*/  IMAD R0, R14, c[0x0][0x1dc], R0 ;  /* 0x000077000e007a24 */ /* 0x000fe200078e0200 */
[----:B------:R-:W-:Y:S01]  /*0ed0*/  IADD3 R3, R3, UR7, RZ ;  /* 0x0000000703037c10 */ /* 0x000fe2000fffe0ff */
[----:B------:R-:W-:Y:S01]  /*0ee0*/  IMAD.SHL.U32 R37, R11, 0x2, RZ ;  /* 0x000000020b257824 */ /* 0x000fe200078e00ff */
[----:B------:R-:W-:Y:S01]  /*0ef0*/  ISETP.LT.OR P3, PT, R10, 0x1, P2 ;  /* 0x000000010a00780c */ /* 0x000fe20001761670 */
[----:B------:R-:W-:Y:S01]  /*0f00*/  IMAD.IADD R0, R7, 0x1, R0 ;  /* 0x0000000107007824 */ /* 0x000fe200078e0200 */
[----:B------:R-:W-:Y:S01]  /*0f10*/  ISETP.GE.AND P4, PT, R28, c[0x0][0x1cc], PT ;  /* 0x000073001c007a0c */ /* 0x000fe20003f86270 */
[----:B------:R-:W-:Y:S01]  /*0f20*/  IMAD.WIDE.U32 R4, R16, c[0x0][0x1b8], R2 ;  /* 0x00006e0010047a25 */ /* 0x000fe200078e0002 */
[----:B------:R-:W-:Y:S01]  /*0f30*/  LEA R2, P0, R6, c[0x0][0x1c0], 0x1 ;  /* 0x0000700006027a11 */ /* 0x000fe200078008ff */
[----:B------:R-:W-:Y:S01]  /*0f40*/  ULDC.64 UR6, c[0x0][0x208] ;  /* 0x0000820000067ab9 */ /* 0x000fe20000000a00 */
[----:B------:R-:W-:Y:S01]  /*0f50*/  ISETP.LT.OR P5, PT, R10, 0x1, P4 ;  /* 0x000000010a00780c */ /* 0x000fe200027a1670 */
[----:B------:R-:W-:Y:S01]  /*0f60*/  IMAD.MOV.U32 R11, RZ, RZ, c[0x0][0x1ac] ;  /* 0x00006b00ff0b7624 */ /* 0x000fe200078e00ff */
[----:B------:R-:W-:Y:S01]  /*0f70*/  LEA.HI.X R3, R6, c[0x0][0x1c4], R0, 0x1, P0 ;  /* 0x0000710006037a11 */ /* 0x000fe200000f0c00 */
[----:B------:R-:W-:Y:S01]  /*0f80*/  IMAD.U32 R0, RZ, RZ, UR11 ;  /* 0x0000000bff007e24 */ /* 0x000fe2000f8e00ff */
[----:B------:R-:W-:Y:S01]  /*0f90*/  ISETP.LT.OR P0, PT, R10, 0x1, P6 ;  /* 0x000000010a00780c */ /* 0x000fe20003701670 */
[----:B------:R-:W-:Y:S01]  /*0fa0*/  IMAD.MOV.U32 R6, RZ, RZ, R4 ;  /* 0x000000ffff067224 */ /* 0x000fe200078e0004 */
[----:B------:R-:W-:Y:S01]  /*0fb0*/  IADD3 R7, R5, UR4, RZ ;  /* 0x0000000405077c10 */ /* 0x000fe2000fffe0ff */
[----:B------:R-:W-:Y:S01]  /*0fc0*/  @!PT LDS RZ, [RZ] ;  /* 0x00000000fffff984 */ /* 0x000fe20000000800 */
[----:B------:R-:W-:Y:S01]  /*0fd0*/  @!PT LDS RZ, [RZ] ;  /* 0x00000000fffff984 */ /* 0x000fe20000000800 */
[----:B------:R-:W-:Y:S01]  /*0fe0*/  @!PT LDS RZ, [RZ] ;  /* 0x00000000fffff984 */ /* 0x000fe20000000800 */
[----:B------:R1:W-:Y:S01]  /*0ff0*/  LDGSTS.E.BYPASS.LTC128B.128 [R37+0x8080], [R2.64], !P3 ;  /* 0x0808000002257fae */ /* 0x0003e2000d901d54 */
[----:B------:R-:W-:Y:S01]  /*1000*/  ISETP.GE.AND P3, PT, R30, c[0x0][0x1cc], PT ;  /* 0x000073001e007a0c */ /* 0x000fe20003f66270 */
[----:B------:R-:W-:Y:S01]  /*1010*/  IMAD.MOV.U32 R5, RZ, RZ, c[0x0][0x1d8] ;  /* 0x00007600ff057624 */ /* 0x000fe200078e00ff */
[----:B------:R-:W-:Y:S01]  /*1020*/  ISETP.LT.OR P2, PT, R10, 0x21, P2 ;  /* 0x000000210a00780c */ /* 0x000fe20001741670 */
[----:B------:R-:W-:Y:S01]  /*1030*/  IMAD.WIDE.U32 R150, R0, c[0x0][0x240], R8 ;  /* 0x0000900000967a25 */ /* 0x000fe200078e0008 */
[C---:B------:R-:W-:Y:S01]  /*1040*/  ISETP.LT.OR P4, PT, R10.reuse, 0x21, P4 ;  /* 0x000000210a00780c */ /* 0x040fe20002781670 */
[----:B------:R1:W-:Y:S01]  /*1050*/  LDGSTS.E.BYPASS.LTC128B.128 [R37+0xa080], [R2.64+0x80], !P5 ;  /* 0x0a08008002257fae */ /* 0x0003e2000e901d54 */
[C---:B------:R-:W-:Y:S01]  /*1060*/  ISETP.LT.OR P5, PT, R10.reuse, 0x1, P3 ;  /* 0x000000010a00780c */ /* 0x040fe20001fa1670 */
[----:B------:R-:W-:Y:S01]  /*1070*/  IMAD.MOV.U32 R8, RZ, RZ, c[0x0][0x1dc] ;  /* 0x00007700ff087624 */ /* 0x000fe200078e00ff */
[C---:B------:R-:W-:Y:S01]  /*1080*/  ISETP.LT.OR P6, PT, R10.reuse, 0x21, P6 ;  /* 0x000000210a00780c */ /* 0x040fe200037c1670 */
[----:B------:R1:W-:Y:S01]  /*1090*/  LDGSTS.E.BYPASS.LTC128B.128 [R37+0xc080], [R2.64+0x100], !P0 ;  /* 0x0c08010002257fae */ /* 0x0003e2000c101d54 */
[----:B------:R-:W-:Y:S01]  /*10a0*/  ISETP.LT.OR P3, PT, R10, 0x21, P3 ;  /* 0x000000210a00780c */ /* 0x000fe20001f61670 */
[----:B------:R-:W-:Y:S01]  /*10b0*/  IMAD R0, R15, c[0x0][0x1a8], RZ ;  /* 0x00006a000f007a24 */ /* 0x000fe200078e02ff */
[C---:B------:R-:W-:Y:S01]  /*10c0*/  LEA R4, P0, R5.reuse, R2, 0x6 ;  /* 0x0000000205047211 */ /* 0x040fe200078030ff */
[C---:B------:R-:W-:Y:S01]  /*10d0*/  IMAD.WIDE.U32 R6, R14.reuse, c[0x0][0x1a8], R6 ;  /* 0x00006a000e067a25 */ /* 0x040fe200078e0006 */
[----:B------:R-:W-:Y:S01]  /*10e0*/  ULDC.64 UR4, c[0x0][0x180] ;  /* 0x0000600000047ab9 */ /* 0x000fe20000000a00 */
[----:B------:R-:W-:Y:S01]  /*10f0*/  STL [R1+0x50], R37 ;  /* 0x0000502501007387 */ /* 0x000fe20000100800 */
[----:B------:R-:W-:Y:S01]  /*1100*/  LEA.HI.X R5, R5, R3, R8, 0x6, P0 ;  /* 0x0000000305057211 */ /* 0x000fe200000f3408 */
[----:B------:R-:W-:Y:S01]  /*1110*/  IMAD R0, R14, c[0x0][0x1ac], R0 ;  /* 0x00006b000e007a24 */ /* 0x000fe200078e0200 */
[----:B------:R-:W-:Y:S01]  /*1120*/  LEA R8, P0, R6, c[0x0][0x190], 0x1 ;  /* 0x0000640006087a11 */ /* 0x000fe200078008ff */
[----:B------:R1:W-:Y:S01]  /*1130*/  LDGSTS.E.BYPASS.LTC128B.128 [R37+0xe080], [R2.64+0x180], !P5 ;  /* 0x0e08018002257fae */ /* 0x0003e2000e901d54 */
[----:B------:R-:W-:Y:S01]  /*1140*/  ISETP.GE.AND P5, PT, R12, c[0x0][0x19c], PT ;  /* 0x000067000c007a0c */ /* 0x000fe20003fa6270 */
[----:B------:R-:W-:Y:S01]  /*1150*/  IMAD.IADD R0, R7, 0x1, R0 ;  /* 0x0000000107007824 */ /* 0x000fe200078e0200 */
[----:B------:R-:W-:Y:S01]  /*1160*/  UIMAD UR4, UR25, UR4, URZ ;  /* 0x00000004190472a4 */ /* 0x000fe2000f8e023f */
[----:B------:R2:W-:Y:S01]  /*1170*/  LDGSTS.E.BYPASS.LTC128B.128 [R37+0x9080], [R4.64], !P2 ;  /* 0x0908000004257fae */ /* 0x0005e2000d101d54 */
[----:B------:R-:W-:Y:S01]  /*1180*/  ISETP.LT.OR P2, PT, R10, 0x1, P5 ;  /* 0x000000010a00780c */ /* 0x000fe20002f41670 */
[----:B------:R-:W-:Y:S01]  /*1190*/  IMAD.MOV.U32 R7, RZ, RZ, c[0x0][0x1a8] ;  /* 0x00006a00ff077624 */ /* 0x000fe200078e00ff */
[----:B------:R-:W-:Y:S01]  /*11a0*/  LEA.HI.X R9, R6, c[0x0][0x194], R0, 0x1, P0 ;  /* 0x0000650006097a11 */ /* 0x000fe200000f0c00 */
[----:B------:R2:W-:Y:S01]  /*11b0*/  LDGSTS.E.BYPASS.LTC128B.128 [R37+0xb080], [R4.64+0x80], !P4 ;  /* 0x0b08008004257fae */ /* 0x0005e2000e101d54 */
[----:B------:R-:W-:Y:S01]  /*11c0*/  ISETP.GE.AND P4, PT, R28, c[0x0][0x19c], PT ;  /* 0x000067001c007a0c */ /* 0x000fe20003f86270 */
[----:B------:R-:W-:Y:S01]  /*11d0*/  IMAD R0, R39, c[0x0][0x178], RZ ;  /* 0x00005e0027007a24 */ /* 0x000fe200078e02ff */
[C---:B------:R-:W-:Y:S01]  /*11e0*/  ISETP.LT.OR P5, PT, R10.reuse, 0x21, P5 ;  /* 0x000000210a00780c */ /* 0x040fe20002fa1670 */
[----:B------:R2:W-:Y:S01]  /*11f0*/  LDGSTS.E.BYPASS.LTC128B.128 [R37+0xd080], [R4.64+0x100], !P6 ;  /* 0x0d08010004257fae */ /* 0x0005e2000f101d54 */
[----:B------:R-:W-:Y:S01]  /*1200*/  ISETP.LT.OR P6, PT, R10, 0x1, P4 ;  /* 0x000000010a00780c */ /* 0x000fe200027c1670 */
[----:B------:R-:W-:Y:S01]  /*1210*/  IMAD R0, R38, c[0x0][0x17c], R0 ;  /* 0x00005f0026007a24 */ /* 0x000fe200078e0200 */
[C---:B------:R-:W-:Y:S01]  /*1220*/  ISETP.LT.OR P4, PT, R10.reuse, 0x21, P4 ;  /* 0x000000210a00780c */ /* 0x040fe20002781670 */
[----:B------:R2:W-:Y:S01]  /*1230*/  LDGSTS.E.BYPASS.LTC128B.128 [R37+0xf080], [R4.64+0x180], !P3 ;  /* 0x0f08018004257fae */ /* 0x0005e2000d901d54 */
[----:B------:R-:W-:Y:S01]  /*1240*/  ISETP.GE.AND P3, PT, R29, c[0x0][0x19c], PT ;  /* 0x000067001d007a0c */ /* 0x000fe20003f66270 */
[----:B------:R-:W-:Y:S01]  /*1250*/  UIMAD UR26, UR24, UR5, UR4 ;  /* 0x00000005181a72a4 */ /* 0x000fe2000f8e0204 */
[----:B------:R-:W-:Y:S01]  /*1260*/  CS2R R142, SRZ ;  /* 0x00000000008e7805 */ /* 0x000fe2000001ff00 */
[----:B------:R-:W0:Y:S01]  /*1270*/  LDGDEPBAR ;  /* 0x00000000000079af */ /* 0x000e220000000000 */
[C---:B------:R-:W-:Y:S01]  /*1280*/  ISETP.LT.OR P0, PT, R10.reuse, 0x1, P3 ;  /* 0x000000010a00780c */ /* 0x040fe20001f01670 */
[----:B------:R-:W-:Y:S01]  /*1290*/  ULDC.64 UR4, c[0x0][0x210] ;  /* 0x0000840000047ab9 */ /* 0x000fe20000000a00 */
[----:B------:R-:W-:Y:S01]  /*12a0*/  ISETP.LT.OR P3, PT, R10, 0x21, P3 ;  /* 0x000000210a00780c */ /* 0x000fe20001f61670 */
[----:B------:R3:W-:Y:S01]  /*12b0*/  LDGSTS.E.BYPASS.LTC128B.128 [R37+0x80], [R8.64], !P2 ;  /* 0x0008000008257fae */ /* 0x0007e2000d101d54 */
[----:B------:R-:W-:Y:S01]  /*12c0*/  ISETP.GE.AND P2, PT, R30, c[0x0][0x19c], PT ;  /* 0x000067001e007a0c */ /* 0x000fe20003f46270 */
[----:B------:R-:W-:Y:S01]  /*12d0*/  UIMAD UR25, UR25, UR4, URZ ;  /* 0x00000004191972a4 */ /* 0x000fe2000f8e023f */
[----:B-1----:R-:W-:Y:S01]  /*12e0*/  IMAD.WIDE.U32 R2, R38, c[0x0][0x178], R12 ;  /* 0x00005e0026027a25 */ /* 0x002fe200078e000c */
[----:B------:R3:W-:Y:S01]  /*12f0*/  LDGSTS.E.BYPASS.LTC128B.128 [R37+0x2080], [R8.64+0x80], !P6 ;  /* 0x0208008008257fae */ /* 0x0007e2000f101d54 */
[C---:B------:R-:W-:Y:S01]  /*1300*/  ISETP.LT.OR P6, PT, R10.reuse, 0x1, P2 ;  /* 0x000000010a00780c */ /* 0x040fe200017c1670 */
[----:B------:R-:W-:Y:S01]  /*1310*/  UIMAD UR25, UR24, UR5, UR25 ;  /* 0x00000005181972a4 */ /* 0x000fe2000f8e0219 */
[----:B------:R-:W-:Y:S01]  /*1320*/  ISETP.LT.OR P2, PT, R10, 0x21, P2 ;  /* 0x000000210a00780c */ /* 0x000fe20001741670 */
[----:B------:R-:W-:Y:S01]  /*1330*/  USHF.L.U64.HI UR7, UR6, UR27, UR7 ;  /* 0x0000001b06077299 */ /* 0x000fe20008010207 */
[----:B------:R-:W-:Y:S01]  /*1340*/  STL.64 [R1+0xb0], R150 ;  /* 0x0000b09601007387 */ /* 0x000fe20000100a00 */
[----:B------:R-:W-:Y:S01]  /*1350*/  ULDC.64 UR4, c[0x0][0x188] ;  /* 0x0000620000047ab9 */ /* 0x000fe20000000a00 */
[----:B------:R-:W-:Y:S01]  /*1360*/  CS2R R140, SRZ ;  /* 0x00000000008c7805 */ /* 0x000fe2000001ff00 */
[----:B------:R-:W-:Y:S01]  /*1370*/  UIMAD UR4, UR9, UR4, URZ ;  /* 0x00000004090472a4 */ /* 0x000fe2000f8e023f */
[----:B------:R3:W-:Y:S01]  /*1380*/  LDGSTS.E.BYPASS.LTC128B.128 [R37+0x4080], [R8.64+0x100], !P0 ;  /* 0x0408010008257fae */ /* 0x0007e2000c101d54 */
[C---:B------:R-:W-:Y:S01]  /*1390*/  LEA R6, P0, R7.reuse, R8, 0x6 ;  /* 0x0000000807067211 */ /* 0x040fe200078030ff */
[----:B------:R-:W-:Y:S01]  /*13a0*/  USHF.L.U32 UR6, UR6, 0x5, URZ ;  /* 0x0000000506067899 */ /* 0x000fe2000800063f */
[----:B------:R-:W-:Y:S01]  /*13b0*/  CS2R R138, SRZ ;  /* 0x00000000008a7805 */ /* 0x000fe2000001ff00 */
[----:B------:R-:W-:Y:S01]  /*13c0*/  UIMAD UR7, UR7, UR12, URZ ;  /* 0x0000000c070772a4 */ /* 0x000fe2000f8e023f */
[----:B------:R-:W-:Y:S01]  /*13d0*/  LEA.HI.X R7, R7, R9, R11, 0x6, P0 ;  /* 0x0000000907077211 */ /* 0x000fe200000f340b */
[----:B--2---:R-:W-:Y:S01]  /*13e0*/  IMAD.IADD R5, R3, 0x1, R0 ;  /* 0x0000000103057824 */ /* 0x004fe200078e0200 */
[----:B------:R-:W-:Y:S01]  /*13f0*/  LOP3.LUT P0, RZ, R18, 0x4, RZ, 0xc0, !PT ;  /* 0x0000000412ff7812 */ /* 0x000fe2000780c0ff */
[----:B------:R-:W-:Y:S01]  /*1400*/  IMAD R0, R39, c[0x0][0x208], RZ ;  /* 0x0000820027007a24 */ /* 0x000fe200078e02ff */
[----:B------:R3:W-:Y:S01]  /*1410*/  LDGSTS.E.BYPASS.LTC128B.128 [R37+0x6080], [R8.64+0x180], !P6 ;  /* 0x0608018008257fae */ /* 0x0007e2000f101d54 */
[----:B------:R-:W-:Y:S01]  /*1420*/  IMAD.MOV.U32 R4, RZ, RZ, R2 ;  /* 0x000000ffff047224 */ /* 0x000fe200078e0002 */
[----:B------:R-:W-:Y:S01]  /*1430*/  LOP3.LUT P6, RZ, R17, 0x2, RZ, 0xc0, !PT ;  /* 0x0000000211ff7812 */ /* 0x000fe200078cc0ff */
[----:B------:R-:W-:Y:S01]  /*1440*/  IMAD R10, R38, c[0x0][0x20c], R0 ;  /* 0x00008300260a7a24 */ /* 0x000fe200078e0200 */
[----:B------:R1:W-:Y:S01]  /*1450*/  LDGSTS.E.BYPASS.LTC128B.128 [R37+0x1080], [R6.64], !P5 ;  /* 0x0108000006257fae */ /* 0x0003e2000e901d54 */
[----:B------:R-:W-:Y:S01]  /*1460*/  IMAD.SHL.U32 R0, R18, 0x40, RZ ;  /* 0x0000004012007824 */ /* 0x000fe200078e00ff */
[----:B------:R-:W-:Y:S01]  /*1470*/  SHF.R.S32.HI R18, RZ, 0x5, R23 ;  /* 0x00000005ff127819 */ /* 0x000fe20000011417 */
[----:B------:R-:W-:Y:S01]  /*1480*/  IMAD.WIDE.U32 R2, R38, c[0x0][0x208], R12 ;  /* 0x0000820026027a25 */ /* 0x000fe200078e000c */
[----:B------:R1:W-:Y:S01]  /*1490*/  LDGSTS.E.BYPASS.LTC128B.128 [R37+0x3080], [R6.64+0x80], !P4 ;  /* 0x0308008006257fae */ /* 0x0003e2000e101d54 */
[----:B------:R-:W-:Y:S01]  /*14a0*/  CS2R R136, SRZ ;  /* 0x0000000000887805 */ /* 0x000fe2000001ff00 */
[----:B------:R-:W-:Y:S01]  /*14b0*/  LOP3.LUT R0, R0, 0x1c0, RZ, 0xc0, !PT ;  /* 0x000001c000007812 */ /* 0x000fe200078ec0ff */
[----:B------:R-:W-:Y:S01]  /*14c0*/  IMAD.SHL.U32 R11, R20, 0x8, RZ ;  /* 0x00000008140b7824 */ /* 0x000fe200078e00ff */
[----:B------:R1:W-:Y:S01]  /*14d0*/  LDGSTS.E.BYPASS.LTC128B.128 [R37+0x5080], [R6.64+0x100], !P3 ;  /* 0x0508010006257fae */ /* 0x0003e2000d901d54 */
[----:B------:R-:W-:Y:S01]  /*14e0*/  IMAD.IADD R3, R3, 0x1, R10 ;  /* 0x0000000103037824 */ /* 0x000fe200078e020a */
[----:B------:R-:W-:Y:S01]  /*14f0*/  LEA.HI R10, R23, R18, RZ, 0x1 ;  /* 0x00000012170a7211 */ /* 0x000fe200078f08ff */
[----:B------:R-:W-:Y:S01]  /*1500*/  CS2R R134, SRZ ;  /* 0x0000000000867805 */ /* 0x000fe2000001ff00 */
[----:B------:R-:W-:Y:S01]  /*1510*/  LOP3.LUT R24, R11, 0x18, RZ, 0xc0, !PT ;  /* 0x000000180b187812 */ /* 0x000fe200078ec0ff */
[----:B------:R1:W-:Y:S01]  /*1520*/  LDGSTS.E.BYPASS.LTC128B.128 [R37+0x7080], [R6.64+0x180], !P2 ;  /* 0x0708018006257fae */ /* 0x0003e2000d101d54 */
[----:B------:R-:W-:Y:S01]  /*1530*/  SHF.R.U32.HI R11, RZ, 0x3, R0 ;  /* 0x00000003ff0b7819 */ /* 0x000fe20000011600 */
[----:B------:R-:W-:Y:S01]  /*1540*/  CS2R R132, SRZ ;  /* 0x0000000000847805 */ /* 0x000fe2000001ff00 */
[----:B------:R-:W-:Y:S01]  /*1550*/  LOP3.LUT R10, R10, 0xfffffffe, RZ, 0xc0, !PT ;  /* 0xfffffffe0a0a7812 */ /* 0x000fe200078ec0ff */
[----:B------:R-:W0:Y:S01]  /*1560*/  LDGDEPBAR ;  /* 0x00000000000079af */ /* 0x000e220000000000 */
[----:B------:R-:W-:Y:S01]  /*1570*/  LOP3.LUT R11, R11, R0, R24, 0x1e, !PT ;  /* 0x000000000b0b7212 */ /* 0x000fe200078e1e18 */
[----:B------:R-:W-:Y:S01]  /*1580*/  CS2R R130, SRZ ;  /* 0x0000000000827805 */ /* 0x000fe2000001ff00 */
[----:B------:R-:W-:Y:S01]  /*1590*/  LOP3.LUT R0, R19, 0x3ffffffc, RZ, 0xc0, !PT ;  /* 0x3ffffffc13007812 */ /* 0x000fe200078ec0ff */
[----:B------:R-:W-:Y:S01]  /*15a0*/  IMAD.IADD R19, R18, 0x1, -R10 ;  /* 0x0000000112137824 */ /* 0x000fe200078e0a0a */
[----:B------:R-:W-:Y:S01]  /*15b0*/  CS2R R128, SRZ ;  /* 0x0000000000807805 */ /* 0x000fe2000001ff00 */
[----:B------:R-:W-:Y:S01]  /*15c0*/  IMAD.U32 R10, RZ, RZ, UR24 ;  /* 0x00000018ff0a7e24 */ /* 0x000fe2000f8e00ff */
[----:B------:R-:W-:Y:S01]  /*15d0*/  UIMAD UR24, UR11, UR5, UR4 ;  /* 0x000000050b1872a4 */ /* 0x000fe2000f8e0204 */
[----:B------:R-:W-:Y:S01]  /*15e0*/  IMAD.IADD R0, R84, 0x1, -R0 ;  /* 0x0000000154007824 */ /* 0x000fe200078e0a00 */
[----:B------:R-:W-:Y:S01]  /*15f0*/  CS2R R126, SRZ ;  /* 0x00000000007e7805 */ /* 0x000fe2000001ff00 */
[----:B------:R-:W-:Y:S01]  /*1600*/  IMAD.SHL.U32 R25, R19, 0x400, RZ ;  /* 0x0000040013197824 */ /* 0x000fe200078e00ff */
[----:B------:R-:W-:Y:S01]  /*1610*/  ULDC.64 UR4, c[0x0][0x178] ;  /* 0x00005e0000047ab9 */ /* 0x000fe20000000a00 */
[----:B------:R-:W-:Y:S01]  /*1620*/  IMAD.WIDE.U32 R2, R10, c[0x0][0x210], R2 ;  /* 0x000084000a027a25 */ /* 0x000fe200078e0002 */
[----:B------:R-:W-:Y:S01]  /*1630*/  UIMAD.WIDE.U32 UR28, UR12, UR4, URZ ;  /* 0x000000040c1c72a5 */ /* 0x000fe2000f8e003f */
[----:B------:R-:W-:Y:S01]  /*1640*/  CS2R R124, SRZ ;  /* 0x00000000007c7805 */ /* 0x000fe2000001ff00 */
[----:B------:R-:W-:Y:S01]  /*1650*/  CS2R R122, SRZ ;  /* 0x00000000007a7805 */ /* 0x000fe2000001ff00 */
[----:B------:R-:W-:Y:S01]  /*1660*/  IMAD R0, R0, 0x2, R25 ;  /* 0x0000000200007824 */ /* 0x000fe200078e0219 */
[----:B------:R-:W-:Y:S01]  /*1670*/  IADD3 R3, R3, UR25, RZ ;  /* 0x0000001903037c10 */ /* 0x000fe2000fffe0ff */
[----:B------:R-:W-:Y:S01]  /*1680*/  IMAD.WIDE.U32 R4, R10, c[0x0][0x180], R4 ;  /* 0x000060000a047a25 */ /* 0x000fe200078e0004 */
[----:B------:R-:W-:Y:S01]  /*1690*/  USHF.R.S32.HI UR25, URZ, 0x1f, UR12 ;  /* 0x0000001f3f197899 */ /* 0x000fe2000801140c */
[----:B------:R-:W-:Y:S01]  /*16a0*/  CS2R R120, SRZ ;  /* 0x0000000000787805 */ /* 0x000fe2000001ff00 */
[----:B------:R-:W-:Y:S01]  /*16b0*/  CS2R R118, SRZ ;  /* 0x0000000000767805 */ /* 0x000fe2000001ff00 */
[----:B------:R-:W-:Y:S01]  /*16c0*/  IMAD.IADD R0, R0, 0x1, R11 ;  /* 0x0000000100007824 */ /* 0x000fe200078e020b */
[----:B------:R-:W-:Y:S01]  /*16d0*/  IADD3 R5, R5, UR26, RZ ;  /* 0x0000001a05057c10 */ /* 0x000fe2000fffe0ff */
[----:B------:R-:W-:Y:S01]  /*16e0*/  UIMAD UR26, UR25, UR4, URZ ;  /* 0x00000004191a72a4 */ /* 0x000fe2000f8e023f */
[----:B---3--:R-:W-:Y:S01]  /*16f0*/  IMAD.U32 R9, RZ, RZ, UR11 ;  /* 0x0000000bff097e24 */ /* 0x008fe2000f8e00ff */
[----:B------:R-:W-:Y:S01]  /*1700*/  UIMAD UR7, UR25, UR6, UR7 ;  /* 0x00000006190772a4 */ /* 0x000fe2000f8e0207 */
[----:B------:R-:W-:Y:S01]  /*1710*/  IMAD.SHL.U32 R33, R0, 0x2, RZ ;  /* 0x0000000200217824 */ /* 0x000fe200078e00ff */
[----:B------:R-:W-:Y:S01]  /*1720*/  UIMAD UR26, UR12, UR5, UR26 ;  /* 0x000000050c1a72a4 */ /* 0x000fe2000f8e021a */
[----:B------:R-:W-:Y:S01]  /*1730*/  IMAD.U32 R8, RZ, RZ, UR11 ;  /* 0x0000000bff087e24 */ /* 0x000fe2000f8e00ff */
[----:B------:R-:W-:-:S04]  /*1740*/  DEPBAR.LE SB0, 0x1 ;  /* 0x000080400000791a */ /* 0x000fc80000000000 */
[C---:B------:R-:W-:Y:S01]  /*1750*/  IADD3 R0, R33.reuse, 0x14180, RZ ;  /* 0x0001418021007810 */ /* 0x040fe20007ffe0ff */
[----:B------:R-:W-:Y:S01]  /*1760*/  ULDC.64 UR4, c[0x0][0x218] ;  /* 0x0000860000047ab9 */ /* 0x000fe20000000a00 */
[----:B------:R-:W-:Y:S01]  /*1770*/  IADD3 R11, R33, 0x141c0, RZ ;  /* 0x000141c0210b7810 */ /* 0x000fe20007ffe0ff */
[----:B------:R-:W-:Y:S01]  /*1780*/  UIMAD UR4, UR9, UR4, URZ ;  /* 0x00000004090472a4 */ /* 0x000fe2000f8e023f */
[----:B------:R-:W-:Y:S01]  /*1790*/  @P0 IADD3 R11, R0, -0x40, RZ ;  /* 0xffffffc0000b0810 */ /* 0x000fe20007ffe0ff */
[----:B------:R-:W-:Y:S01]  /*17a0*/  IMAD.SHL.U32 R0, R17, 0x40, RZ ;  /* 0x0000004011007824 */ /* 0x000fe200078e00ff */
[----:B------:R-:W-:Y:S01]  /*17b0*/  UIADD3 UR26, UR29, UR26, URZ ;  /* 0x0000001a1d1a7290 */ /* 0x000fe2000fffe03f */
[----:B------:R-:W-:Y:S01]  /*17c0*/  IMAD.WIDE.U32 R40, R9, c[0x0][0x188], R4 ;  /* 0x0000620009287a25 */ /* 0x000fe200078e0004 */
[----:B------:R-:W-:Y:S01]  /*17d0*/  UIMAD UR4, UR11, UR5, UR4 ;  /* 0x000000050b0472a4 */ /* 0x000fe2000f8e0204 */
[----:B------:R2:W-:Y:S01]  /*17e0*/  STL [R1+0x68], R33 ;  /* 0x0000682101007387 */ /* 0x0005e20000100800 */
[----:B------:R-:W-:Y:S01]  /*17f0*/  LOP3.LUT R13, R0, 0x1c0, RZ, 0xc0, !PT ;  /* 0x000001c0000d7812 */ /* 0x000fe200078ec0ff */
[----:B------:R-:W-:Y:S01]  /*1800*/  IMAD.WIDE.U32 R14, R8, c[0x0][0x218], R2 ;  /* 0x00008600080e7a25 */ /* 0x000fe200078e0002 */
[----:B------:R-:W-:Y:S01]  /*1810*/  SHF.R.S32.HI R3, RZ, 0x1f, R20 ;  /* 0x0000001fff037819 */ /* 0x000fe20000011414 */
[----:B------:R3:W-:Y:S01]  /*1820*/  STL [R1+0x6c], R11 ;  /* 0x00006c0b01007387 */ /* 0x0007e20000100800 */
[----:B------:R-:W-:Y:S01]  /*1830*/  LOP3.LUT R2, R13, 0x8, R27, 0xf8, !PT ;  /* 0x000000080d027812 */ /* 0x000fe200078ef81b */
[----:B------:R-:W-:Y:S01]  /*1840*/  IMAD.U32 R4, RZ, RZ, UR28 ;  /* 0x0000001cff047e24 */ /* 0x000fe2000f8e00ff */
[----:B------:R-:W-:Y:S01]  /*1850*/  SHF.R.U32.HI R16, RZ, 0x3, R13 ;  /* 0x00000003ff107819 */ /* 0x000fe2000001160d */
[----:B------:R-:W-:Y:S01]  /*1860*/  IMAD.U32 R9, RZ, RZ, UR26 ;  /* 0x0000001aff097e24 */ /* 0x000fe2000f8e00ff */
[----:B------:R-:W-:Y:S01]  /*1870*/  STL.64 [R1+0xa0], R40 ;  /* 0x0000a02801007387 */ /* 0x000fe20000100a00 */
[----:B------:R-:W-:Y:S01]  /*1880*/  IMAD.U32 R5, RZ, RZ, UR29 ;  /* 0x0000001dff057e24 */ /* 0x000fe2000f8e00ff */
[----:B------:R-:W-:Y:S01]  /*1890*/  LEA R8, P5, R4, R40, 0x5 ;  /* 0x0000002804087211 */ /* 0x000fe200078a28ff */
[----:B------:R-:W-:Y:S01]  /*18a0*/  IMAD.U32 R5, RZ, RZ, UR6 ;  /* 0x00000006ff057e24 */ /* 0x000fe2000f8e00ff */
[----:B------:R-:W-:Y:S01]  /*18b0*/  LOP3.LUT R2, R2, R16, RZ, 0x3c, !PT ;  /* 0x0000001002027212 */ /* 0x000fe200078e3cff */
[----:B------:R-:W-:Y:S01]  /*18c0*/  IMAD.MOV.U32 R10, RZ, RZ, R14 ;  /* 0x000000ffff0a7224 */ /* 0x000fe200078e000e */
[----:B------:R-:W-:Y:S01]  /*18d0*/  STL.64 [R1+0x98], R14 ;  /* 0x0000980e01007387 */ /* 0x000fe20000100a00 */
[----:B------:R-:W-:Y:S01]  /*18e0*/  IMAD R0, R22, 0x800, R21 ;  /* 0x0000080016007824 */ /* 0x000fe200078e0215 */
[----:B------:R-:W-:Y:S01]  /*18f0*/  LOP3.LUT P0, RZ, R17, 0x4, RZ, 0xc0, !PT ;  /* 0x0000000411ff7812 */ /* 0x000fe2000780c0ff */
[----:B------:R-:W-:Y:S01]  /*1900*/  IMAD.SHL.U32 R18, R18, 0x8, RZ ;  /* 0x0000000812127824 */ /* 0x000fe200078e00ff */
[----:B-1----:R-:W-:Y:S01]  /*1910*/  LEA R6, P3, R8, c[0x0][0x160], 0x1 ;  /* 0x0000580008067a11 */ /* 0x002fe200078608ff */
[----:B------:R-:W-:Y:S01]  /*1920*/  IMAD.IADD R2, R0, 0x1, R2 ;  /* 0x0000000100027824 */ /* 0x000fe200078e0202 */
[----:B------:R-:W-:Y:S01]  /*1930*/  CS2R R116, SRZ ;  /* 0x0000000000747805 */ /* 0x000fe2000001ff00 */
[----:B------:R-:W-:Y:S01]  /*1940*/  CS2R R114, SRZ ;  /* 0x0000000000727805 */ /* 0x000fe2000001ff00 */
[----:B------:R-:W-:Y:S01]  /*1950*/  CS2R R112, SRZ ;  /* 0x0000000000707805 */ /* 0x000fe2000001ff00 */
[----:B------:R-:W-:Y:S01]  /*1960*/  IMAD.SHL.U32 R2, R2, 0x2, RZ ;  /* 0x0000000202027824 */ /* 0x000fe200078e00ff */
[----:B--2---:R-:W-:Y:S01]  /*1970*/  IADD3 R33, R41, UR24, RZ ;  /* 0x0000001829217c10 */ /* 0x004fe2000fffe0ff */
[----:B------:R-:W-:Y:S01]  /*1980*/  BAR.SYNC.DEFER_BLOCKING 0x0 ;  /* 0x0000000000007b1d */ /* 0x000fe20000010000 */
[----:B------:R-:W-:Y:S01]  /*1990*/  CS2R R110, SRZ ;  /* 0x00000000006e7805 */ /* 0x000fe2000001ff00 */
[----:B------:R-:W-:Y:S01]  /*19a0*/  CS2R R108, SRZ ;  /* 0x00000000006c7805 */ /* 0x000fe2000001ff00 */
[----:B---3--:R-:W-:Y:S01]  /*19b0*/  IADD3 R11, R15, UR4, RZ ;  /* 0x000000040f0b7c10 */ /* 0x008fe2000fffe0ff */
[----:B------:R-:W-:Y:S01]  /*19c0*/  CS2R R106, SRZ ;  /* 0x00000000006a7805 */ /* 0x000fe2000001ff00 */
[----:B------:R-:W-:Y:S01]  /*19d0*/  LEA.HI.X R9, R4, R33, R9, 0x5, P5 ;  /* 0x0000002104097211 */ /* 0x000fe200028f2c09 */
[----:B------:R-:W-:Y:S01]  /*19e0*/  STL [R1+0xac], R33 ;  /* 0x0000ac2101007387 */ /* 0x000fe20000100800 */
[----:B------:R-:W-:Y:S01]  /*19f0*/  ULDC UR4, c[0x0][0x168] ;  /* 0x00005a0000047ab9 */ /* 0x000fe20000000800 */
[----:B------:R-:W-:Y:S01]  /*1a00*/  IMAD.WIDE.U32 R4, R5, UR12, R10 ;  /* 0x0000000c05047c25 */ /* 0x000fe2000f8e000a */
[----:B------:R-:W-:Y:S01]  /*1a10*/  LEA.HI.X R7, R8, c[0x0][0x164], R9, 0x1, P3 ;  /* 0x0000590008077a11 */ /* 0x000fe200018f0c09 */
[----:B------:R1:W-:Y:S01]  /*1a20*/  STL.64 [R1+0x90], R10 ;  /* 0x0000900a01007387 */ /* 0x0003e20000100a00 */
[----:B------:R-:W-:Y:S01]  /*1a30*/  UIADD3 UR4, -UR8, UR4, URZ ;  /* 0x0000000408047290 */ /* 0x000fe2000fffe13f */
[----:B------:R-:W-:Y:S01]  /*1a40*/  CS2R R104, SRZ ;  /* 0x0000000000687805 */ /* 0x000fe2000001ff00 */
[----:B------:R-:W-:Y:S01]  /*1a50*/  IADD3 R0, R5, UR7, RZ ;  /* 0x0000000705007c10 */ /* 0x000fe2000fffe0ff */
[----:B------:R-:W-:Y:S01]  /*1a60*/  STL [R1+0x28], R2 ;  /* 0x0000280201007387 */ /* 0x000fe20000100800 */
[----:B------:R-:W-:Y:S01]  /*1a70*/  UMOV UR8, 0x1 ;  /* 0x0000000100087882 */ /* 0x000fe20000000000 */
[----:B------:R-:W-:Y:S01]  /*1a80*/  CS2R R102, SRZ ;  /* 0x0000000000667805 */ /* 0x000fe2000001ff00 */
[----:B------:R-:W-:Y:S01]  /*1a90*/  ULDC UR7, c[0x0][0x198] ;  /* 0x0000660000077ab9 */ /* 0x000fe20000000800 */
[----:B------:R-:W-:Y:S01]  /*1aa0*/  CS2R R100, SRZ ;  /* 0x0000000000647805 */ /* 0x000fe2000001ff00 */
[----:B------:R-:W-:Y:S01]  /*1ab0*/  UIADD3 UR7, -UR13, UR7, UR8 ;  /* 0x000000070d077290 */ /* 0x000fe2000fffe108 */
[----:B------:R-:W-:Y:S01]  /*1ac0*/  CS2R R98, SRZ ;  /* 0x0000000000627805 */ /* 0x000fe2000001ff00 */
[----:B------:R-:W-:Y:S01]  /*1ad0*/  CS2R R96, SRZ ;  /* 0x0000000000607805 */ /* 0x000fe2000001ff00 */
[----:B------:R-:W-:Y:S01]  /*1ae0*/  CS2R R94, SRZ ;  /* 0x00000000005e7805 */ /* 0x000fe2000001ff00 */
[----:B------:R-:W-:Y:S01]  /*1af0*/  CS2R R92, SRZ ;  /* 0x00000000005c7805 */ /* 0x000fe2000001ff00 */
[----:B------:R-:W2:Y:S01]  /*1b00*/  LDSM.16.M88.4 R164, [R2+0x8080] ;  /* 0x0080800002a4783b */ /* 0x000ea20000000200 */
[----:B------:R-:W-:Y:S01]  /*1b10*/  CS2R R90, SRZ ;  /* 0x00000000005a7805 */ /* 0x000fe2000001ff00 */
[----:B------:R-:W-:Y:S01]  /*1b20*/  CS2R R88, SRZ ;  /* 0x0000000000587805 */ /* 0x000fe2000001ff00 */
[----:B------:R-:W-:Y:S01]  /*1b30*/  CS2R R86, SRZ ;  /* 0x0000000000567805 */ /* 0x000fe2000001ff00 */
[----:B------:R-:W3:Y:S01]  /*1b40*/  LDSM.16.M88.4 R180, [R2+0xa080] ;  /* 0x00a0800002b4783b */ /* 0x000ee20000000200 */
[----:B------:R-:W-:Y:S01]  /*1b50*/  CS2R R82, SRZ ;  /* 0x0000000000527805 */ /* 0x000fe2000001ff00 */
[----:B------:R-:W-:Y:S01]  /*1b60*/  CS2R R80, SRZ ;  /* 0x0000000000507805 */ /* 0x000fe2000001ff00 */
[----:B------:R-:W-:Y:S01]  /*1b70*/  CS2R R78, SRZ ;  /* 0x00000000004e7805 */ /* 0x000fe2000001ff00 */
[----:B------:R-:W4:Y:S01]  /*1b80*/  LDSM.16.M88.4 R196, [R2+0xc080] ;  /* 0x00c0800002c4783b */ /* 0x000f220000000200 */
[----:B------:R-:W-:Y:S01]  /*1b90*/  CS2R R76, SRZ ;  /* 0x00000000004c7805 */ /* 0x000fe2000001ff00 */
[----:B------:R-:W-:Y:S01]  /*1ba0*/  CS2R R74, SRZ ;  /* 0x00000000004a7805 */ /* 0x000fe2000001ff00 */
[----:B------:R-:W-:Y:S01]  /*1bb0*/  CS2R R72, SRZ ;  /* 0x0000000000487805 */ /* 0x000fe2000001ff00 */
[----:B------:R5:W2:Y:S01]  /*1bc0*/  LDSM.16.M88.4 R212, [R2+0xe080] ;  /* 0x00e0800002d4783b */ /* 0x000aa20000000200 */
[C---:B-1----:R-:W-:Y:S01]  /*1bd0*/  LEA R10, P2, R4.reuse, c[0x0][0x1f0], 0x1 ;  /* 0x00007c00040a7a11 */ /* 0x042fe200078408ff */
[----:B------:R-:W-:Y:S01]  /*1be0*/  CS2R R70, SRZ ;  /* 0x0000000000467805 */ /* 0x000fe2000001ff00 */
[----:B------:R-:W-:Y:S01]  /*1bf0*/  CS2R R68, SRZ ;  /* 0x0000000000447805 */ /* 0x000fe2000001ff00 */
[----:B------:R-:W-:Y:S01]  /*1c00*/  CS2R R66, SRZ ;  /* 0x0000000000427805 */ /* 0x000fe2000001ff00 */
[----:B------:R-:W-:Y:S01]  /*1c10*/  LEA.HI.X R11, R4, c[0x0][0x1f4], R0, 0x1, P2 ;  /* 0x00007d00040b7a11 */ /* 0x000fe200010f0c00 */
[----:B------:R-:W-:Y:S01]  /*1c20*/  CS2R R64, SRZ ;  /* 0x0000000000407805 */ /* 0x000fe2000001ff00 */
[----:B------:R-:W-:Y:S01]  /*1c30*/  LEA.HI R0, R3, R20, RZ, 0x2 ;  /* 0x0000001403007211 */ /* 0x000fe200078f10ff */
[----:B------:R-:W-:Y:S01]  /*1c40*/  IMAD.MOV.U32 R3, RZ, RZ, 0x40 ;  /* 0x00000040ff037424 */ /* 0x000fe200078e00ff */
[----:B------:R-:W-:Y:S01]  /*1c50*/  ISETP.LT.AND P2, PT, R38, UR4, PT ;  /* 0x0000000426007c0c */ /* 0x000fe2000bf41270 */
[----:B------:R-:W-:Y:S01]  /*1c60*/  ULDC.64 UR4, c[0x0][0x240] ;  /* 0x0000900000047ab9 */ /* 0x000fe20000000a00 */
[----:B------:R-:W-:Y:S01]  /*1c70*/  LOP3.LUT R4, R0, 0x1ffffffc, RZ, 0xc0, !PT ;  /* 0x1ffffffc00047812 */ /* 0x000fe200078ec0ff */
[----:B------:R-:W-:Y:S01]  /*1c80*/  UIMAD UR4, UR9, UR4, URZ ;  /* 0x00000004090472a4 */ /* 0x000fe2000f8e023f */
[----:B------:R-:W-:Y:S01]  /*1c90*/  SEL R0, R148, 0xffffffe0, !P6 ;  /* 0xffffffe094007807 */ /* 0x000fe20007000000 */
[----:B------:R-:W-:Y:S01]  /*1ca0*/  CS2R R62, SRZ ;  /* 0x00000000003e7805 */ /* 0x000fe2000001ff00 */
[----:B------:R-:W-:Y:S01]  /*1cb0*/  SEL R3, R3, 0xffffffc0, !P0 ;  /* 0xffffffc003037807 */ /* 0x000fe20004000000 */
[----:B------:R-:W-:Y:S01]  /*1cc0*/  IMAD.IADD R20, R20, 0x1, -R4 ;  /* 0x0000000114147824 */ /* 0x000fe200078e0a04 */
[----:B------:R-:W-:Y:S01]  /*1cd0*/  ISETP.GE.OR P3, PT, R12, c[0x0][0x16c], !P2 ;  /* 0x00005b000c007a0c */ /* 0x000fe20005766670 */
[----:B------:R-:W-:Y:S01]  /*1ce0*/  IMAD.IADD R9, R2, 0x1, R0 ;  /* 0x0000000102097824 */ /* 0x000fe200078e0200 */
[----:B------:R-:W-:Y:S01]  /*1cf0*/  ISETP.GE.OR P6, PT, R28, c[0x0][0x16c], !P2 ;  /* 0x00005b001c007a0c */ /* 0x000fe200057c6670 */
[----:B------:R-:W-:Y:S01]  /*1d00*/  IMAD.IADD R8, R2, 0x1, R3 ;  /* 0x0000000102087824 */ /* 0x000fe200078e0203 */
[----:B------:R-:W-:Y:S01]  /*1d10*/  LOP3.LUT R0, R26, 0xfffffff0, RZ, 0xc0, !PT ;  /* 0xfffffff01a007812 */ /* 0x000fe200078ec0ff */
[----:B------:R-:W-:Y:S01]  /*1d20*/  IMAD.IADD R5, R3, 0x1, R9 ;  /* 0x0000000103057824 */ /* 0x000fe200078e0209 */
[----:B------:R-:W1:Y:S01]  /*1d30*/  LDSM.16.M88.4 R168, [R9+0x8080] ;  /* 0x0080800009a8783b */ /* 0x000e620000000200 */
[----:B------:R-:W-:Y:S01]  /*1d40*/  ISETP.GE.OR P5, PT, R29, c[0x0][0x16c], !P2 ;  /* 0x00005b001d007a0c */ /* 0x000fe200057a6670 */
[----:B------:R-:W-:Y:S01]  /*1d50*/  UIMAD UR11, UR11, UR5, UR4 ;  /* 0x000000050b0b72a4 */ /* 0x000fe2000f8e0204 */
[----:B------:R-:W-:Y:S01]  /*1d60*/  ISETP.GE.OR P4, PT, R30, c[0x0][0x16c], !P2 ;  /* 0x00005b001e007a0c */ /* 0x000fe20005786670 */
[----:B------:R-:W1:Y:S01]  /*1d70*/  LDSM.16.M88.4 R172, [R8+0x8080] ;  /* 0x0080800008ac783b */ /* 0x000e620000000200 */
[----:B------:R-:W-:Y:S01]  /*1d80*/  IMAD.IADD R0, R84, 0x1, -R0 ;  /* 0x0000000154007824 */ /* 0x000fe200078e0a00 */
[----:B-----5:R-:W-:Y:S01]  /*1d90*/  LOP3.LUT R2, R23, 0xffffffe0, RZ, 0xc0, !PT ;  /* 0xffffffe017027812 */ /* 0x020fe200078ec0ff */
[----:B------:R-:W-:Y:S01]  /*1da0*/  ULDC UR4, c[0x0][0x2a0] ;  /* 0x0000a80000047ab9 */ /* 0x000fe20000000800 */
[----:B------:R-:W1:Y:S01]  /*1db0*/  LDSM.16.M88.4 R176, [R5+0x8080] ;  /* 0x0080800005b0783b */ /* 0x000e620000000200 */
[----:B------:R-:W-:Y:S01]  /*1dc0*/  ISETP.GE.AND P0, PT, R12, c[0x0][0x16c], PT ;  /* 0x00005b000c007a0c */ /* 0x000fe20003f06270 */
[----:B------:R-:W-:Y:S01]  /*1dd0*/  ULOP3.LUT UR4, URZ, UR4, URZ, 0x33, !UPT ;  /* 0x000000043f047292 */ /* 0x000fe2000f8e333f */
[----:B------:R-:W-:Y:S01]  /*1de0*/  IMAD.IADD R2, R84, 0x1, -R2 ;  /* 0x0000000154027824 */ /* 0x000fe200078e0a02 */
[----:B------:R-:W1:Y:S01]  /*1df0*/  LDSM.16.M88.4 R184, [R9+0xa080] ;  /* 0x00a0800009b8783b */ /* 0x000e620000000200 */
[----:B------:R-:W-:Y:S01]  /*1e00*/  SEL R36, RZ, 0x1, P0 ;  /* 0x00000001ff247807 */ /* 0x000fe20000000000 */
[----:B------:R-:W-:Y:S01]  /*1e10*/  CS2R R60, SRZ ;  /* 0x00000000003c7805 */ /* 0x000fe2000001ff00 */
[----:B------:R-:W-:Y:S01]  /*1e20*/  ISETP.GE.AND P0, PT, R30, c[0x0][0x16c], PT ;  /* 0x00005b001e007a0c */ /* 0x000fe20003f06270 */
[----:B------:R-:W1:Y:S01]  /*1e30*/  LDSM.16.M88.4 R188, [R8+0xa080] ;  /* 0x00a0800008bc783b */ /* 0x000e620000000200 */
[----:B------:R-:W-:Y:S01]  /*1e40*/  CS2R R58, SRZ ;  /* 0x00000000003a7805 */ /* 0x000fe2000001ff00 */
[----:B------:R-:W-:Y:S01]  /*1e50*/  CS2R R56, SRZ ;  /* 0x0000000000387805 */ /* 0x000fe2000001ff00 */
[----:B------:R-:W-:Y:S01]  /*1e60*/  SEL R26, RZ, 0x8, P0 ;  /* 0x00000008ff1a7807 */ /* 0x000fe20000000000 */
[----:B------:R-:W1:Y:S01]  /*1e70*/  LDSM.16.M88.4 R192, [R5+0xa080] ;  /* 0x00a0800005c0783b */ /* 0x000e620000000200 */
[----:B------:R-:W-:Y:S01]  /*1e80*/  @!P1 LEA R4, P0, R31, c[0x0][0x258], 0x2 ;  /* 0x000096001f049a11 */ /* 0x000fe200078010ff */
[----:B------:R-:W-:Y:S01]  /*1e90*/  CS2R R54, SRZ ;  /* 0x0000000000367805 */ /* 0x000fe2000001ff00 */
[----:B------:R-:W-:Y:S01]  /*1ea0*/  CS2R R52, SRZ ;  /* 0x0000000000347805 */ /* 0x000fe2000001ff00 */
[----:B------:R-:W1:Y:S01]  /*1eb0*/  LDSM.16.M88.4 R200, [R9+0xc080] ;  /* 0x00c0800009c8783b */ /* 0x000e620000000200 */
[----:B------:R-:W-:Y:S01]  /*1ec0*/  CS2R R50, SRZ ;  /* 0x0000000000327805 */ /* 0x000fe2000001ff00 */
        /* <DEDUP_REMOVED lines=8> */
[----:B------:R-:W-:-:S02]  /*1f50*/  ULDC UR5, c[0x0][0x2a8] ;  /* 0x0000aa0000057ab9 */ /* 0x000fc40000000800 */
[----:B------:R-:W1:Y:S01]  /*1f60*/  LDSM.16.M88.4 R216, [R9+0xe080] ;  /* 0x00e0800009d8783b */ /* 0x000e620000000200 */
[----:B------:R-:W-:Y:S02]  /*1f70*/  UISETP.GT.AND UP2, UPT, UR10, -0x1, UPT ;  /* 0xffffffff0a00788c */ /* 0x000fe4000bf44270 */
[----:B------:R-:W-:Y:S01]  /*1f80*/  ULDC UR6, c[0x0][0x168] ;  /* 0x00005a0000067ab9 */ /* 0x000fe20000000800 */
[----:B------:R-:W1:Y:S01]  /*1f90*/  LDSM.16.M88.4 R220, [R8+0xe080] ;  /* 0x00e0800008dc783b */ /* 0x000e620000000200 */
[----:B------:R-:W-:-:S03]  /*1fa0*/  UISETP.LE.AND UP1, UPT, UR8, UR5, UPT ;  /* 0x000000050800728c */ /* 0x000fc6000bf23270 */
[----:B------:R-:W1:Y:S04]  /*1fb0*/  LDSM.16.M88.4 R224, [R5+0xe080] ;  /* 0x00e0800005e0783b */ /* 0x000e680000000200 */
[----:B------:R-:W-:Y:S06]  /*1fc0*/  BAR.SYNC.DEFER_BLOCKING 0x0 ;  /* 0x0000000000007b1d */ /* 0x000fec0000010000 */
[----:B------:R-:W-:Y:S04]  /*1fd0*/  STL [R1+0x2c], R9 ;  /* 0x00002c0901007387 */ /* 0x000fe80000100800 */
[----:B------:R5:W-:Y:S04]  /*1fe0*/  STL [R1+0x34], R8 ;  /* 0x0000340801007387 */ /* 0x000be80000100800 */
[----:B------:R1:W-:Y:S04]  /*1ff0*/  STL [R1+0x30], R5 ;  /* 0x0000300501007387 */ /* 0x0003e80000100800 */
[----:B------:R-:W-:Y:S01]  /*2000*/  @!PT LDS RZ, [RZ] ;  /* 0x00000000fffff984 */ /* 0x000fe20000000800 */
[----:B------:R-:W-:Y:S01]  /*2010*/  @!PT LDS RZ, [RZ] ;  /* 0x00000000fffff984 */ /* 0x000fe20000000800 */
[----:B------:R-:W-:Y:S01]  /*2020*/  @!PT LDS RZ, [RZ] ;  /* 0x00000000fffff984 */ /* 0x000fe20000000800 */
[----:B------:R1:W-:Y:S01]  /*2030*/  LDGSTS.E.BYPASS.LTC128B.128 [R37+0x8080], [R6.64], !P3 ;  /* 0x0808000006257fae */ /* 0x0003e2000d901d54 */
[----:B------:R-:W-:-:S03]  /*2040*/  ISETP.GE.AND P3, PT, R12, c[0x0][0x1fc], PT ;  /* 0x00007f000c007a0c */ /* 0x000fc60003f66270 */
[----:B------:R1:W-:Y:S01]  /*2050*/  LDGSTS.E.BYPASS.LTC128B.128 [R37+0x9080], [R6.64+0x80], !P6 ;  /* 0x0908008006257fae */ /* 0x0003e2000f101d54 */
[----:B------:R-:W-:Y:S01]  /*2060*/  ISETP.GE.OR P6, PT, R12, c[0x0][0x1fc], !P2 ;  /* 0x00007f000c007a0c */ /* 0x000fe200057c6670 */
[----:B------:R-:W-:Y:S02]  /*2070*/  IMAD.SHL.U32 R12, R22, 0x20, RZ ;  /* 0x00000020160c7824 */ /* 0x000fe400078e00ff */
[----:B------:R2:W-:Y:S01]  /*2080*/  LDGSTS.E.BYPASS.LTC128B.128 [R37+0xa080], [R6.64+0x100], !P5 ;  /* 0x0a08010006257fae */ /* 0x0005e2000e901d54 */
[----:B------:R-:W-:Y:S02]  /*2090*/  ISETP.GE.AND P5, PT, R29, c[0x0][0x16c], PT ;  /* 0x00005b001d007a0c */ /* 0x000fe40003fa6270 */
[----:B-----5:R-:W-:Y:S01]  /*20a0*/  SHF.R.S32.HI R8, RZ, 0x1f, R0 ;  /* 0x0000001fff087819 */ /* 0x020fe20000011400 */
[----:B------:R2:W-:Y:S01]  /*20b0*/  LDGSTS.E.BYPASS.LTC128B.128 [R37+0xb080], [R6.64+0x180], !P4 ;  /* 0x0b08018006257fae */ /* 0x0005e2000e101d54 */
[----:B------:R-:W-:Y:S02]  /*20c0*/  ISETP.GE.AND P4, PT, R28, c[0x0][0x16c], PT ;  /* 0x00005b001c007a0c */ /* 0x000fe40003f86270 */
[----:B------:R-:W-:-:S02]  /*20d0*/  LEA.HI R8, R8, R0, RZ, 0x3 ;  /* 0x0000000008087211 */ /* 0x000fc400078f18ff */
[----:B------:R-:W-:Y:S02]  /*20e0*/  SEL R21, RZ, 0xffffffff, P4 ;  /* 0xffffffffff157807 */ /* 0x000fe40002000000 */
[----:B------:R-:W-:Y:S02]  /*20f0*/  LOP3.LUT R9, R8, 0xfffffff8, RZ, 0xc0, !PT ;  /* 0xfffffff808097812 */ /* 0x000fe400078ec0ff */
[----:B------:R-:W-:Y:S02]  /*2100*/  ISETP.GE.AND P4, PT, R28, c[0x0][0x1fc], PT ;  /* 0x00007f001c007a0c */ /* 0x000fe40003f86270 */
[----:B------:R-:W-:Y:S01]  /*2110*/  SEL R33, RZ, 0x4, P5 ;  /* 0x00000004ff217807 */ /* 0x000fe20002800000 */
[----:B------:R-:W-:Y:S01]  /*2120*/  IMAD.IADD R0, R0, 0x1, -R9 ;  /* 0x0000000100007824 */ /* 0x000fe200078e0a09 */
[----:B------:R-:W-:Y:S02]  /*2130*/  ISETP.GE.OR P5, PT, R28, c[0x0][0x1fc], !P2 ;  /* 0x00007f001c007a0c */ /* 0x000fe400057a6670 */
[----:B------:R-:W-:-:S02]  /*2140*/  SEL R28, RZ, 0x1, P3 ;  /* 0x00000001ff1c7807 */ /* 0x000fc40001800000 */
[----:B------:R-:W-:Y:S02]  /*2150*/  ISETP.GE.AND P3, PT, R29, c[0x0][0x1fc], PT ;  /* 0x00007f001d007a0c */ /* 0x000fe40003f66270 */
[----:B------:R-:W-:Y:S02]  /*2160*/  SEL R17, RZ, 0xffffffff, P4 ;  /* 0xffffffffff117807 */ /* 0x000fe40002000000 */
[----:B-1----:R-:W-:Y:S02]  /*2170*/  @!P1 LEA.HI.X R5, R31, c[0x0][0x25c], R34, 0x2, P0 ;  /* 0x000097001f059a11 */ /* 0x002fe400000f1422 */
[----:B------:R-:W-:Y:S02]  /*2180*/  SEL R23, RZ, 0x4, P3 ;  /* 0x00000004ff177807 */ /* 0x000fe40001800000 */
[----:B------:R-:W-:Y:S02]  /*2190*/  LEA R14, P0, R32, c[0x0][0x280], 0x2 ;  /* 0x0000a000200e7a11 */ /* 0x000fe400078010ff */
[----:B--2---:R-:W-:Y:S01]  /*21a0*/  SHF.R.S32.HI R6, RZ, 0x1f, R2 ;  /* 0x0000001fff067819 */ /* 0x004fe20000011402 */
[----:B------:R-:W-:Y:S01]  /*21b0*/  IMAD.SHL.U32 R7, R19, 0x10, RZ ;  /* 0x0000001013077824 */ /* 0x000fe200078e00ff */
[----:B------:R-:W-:-:S02]  /*21c0*/  ISETP.GE.AND P3, PT, R30, c[0x0][0x1fc], PT ;  /* 0x00007f001e007a0c */ /* 0x000fc40003f66270 */
[----:B------:R-:W-:Y:S02]  /*21d0*/  LEA.HI R6, R6, R2, RZ, 0x2 ;  /* 0x0000000206067211 */ /* 0x000fe400078f10ff */
[----:B------:R-:W-:Y:S02]  /*21e0*/  LOP3.LUT R13, R13, 0x10, R7, 0xf8, !PT ;  /* 0x000000100d0d7812 */ /* 0x000fe400078ef807 */
[C---:B------:R-:W-:Y:S02]  /*21f0*/  LOP3.LUT R9, R6.reuse, 0x7ffffffc, RZ, 0xc0, !PT ;  /* 0x7ffffffc06097812 */ /* 0x040fe400078ec0ff */
[----:B------:R-:W-:Y:S02]  /*2200*/  LEA.HI.SX32 R19, R6, R7, 0x1e ;  /* 0x0000000706137211 */ /* 0x000fe400078ff2ff */
[----:B------:R-:W-:Y:S01]  /*2210*/  LOP3.LUT R7, R13, 0x8, R27, 0xf8, !PT ;  /* 0x000000080d077812 */ /* 0x000fe200078ef81b */
[----:B------:R-:W-:Y:S01]  /*2220*/  IMAD.IADD R6, R2, 0x1, -R9 ;  /* 0x0000000102067824 */ /* 0x000fe200078e0a09 */
[----:B------:R-:W-:Y:S01]  /*2230*/  ISETP.GE.OR P4, PT, R29, c[0x0][0x1fc], !P2 ;  /* 0x00007f001d007a0c */ /* 0x000fe20005786670 */
[----:B------:R-:W-:Y:S01]  /*2240*/  IMAD.SHL.U32 R9, R21, 0x2, RZ ;  /* 0x0000000215097824 */ /* 0x000fe200078e00ff */
[----:B------:R-:W-:Y:S01]  /*2250*/  ISETP.GE.OR P2, PT, R30, c[0x0][0x1fc], !P2 ;  /* 0x00007f001e007a0c */ /* 0x000fe20005746670 */
[----:B------:R-:W-:Y:S01]  /*2260*/  @!P1 IMAD.SHL.U32 R2, R84, 0x10, RZ ;  /* 0x0000001054029824 */ /* 0x000fe200078e00ff */
[----:B------:R-:W-:Y:S01]  /*2270*/  LEA.HI.X R15, R32, c[0x0][0x284], R35, 0x2, P0 ;  /* 0x0000a100200f7a11 */ /* 0x000fe200000f1423 */
[----:B------:R-:W-:Y:S01]  /*2280*/  IMAD.SHL.U32 R13, R17, 0x2, RZ ;  /* 0x00000002110d7824 */ /* 0x000fe200078e00ff */
[----:B------:R-:W-:Y:S01]  /*2290*/  LOP3.LUT P0, RZ, R0, 0x4, RZ, 0xc0, !PT ;  /* 0x0000000400ff7812 */ /* 0x000fe2000780c0ff */
[----:B------:R-:W-:Y:S01]  /*22a0*/  IMAD R17, R20, 0x4, R6 ;  /* 0x0000000414117824 */ /* 0x000fe200078e0206 */
[----:B------:R-:W-:Y:S01]  /*22b0*/  LOP3.LUT R6, R9, 0x2, R36, 0xe2, !PT ;  /* 0x0000000209067812 */ /* 0x000fe200078ee224 */
[----:B------:R1:W-:Y:S01]  /*22c0*/  @!P1 LDGSTS.E.BYPASS.LTC128B.128 [R2+0x14080], [R4.64] ;  /* 0x1408000004029fae */ /* 0x0003e2000b901d54 */
[----:B------:R-:W-:Y:S01]  /*22d0*/  LOP3.LUT R9, R13, 0x2, R28, 0xe2, !PT ;  /* 0x000000020d097812 */ /* 0x000fe200078ee21c */
[----:B------:R-:W-:Y:S01]  /*22e0*/  CS2R R34, SRZ ;  /* 0x0000000000227805 */ /* 0x000fe2000001ff00 */
[----:B------:R-:W-:Y:S01]  /*22f0*/  LOP3.LUT R12, R24, 0x20, R12, 0xf8, !PT ;  /* 0x00000020180c7812 */ /* 0x000fe200078ef80c */
[----:B------:R-:W-:Y:S01]  /*2300*/  STL [R1+0x54], R19 ;  /* 0x0000541301007387 */ /* 0x000fe20000100800 */
[----:B------:R-:W-:Y:S01]  /*2310*/  LOP3.LUT R16, R7, R16, RZ, 0x3c, !PT ;  /* 0x0000001007107212 */ /* 0x000fe200078e3cff */
[----:B------:R-:W-:Y:S01]  /*2320*/  CS2R R30, SRZ ;  /* 0x00000000001e7805 */ /* 0x000fe2000001ff00 */
[----:B------:R-:W-:Y:S01]  /*2330*/  CS2R R28, SRZ ;  /* 0x00000000001c7805 */ /* 0x000fe2000001ff00 */
[----:B------:R-:W0:Y:S01]  /*2340*/  LDGDEPBAR ;  /* 0x00000000000079af */ /* 0x000e220000000000 */
[----:B------:R-:W-:-:S03]  /*2350*/  CS2R R20, SRZ ;  /* 0x0000000000147805 */ /* 0x000fc6000001ff00 */
[----:B------:R2:W-:Y:S04]  /*2360*/  LDGSTS.E.BYPASS.LTC128B.128 [R37+0x10080], [R10.64], !P6 ;  /* 0x100800000a257fae */ /* 0x0005e8000f101d54 */
[----:B------:R2:W-:Y:S01]  /*2370*/  LDGSTS.E.BYPASS.LTC128B.128 [R37+0x11080], [R10.64+0x80], !P5 ;  /* 0x110800800a257fae */ /* 0x0005e2000e901d54 */
[----:B------:R-:W-:-:S03]  /*2380*/  ISETP.GE.AND P5, PT, R84, 0x8, PT ;  /* 0x000000085400780c */ /* 0x000fc60003fa6270 */
[----:B------:R2:W-:Y:S04]  /*2390*/  LDGSTS.E.BYPASS.LTC128B.128 [R37+0x12080], [R10.64+0x100], !P4 ;  /* 0x120801000a257fae */ /* 0x0005e8000e101d54 */
[----:B------:R2:W-:Y:S01]  /*23a0*/  LDGSTS.E.BYPASS.LTC128B.128 [R37+0x13080], [R10.64+0x180], !P2 ;  /* 0x130801800a257fae */ /* 0x0005e2000d101d54 */
[----:B-1----:R-:W-:Y:S02]  /*23b0*/  SEL R2, RZ, 0x8, P3 ;  /* 0x00000008ff027807 */ /* 0x002fe40001800000 */
[C---:B------:R-:W-:Y:S01]  /*23c0*/  LOP3.LUT P3, RZ, R0.reuse, 0x2, RZ, 0xc0, !PT ;  /* 0x0000000200ff7812 */ /* 0x040fe2000786c0ff */
[----:B------:R-:W-:Y:S01]  /*23d0*/  IMAD.SHL.U32 R0, R0, 0x40, RZ ;  /* 0x0000004000007824 */ /* 0x000fe200078e00ff */
[----:B------:R-:W-:Y:S01]  /*23e0*/  LOP3.LUT R4, R26, R6, R33, 0xfe, !PT ;  /* 0x000000061a047212 */ /* 0x000fe200078efe21 */
[----:B------:R-:W-:Y:S01]  /*23f0*/  IMAD.SHL.U32 R6, R8, 0x40, RZ ;  /* 0x0000004008067824 */ /* 0x000fe200078e00ff */
[----:B------:R-:W-:Y:S01]  /*2400*/  LOP3.LUT R2, R2, R9, R23, 0xfe, !PT ;  /* 0x0000000902027212 */ /* 0x000fe200078efe17 */
[----:B------:R-:W-:Y:S01]  /*2410*/  IMAD.U32 R9, RZ, RZ, UR7 ;  /* 0x00000007ff097e24 */ /* 0x000fe2000f8e00ff */
[----:B------:R-:W-:Y:S01]  /*2420*/  LOP3.LUT R0, R0, 0x1c0, RZ, 0xc0, !PT ;  /* 0x000001c000007812 */ /* 0x000fe200078ec0ff */
[----:B------:R1:W-:Y:S01]  /*2430*/  STL [R1+0x64], R4 ;  /* 0x0000640401007387 */ /* 0x0003e20000100800 */
[----:B------:R-:W-:Y:S01]  /*2440*/  LOP3.LUT R6, R6, 0xfffffe00, RZ, 0xc0, !PT ;  /* 0xfffffe0006067812 */ /* 0x000fe200078ec0ff */
[----:B------:R-:W-:Y:S01]  /*2450*/  CS2R R32, SRZ ;  /* 0x0000000000207805 */ /* 0x000fe2000001ff00 */
[----:B------:R-:W-:Y:S01]  /*2460*/  LOP3.LUT R5, R0, 0x38, R18, 0xf8, !PT ;  /* 0x0000003800057812 */ /* 0x000fe200078ef812 */
[----:B------:R5:W-:Y:S01]  /*2470*/  STL [R1+0x60], R2 ;  /* 0x0000600201007387 */ /* 0x000be20000100800 */
[----:B------:R-:W-:Y:S01]  /*2480*/  CS2R R26, SRZ ;  /* 0x00000000001a7805 */ /* 0x000fe2000001ff00 */
[----:B------:R-:W-:Y:S01]  /*2490*/  IMAD R8, R22, 0x1000, R6 ;  /* 0x0000100016087824 */ /* 0x000fe200078e0206 */
[----:B------:R-:W-:Y:S01]  /*24a0*/  ULDC UR7, c[0x0][0x168] ;  /* 0x00005a0000077ab9 */ /* 0x000fe20000000800 */
[----:B--2---:R-:W-:Y:S01]  /*24b0*/  IADD3 R11, R151, UR11, RZ ;  /* 0x0000000b970b7c10 */ /* 0x004fe2000fffe0ff */
[----:B------:R-:W-:Y:S01]  /*24c0*/  IMAD.SHL.U32 R10, R17, 0x2, RZ ;  /* 0x00000002110a7824 */ /* 0x000fe200078e00ff */
[----:B------:R-:W-:-:S03]  /*24d0*/  CS2R R36, SRZ ;  /* 0x0000000000247805 */ /* 0x000fc6000001ff00 */
[----:B------:R2:W-:Y:S01]  /*24e0*/  STL [R1+0xa8], R11 ;  /* 0x0000a80b01007387 */ /* 0x0005e20000100800 */
[----:B------:R-:W-:-:S03]  /*24f0*/  IADD3 R9, R9, -c[0x0][0x168], -R10 ;  /* 0x80005a0009097a10 */ /* 0x000fc60007ffe80a */
[----:B------:R3:W-:Y:S01]  /*2500*/  STL [R1+0x84], R10 ;  /* 0x0000840a01007387 */ /* 0x0007e20000100800 */
[----:B-1----:R-:W-:Y:S01]  /*2510*/  IMAD.SHL.U32 R4, R22, 0x8, RZ ;  /* 0x0000000816047824 */ /* 0x002fe200078e00ff */
[----:B-----5:R-:W-:-:S04]  /*2520*/  SHF.R.U32.HI R2, RZ, 0x3, R0 ;  /* 0x00000003ff027819 */ /* 0x020fc80000011600 */
[----:B------:R-:W-:Y:S02]  /*2530*/  LOP3.LUT R4, R0, 0x8, R4, 0xf8, !PT ;  /* 0x0000000800047812 */ /* 0x000fe400078ef804 */
[----:B------:R-:W-:Y:S01]  /*2540*/  LOP3.LUT R7, R2, R12, R0, 0x1e, !PT ;  /* 0x0000000c02077212 */ /* 0x000fe200078e1e00 */
[----:B------:R-:W-:Y:S01]  /*2550*/  IMAD R0, R22, 0x200, R16 ;  /* 0x0000020016007824 */ /* 0x000fe200078e0210 */
[-C--:B------:R-:W-:Y:S01]  /*2560*/  LOP3.LUT R5, R5, R2.reuse, RZ, 0x3c, !PT ;  /* 0x0000000205057212 */ /* 0x080fe200078e3cff */
[----:B------:R-:W-:Y:S01]  /*2570*/  CS2R R22, SRZ ;  /* 0x0000000000167805 */ /* 0x000fe2000001ff00 */
[----:B------:R-:W-:Y:S02]  /*2580*/  LOP3.LUT R4, R4, R2, RZ, 0x3c, !PT ;  /* 0x0000000204047212 */ /* 0x000fe400078e3cff */
[----:B------:R-:W-:Y:S01]  /*2590*/  IADD3 R12, -R10, UR23, RZ ;  /* 0x000000170a0c7c10 */ /* 0x000fe2000fffe1ff */
[----:B------:R-:W-:Y:S01]  /*25a0*/  IMAD.IADD R8, R8, 0x1, R5 ;  /* 0x0000000108087824 */ /* 0x000fe200078e0205 */
[-C--:B------:R-:W-:Y:S01]  /*25b0*/  LOP3.LUT R7, R7, R6.reuse, RZ, 0xfc, !PT ;  /* 0x0000000607077212 */ /* 0x080fe200078efcff */
[----:B------:R-:W-:Y:S01]  /*25c0*/  IMAD.MOV.U32 R5, RZ, RZ, 0x10 ;  /* 0x00000010ff057424 */ /* 0x000fe200078e00ff */
[-C--:B------:R-:W-:Y:S01]  /*25d0*/  IADD3 R2, R4, R6.reuse, R25 ;  /* 0x0000000604027210 */ /* 0x080fe20007ffe019 */
[----:B------:R-:W-:Y:S01]  /*25e0*/  STL [R1+0x8c], R12 ;  /* 0x00008c0c01007387 */ /* 0x000fe20000100800 */
[----:B--2---:R-:W-:Y:S01]  /*25f0*/  IMAD R11, R0, 0x2, R3 ;  /* 0x00000002000b7824 */ /* 0x004fe200078e0203 */
[----:B------:R-:W-:Y:S01]  /*2600*/  LOP3.LUT R6, R4, R6, RZ, 0xfc, !PT ;  /* 0x0000000604067212 */ /* 0x000fe200078efcff */
[----:B------:R-:W-:Y:S01]  /*2610*/  @!P5 IMAD.SHL.U32 R4, R84, 0x10, RZ ;  /* 0x000000105404d824 */ /* 0x000fe200078e00ff */
[C---:B------:R-:W-:Y:S01]  /*2620*/  IADD3 R3, R9.reuse, c[0x0][0x2a4], RZ ;  /* 0x0000a90009037a10 */ /* 0x040fe20007ffe0ff */
[----:B---3--:R-:W-:Y:S01]  /*2630*/  IMAD.SHL.U32 R10, R0, 0x2, RZ ;  /* 0x00000002000a7824 */ /* 0x008fe200078e00ff */
[----:B------:R-:W-:Y:S01]  /*2640*/  STL [R1+0x38], R11 ;  /* 0x0000380b01007387 */ /* 0x000fe20000100800 */
[----:B------:R-:W-:Y:S01]  /*2650*/  IADD3 R0, R9, UR4, RZ ;  /* 0x0000000409007c10 */ /* 0x000fe2000fffe0ff */
[----:B------:R-:W-:Y:S01]  /*2660*/  IMAD.SHL.U32 R2, R2, 0x2, RZ ;  /* 0x0000000202027824 */ /* 0x000fe200078e00ff */
[----:B------:R-:W-:Y:S01]  /*2670*/  SEL R5, R5, 0xfffffff0, !P3 ;  /* 0xfffffff005057807 */ /* 0x000fe20005800000 */
[----:B------:R1:W-:Y:S01]  /*2680*/  STL [R1+0x3c], R10 ;  /* 0x00003c0a01007387 */ /* 0x0003e20000100800 */
[----:B------:R-:W-:Y:S01]  /*2690*/  CS2R R84, SRZ ;  /* 0x0000000000547805 */ /* 0x000fe2000001ff00 */
[----:B------:R-:W-:-:S02]  /*26a0*/  CS2R R24, SRZ ;  /* 0x0000000000187805 */ /* 0x000fc4000001ff00 */
[----:B------:R2:W-:Y:S04]  /*26b0*/  @!P5 LDGSTS.E.BYPASS.LTC128B.128 [R4+0x14100], [R14.64] ;  /* 0x141000000e04dfae */ /* 0x0005e8000b901d54 */
[----:B------:R3:W-:Y:S04]  /*26c0*/  STL [R1+0x80], R3 ;  /* 0x0000800301007387 */ /* 0x0007e80000100800 */
[----:B------:R5:W-:Y:S04]  /*26d0*/  STL [R1+0x88], R0 ;  /* 0x0000880001007387 */ /* 0x000be80000100800 */
[----:B------:R-:W0:Y:S01]  /*26e0*/  LDGDEPBAR ;  /* 0x00000000000079af */ /* 0x000e220000000000 */
[----:B-1----:R-:W-:-:S02]  /*26f0*/  LEA R10, R6, 0x15180, 0x1 ;  /* 0x00015180060a7811 */ /* 0x002fc400078e08ff */
[----:B------:R-:W-:-:S03]  /*2700*/  LEA R6, R8, 0x80, 0x1 ;  /* 0x0000008008067811 */ /* 0x000fc600078e08ff */
[----:B------:R-:W-:Y:S01]  /*2710*/  STL [R1+0x40], R10 ;  /* 0x0000400a01007387 */ /* 0x000fe20000100800 */
[----:B--2---:R-:W-:Y:S01]  /*2720*/  SEL R4, R148, 0xffffffe0, !P0 ;  /* 0xffffffe094047807 */ /* 0x004fe20004000000 */
[--C-:B---3--:R-:W-:Y:S02]  /*2730*/  IMAD R3, R5, 0x2, R2.reuse ;  /* 0x0000000205037824 */ /* 0x108fe400078e0202 */
[----:B------:R1:W-:Y:S01]  /*2740*/  STL [R1+0x24], R6 ;  /* 0x0000240601007387 */ /* 0x0003e20000100800 */
[----:B-----5:R-:W-:Y:S02]  /*2750*/  IMAD.SHL.U32 R0, R7, 0x2, RZ ;  /* 0x0000000207007824 */ /* 0x020fe400078e00ff */
        /* <DEDUP_REMOVED lines=8> */
[----:B----4-:R2:W-:Y:S02]  /*27e0*/  STL [R1+0x48], R4 ;  /* 0x0000480401007387 */ /* 0x0105e40000100800 */
.L_x_148:
[----:B-1----:R-:W3:Y:S01]  /*27f0*/  LDL R158, [R1+0x28] ;  /* 0x00002800019e7983 */ /* 0x002ee20000100800 */
[----:B------:R-:W-:Y:S04]  /*2800*/  DEPBAR.LE SB0, 0x0 ;  /* 0x000080000000791a */ /* 0x000fe80000000000 */
[----:B------:R-:W4:Y:S01]  /*2810*/  LDL R157, [R1+0x2c] ;  /* 0x00002c00019d7983 */ /* 0x000f220000100800 */
[----:B------:R-:W-:Y:S03]  /*2820*/  PLOP3.LUT P0, PT, PT, PT, UP1, 0x80, 0x0 ;  /* 0x000000000000781c */ /* 0x000fe60003f0f018 */
[----:B-----5:R-:W5:Y:S04]  /*2830*/  LDL R156, [R1+0x34] ;  /* 0x00003400019c7983 */ /* 0x020f680000100800 */
[----:B--2---:R-:W2:Y:S04]  /*2840*/  LDL R162, [R1+0x20] ;  /* 0x0000200001a27983 */ /* 0x004ea80000100800 */
[----:B------:R-:W2:Y:S04]  /*2850*/  LDL R155, [R1+0x30] ;  /* 0x00003000019b7983 */ /* 0x000ea80000100800 */
[----:B------:R-:W-:Y:S06]  /*2860*/  BAR.SYNC.DEFER_BLOCKING 0x0 ;  /* 0x0000000000007b1d */ /* 0x000fec0000010000 */
[----:B------:R-:W-:Y:S04]  /*2870*/  LDSM.16.M88.4 R8, [R2+0x8080] ;  /* 0x008080000208783b */ /* 0x000fe80000000200 */
[----:B------:R-:W-:Y:S04]  /*2880*/  LDSM.16.M88.4 R16, [R3+0x8080] ;  /* 0x008080000310783b */ /* 0x000fe80000000200 */
[----:B------:R-:W5:Y:S04]  /*2890*/  LDL R229, [R1+0x54] ;  /* 0x0000540001e57983 */ /* 0x000f680000100800 */
[----:B------:R-:W5:Y:S04]  /*28a0*/  LDL R154, [R1+0x80] ;  /* 0x00008000019a7983 */ /* 0x000f680000100800 */
[----:B------:R-:W5:Y:S04]  /*28b0*/  LDL R153, [R1+0x88] ;  /* 0x0000880001997983 */ /* 0x000f680000100800 */
[----:B------:R-:W5:Y:S04]  /*28c0*/  LDL R152, [R1+0x8c] ;  /* 0x00008c0001987983 */ /* 0x000f680000100800 */
[----:B---3--:R-:W1:Y:S04]  /*28d0*/  LDSM.16.M88.4 R12, [R158+0x80] ;  /* 0x000080009e0c783b */ /* 0x008e680000000200 */
[----:B----4-:R-:W3:Y:S01]  /*28e0*/  LDSM.16.M88.4 R148, [R157+0x80] ;  /* 0x000080009d94783b */ /* 0x010ee20000000200 */
[C---:B-1----:R-:W-:Y:S08]  /*28f0*/  HMMA.16816.F32 R4, R8.reuse, R12, RZ ;  /* 0x0000000c0804723c */ /* 0x042ff000000018ff */
[----:B------:R-:W-:Y:S01]  /*2900*/  HMMA.16816.F32 R8, R8, R14, RZ ;  /* 0x0000000e0808723c */ /* 0x000fe200000018ff */
[----:B--2---:R-:W-:Y:S04]  /*2910*/  LDSM.16.M88.4 R12, [R162+0x8080] ;  /* 0x00808000a20c783b */ /* 0x004fe80000000200 */
[----:B-----5:R-:W-:Y:S04]  /*2920*/  LDS R160, [R229.X4+0x14080] ;  /* 0x01408000e5a07984 */ /* 0x020fe80000004800 */
[----:B------:R-:W-:Y:S07]  /*2930*/  LDS R161, [R229.X4+0x140a0] ;  /* 0x0140a000e5a17984 */ /* 0x000fee0000004800 */
[C---:B---3--:R-:W-:Y:S08]  /*2940*/  HMMA.16816.F32 R4, R16.reuse, R148, R4 ;  /* 0x000000941004723c */ /* 0x048ff00000001804 */
[----:B------:R-:W-:Y:S01]  /*2950*/  HMMA.16816.F32 R8, R16, R150, R8 ;  /* 0x000000961008723c */ /* 0x000fe20000001808 */
[----:B------:R-:W1:Y:S04]  /*2960*/  LDSM.16.M88.4 R16, [R156+0x80] ;  /* 0x000080009c10783b */ /* 0x000e680000000200 */
[----:B------:R-:W-:Y:S11]  /*2970*/  LDSM.16.M88.4 R148, [R252+0x8080] ;  /* 0x00808000fc94783b */ /* 0x000ff60000000200 */
[C---:B-1----:R-:W-:Y:S08]  /*2980*/  HMMA.16816.F32 R4, R12.reuse, R16, R4 ;  /* 0x000000100c04723c */ /* 0x042ff00000001804 */
        /* <DEDUP_REMOVED lines=49> */
[----:B------:R-:W1:-:S15]  /*2ca0*/  LDSM.16.M88.4 R12, [R155+0x6080] ;  /* 0x006080009b0c783b */ /* 0x000e5e0000000200 */
[C---:B-1----:R-:W-:Y:S07]  /*2cb0*/  HMMA.16816.F32 R4, R148.reuse, R12, R4 ;  /* 0x0000000c9404723c */ /* 0x042fee0000001804 */
[----:B------:R-:W-:Y:S01]  /*2cc0*/  IMAD.U32 R13, RZ, RZ, UR12 ;  /* 0x0000000cff0d7e24 */ /* 0x000fe2000f8e00ff */
[----:B------:R-:W-:Y:S04]  /*2cd0*/  HMMA.16816.F32 R8, R148, R14, R8 ;  /* 0x0000000e9408723c */ /* 0x000fe80000001808 */
[----:B------:R-:W-:Y:S04]  /*2ce0*/  IMAD R13, R13, 0x20, R229 ;  /* 0x000000200d0d7824 */ /* 0x000fe800078e02e5 */
[C---:B------:R-:W-:Y:S01]  /*2cf0*/  IMAD.IADD R156, R13.reuse, 0x1, R153 ;  /* 0x000000010d9c7824 */ /* 0x040fe200078e0299 */
[----:B------:R-:W-:Y:S04]  /*2d00*/  IADD3 R157, R13, R154, RZ ;  /* 0x0000009a0d9d7210 */ /* 0x000fe80007ffe0ff */
[----:B------:R-:W-:Y:S01]  /*2d10*/  IMNMX R157, R152, R157, PT ;  /* 0x0000009d989d7217 */ /* 0x000fe20003800200 */
[----:B------:R-:W-:-:S05]  /*2d20*/  @!P0 BRA `(.L_x_138) ;  /* 0x0000018000008947 */ /* 0x000fca0003800000 */
[----:B------:R-:W-:Y:S01]  /*2d30*/  IMAD.MOV.U32 R12, RZ, RZ, c[0x0][0x168] ;  /* 0x00005a00ff0c7624 */ /* 0x000fe200078e00ff */
[----:B------:R-:W-:Y:S04]  /*2d40*/  BSSY B0, `(.L_x_139) ;  /* 0x000000f000007945 */ /* 0x000fe80003800000 */
[----:B------:R-:W-:Y:S04]  /*2d50*/  IADD3 R12, R13, c[0x0][0x198], -R12 ;  /* 0x000066000d0c7a10 */ /* 0x000fe80007ffe80c */
[----:B------:R-:W-:-:S13]  /*2d60*/  ISETP.GT.AND P2, PT, R12, -0x1, PT ;  /* 0xffffffff0c00780c */ /* 0x000fda0003f44270 */
[----:B------:R-:W-:-:S05]  /*2d70*/  @P2 BRA `(.L_x_140) ;  /* 0x0000007000002947 */ /* 0x000fca0003800000 */
[----:B------:R-:W-:Y:S01]  /*2d80*/  LOP3.LUT R12, RZ, R12, RZ, 0x33, !PT ;  /* 0x0000000cff0c7212 */ /* 0x000fe200078e33ff */
[----:B------:R-:W-:Y:S05]  /*2d90*/  IMAD.MOV.U32 R14, RZ, RZ, 0x1 ;  /* 0x00000001ff0e7424 */ /* 0x000fea00078e00ff */
[----:B------:R-:W-:-:S13]  /*2da0*/  ISETP.NE.AND P2, PT, R14, c[0x0][0x2a8], PT ;  /* 0x0000aa000e007a0c */ /* 0x000fda0003f45270 */
[----:B------:R-:W-:Y:S05]  /*2db0*/  @P2 IMAD.HI.U32 R14, R12, c[0x0][0x2ac], RZ ;  /* 0x0000ab000c0e2a27 */ /* 0x000fea00078e00ff */
[----:B------:R-:W-:Y:S04]  /*2dc0*/  @P2 SHF.R.U32.HI R12, RZ, c[0x0][0x2b0], R14 ;  /* 0x0000ac00ff0c2a19 */ /* 0x000fe8000001160e */
[----:B------:R-:W-:Y:S01]  /*2dd0*/  LOP3.LUT R12, RZ, R12, RZ, 0x33, !PT ;  /* 0x0000000cff0c7212 */ /* 0x000fe200078e33ff */
[----:B------:R-:W-:-:S05]  /*2de0*/  BRA `(.L_x_141) ;  /* 0x0000004000007947 */ /* 0x000fca0003800000 */
.L_x_140:
[----:B------:R-:W-:Y:S04]  /*2df0*/  MOV R14, 0x1 ;  /* 0x00000001000e7802 */ /* 0x000fe80000000f00 */
[----:B------:R-:W-:-:S13]  /*2e00*/  ISETP.NE.AND P2, PT, R14, c[0x0][0x2a8], PT ;  /* 0x0000aa000e007a0c */ /* 0x000fda0003f45270 */
[----:B------:R-:W-:Y:S05]  /*2e10*/  @P2 IMAD.HI.U32 R14, R12, c[0x0][0x2ac], RZ ;  /* 0x0000ab000c0e2a27 */ /* 0x000fea00078e00ff */
[----:B------:R-:W-:Y:S02]  /*2e20*/  @P2 SHF.R.U32.HI R12, RZ, c[0x0][0x2b0], R14 ;  /* 0x0000ac00ff0c2a19 */ /* 0x000fe4000001160e */
.L_x_141:
[----:B------:R-:W-:Y:S05]  /*2e30*/  BSYNC B0 ;  /* 0x0000000000007941 */ /* 0x000fea0003800000 */
.L_x_139:
[----:B------:R-:W2:Y:S01]  /*2e40*/  LDL R15, [R1+0x84] ;  /* 0x00008400010f7983 */ /* 0x000ea20000100800 */
[----:B------:R-:W-:Y:S04]  /*2e50*/  IMAD.MOV.U32 R14, RZ, RZ, c[0x0][0x2a8] ;  /* 0x0000aa00ff0e7624 */ /* 0x000fe800078e00ff */
[----:B------:R-:W-:Y:S04]  /*2e60*/  IMAD R12, R12, R14, -UR13 ;  /* 0x8000000d0c0c7e24 */ /* 0x000fe8000f8e020e */
[----:B--2---:R-:W-:Y:S05]  /*2e70*/  IMAD.IADD R12, R12, 0x1, -R15 ;  /* 0x000000010c0c7824 */ /* 0x004fea00078e0a0f */
[----:B------:R-:W-:Y:S02]  /*2e80*/  IADD3 R14, R12, c[0x0][0x2a8], RZ ;  /* 0x0000aa000c0e7a10 */ /* 0x000fe40007ffe0ff */
[----:B------:R-:W-:Y:S02]  /*2e90*/  IMNMX R156, R156, R12, !PT ;  /* 0x0000000c9c9c7217 */ /* 0x000fe40007800200 */
[----:B------:R-:W-:Y:S02]  /*2ea0*/  IMNMX R157, R157, R14, PT ;  /* 0x0000000e9d9d7217 */ /* 0x000fe40003800200 */
.L_x_138:
[----:B------:R-:W-:Y:S05]  /*2eb0*/  IADD3 R12, R13, 0x8, RZ ;  /* 0x000000080d0c7810 */ /* 0x000fea0007ffe0ff */
[--C-:B------:R-:W-:Y:S02]  /*2ec0*/  IMAD.IADD R159, R154, 0x1, R12.reuse ;  /* 0x000000019a9f7824 */ /* 0x100fe400078e020c */
[----:B------:R-:W-:Y:S03]  /*2ed0*/  IMAD.IADD R158, R153, 0x1, R12 ;  /* 0x00000001999e7824 */ /* 0x000fe600078e020c */
        /* <DEDUP_REMOVED lines=14> */
.L_x_144:
[----:B------:R-:W-:Y:S04]  /*2fc0*/  MOV R13, 0x1 ;  /* 0x00000001000d7802 */ /* 0x000fe80000000f00 */
[----:B------:R-:W-:-:S13]  /*2fd0*/  ISETP.NE.AND P0, PT, R13, c[0x0][0x2a8], PT ;  /* 0x0000aa000d007a0c */ /* 0x000fda0003f05270 */
[----:B------:R-:W-:Y:S05]  /*2fe0*/  @P0 IMAD.HI.U32 R13, R12, c[0x0][0x2ac], RZ ;  /* 0x0000ab000c0d0a27 */ /* 0x000fea00078e00ff */
[----:B------:R-:W-:Y:S02]  /*2ff0*/  @P0 SHF.R.U32.HI R12, RZ, c[0x0][0x2b0], R13 ;  /* 0x0000ac00ff0c0a19 */ /* 0x000fe4000001160d */
.L_x_145:
[----:B------:R-:W-:Y:S05]  /*3000*/  BSYNC B0 ;  /* 0x0000000000007941 */ /* 0x000fea0003800000 */
.L_x_143:
[----:B------:R-:W2:Y:S01]  /*3010*/  LDL R14, [R1+0x84] ;  /* 0x00008400010e7983 */ /* 0x000ea20000100800 */
[----:B------:R-:W-:Y:S04]  /*3020*/  IMAD.MOV.U32 R13, RZ, RZ, c[0x0][0x2a8] ;  /* 0x0000aa00ff0d7624 */ /* 0x000fe800078e00ff */
[----:B------:R-:W-:Y:S04]  /*3030*/  IMAD R12, R12, R13, -UR13 ;  /* 0x8000000d0c0c7e24 */ /* 0x000fe8000f8e020d */
[----:B--2---:R-:W-:Y:S05]  /*3040*/  IMAD.IADD R12, R12, 0x1, -R14 ;  /* 0x000000010c0c7824 */ /* 0x004fea00078e0a0e */
[----:B------:R-:W-:Y:S02]  /*3050*/  IADD3 R13, R12, c[0x0][0x2a8], RZ ;  /* 0x0000aa000c0d7a10 */ /* 0x000fe40007ffe0ff */
[----:B------:R-:W-:Y:S02]  /*3060*/  IMNMX R158, R158, R12, !PT ;  /* 0x0000000c9e9e7217 */ /* 0x000fe40007800200 */
[----:B------:R-:W-:Y:S02]  /*3070*/  IMNMX R159, R159, R13, PT ;  /* 0x0000000d9f9f7217 */ /* 0x000fe40003800200 */
.L_x_142:
[----:B------:R-:W-:Y:S04]  /*3080*/  DEPBAR.LE SB0, 0x0 ;  /* 0x000080000000791a */ /* 0x000fe80000000000 */
[----:B------:R-:W-:Y:S01]  /*3090*/  BAR.SYNC.DEFER_BLOCKING 0x0 ;  /* 0x0000000000007b1d */ /* 0x000fe20000010000 */
[----:B------:R-:W-:Y:S01]  /*30a0*/  PLOP3.LUT P0, PT, PT, PT, UP2, 0x80, 0x0 ;  /* 0x000000000000781c */ /* 0x000fe20003f0f028 */
[----:B------:R-:W-:Y:S03]  /*30b0*/  UIADD3 UR8, UR12, 0x1, URZ ;  /* 0x000000010c087890 */ /* 0x000fe6000fffe03f */
[----:B------:R-:W-:Y:S01]  /*30c0*/  ISETP.GT.AND P2, PT, R156, RZ, P0 ;  /* 0x000000ff9c00720c */ /* 0x000fe20000744270 */
[----:B------:R-:W-:Y:S03]  /*30d0*/  UISETP.GE.AND UP0, UPT, UR8, UR14, UPT ;  /* 0x0000000e0800728c */ /* 0x000fe6000bf06270 */
[C---:B------:R-:W-:Y:S04]  /*30e0*/  ISETP.LT.OR P2, PT, R157.reuse, 0x1, P2 ;  /* 0x000000019d00780c */ /* 0x040fe80001741670 */
[----:B------:R-:W-:Y:S02]  /*30f0*/  FSEL R4, R4, -INF , !P2 ;  /* 0xff80000004047808 */ /* 0x000fe40005000000 */
[----:B------:R-:W-:Y:S03]  /*3100*/  ISETP.GT.AND P2, PT, R156, 0x1, P0 ;  /* 0x000000019c00780c */ /* 0x000fe60000744270 */
[--C-:B------:R-:W-:Y:S01]  /*3110*/  FFMA.FTZ R4, R4, c[0x0][0x29c], -R160.reuse ;  /* 0x0000a70004047a23 */ /* 0x100fe200000108a0 */
[----:B------:R-:W-:Y:S01]  /*3120*/  ISETP.LT.OR P2, PT, R157, 0x2, P2 ;  /* 0x000000029d00780c */ /* 0x000fe20001741670 */
[----:B------:R-:W1:Y:S02]  /*3130*/  LDSM.16.M88.4 R16, [R2+0x10080] ;  /* 0x010080000210783b */ /* 0x000e640000000200 */
[----:B------:R2:W-:Y:S03]  /*3140*/  MUFU.EX2 R163, R4 ;  /* 0x0000000400a37308 */ /* 0x0005e60000000800 */
[----:B------:R-:W3:Y:S05]  /*3150*/  LDSM.16.M88.4 R148, [R3+0x10080] ;  /* 0x010080000394783b */ /* 0x000eea0000000200 */
[----:B------:R-:W4:Y:S05]  /*3160*/  LDSM.16.M88.4 R152, [R162+0x10080] ;  /* 0x01008000a298783b */ /* 0x000f2a0000000200 */
[----:B------:R-:W5:Y:S05]  /*3170*/  LDL R228, [R1+0x68] ;  /* 0x0000680001e47983 */ /* 0x000f6a0000100800 */
[----:B------:R-:W5:Y:S05]  /*3180*/  LDL R241, [R1+0x3c] ;  /* 0x00003c0001f17983 */ /* 0x000f6a0000100800 */
[----:B------:R-:W5:Y:S01]  /*3190*/  LDL R240, [R1+0x38] ;  /* 0x0000380001f07983 */ /* 0x000f620000100800 */
[----:B--2---:R-:W-:Y:S02]  /*31a0*/  FSEL R4, R5, -INF , !P2 ;  /* 0xff80000005047808 */ /* 0x004fe40005000000 */
[----:B------:R-:W-:Y:S02]  /*31b0*/  ISETP.GT.AND P2, PT, R156, 0x20, P0 ;  /* 0x000000209c00780c */ /* 0x000fe40000744270 */
[----:B------:R-:W-:Y:S01]  /*31c0*/  LDS R5, [R229.X4+0x14100] ;  /* 0x01410000e5057984 */ /* 0x000fe20000004800 */
[--C-:B------:R-:W-:Y:S01]  /*31d0*/  FFMA.FTZ R4, R4, c[0x0][0x29c], -R160.reuse ;  /* 0x0000a70004047a23 */ /* 0x100fe200000108a0 */
[C---:B------:R-:W-:Y:S04]  /*31e0*/  ISETP.LT.OR P2, PT, R157.reuse, 0x21, P2 ;  /* 0x000000219d00780c */ /* 0x040fe80001741670 */
[----:B------:R-:W-:Y:S02]  /*31f0*/  FSEL R8, R8, -INF , !P2 ;  /* 0xff80000008087808 */ /* 0x000fe40005000000 */
[----:B------:R-:W-:Y:S01]  /*3200*/  ISETP.GT.AND P2, PT, R156, 0x21, P0 ;  /* 0x000000219c00780c */ /* 0x000fe20000744270 */
[C---:B-1----:R-:W-:Y:S03]  /*3210*/  HMMA.16816.F32 R12, R16.reuse, R164, RZ ;  /* 0x000000a4100c723c */ /* 0x042fe600000018ff */
[----:B------:R-:W-:Y:S01]  /*3220*/  ISETP.LT.OR P2, PT, R157, 0x22, P2 ;  /* 0x000000229d00780c */ /* 0x000fe20001741670 */
[--C-:B------:R-:W-:Y:S03]  /*3230*/  FFMA.FTZ R8, R8, c[0x0][0x29c], -R160.reuse ;  /* 0x0000a70008087a23 */ /* 0x100fe600000108a0 */
[----:B------:R-:W-:Y:S01]  /*3240*/  FSEL R9, R9, -INF , !P2 ;  /* 0xff80000009097808 */ /* 0x000fe20005000000 */
[----:B------:R-:W-:Y:S01]  /*3250*/  HMMA.16816.F32 R16, R16, R166, RZ ;  /* 0x000000a61010723c */ /* 0x000fe200000018ff */
[----:B------:R-:W-:Y:S01]  /*3260*/  ISETP.GT.AND P2, PT, R158, RZ, P0 ;  /* 0x000000ff9e00720c */ /* 0x000fe20000744270 */
[----:B------:R-:W-:Y:S02]  /*3270*/  MUFU.EX2 R156, R8 ;  /* 0x00000008009c7308 */ /* 0x000fe40000000800 */
[----:B------:R-:W-:Y:S01]  /*3280*/  FFMA.FTZ R160, R9, c[0x0][0x29c], -R160 ;  /* 0x0000a70009a07a23 */ /* 0x000fe200000108a0 */
[----:B------:R-:W-:Y:S07]  /*3290*/  ISETP.LT.OR P2, PT, R159, 0x1, P2 ;  /* 0x000000019f00780c */ /* 0x000fee0001741670 */
[----:B------:R-:W1:Y:S04]  /*32a0*/  MUFU.EX2 R160, R160 ;  /* 0x000000a000a07308 */ /* 0x000e680000000800 */
[C---:B---3--:R-:W-:Y:S08]  /*32b0*/  HMMA.16816.F32 R12, R148.reuse, R168, R12 ;  /* 0x000000a8940c723c */ /* 0x048ff0000000180c */
[----:B------:R-:W-:Y:S01]  /*32c0*/  HMMA.16816.F32 R16, R148, R170, R16 ;  /* 0x000000aa9410723c */ /* 0x000fe20000001810 */
[----:B------:R-:W2:-:S15]  /*32d0*/  LDSM.16.M88.4 R148, [R252+0x10080] ;  /* 0x01008000fc94783b */ /* 0x000e9e0000000200 */
[C---:B----4-:R-:W-:Y:S08]  /*32e0*/  HMMA.16816.F32 R12, R152.reuse, R172, R12 ;  /* 0x000000ac980c723c */ /* 0x050ff0000000180c */
[----:B------:R-:W-:Y:S01]  /*32f0*/  HMMA.16816.F32 R16, R152, R174, R16 ;  /* 0x000000ae9810723c */ /* 0x000fe20000001810 */
[----:B------:R-:W3:-:S15]  /*3300*/  LDSM.16.M88.4 R152, [R2+0x11080] ;  /* 0x011080000298783b */ /* 0x000ede0000000200 */
[C---:B--2---:R-:W-:Y:S08]  /*3310*/  HMMA.16816.F32 R12, R148.reuse, R176, R12 ;  /* 0x000000b0940c723c */ /* 0x044ff0000000180c */
[----:B------:R-:W-:Y:S01]  /*3320*/  HMMA.16816.F32 R16, R148, R178, R16 ;  /* 0x000000b29410723c */ /* 0x000fe20000001810 */
[----:B------:R-:W2:-:S15]  /*3330*/  LDSM.16.M88.4 R148, [R3+0x11080] ;  /* 0x011080000394783b */ /* 0x000e9e0000000200 */
[C---:B---3--:R-:W-:Y:S08]  /*3340*/  HMMA.16816.F32 R12, R152.reuse, R180, R12 ;  /* 0x000000b4980c723c */ /* 0x048ff0000000180c */
        /* <DEDUP_REMOVED lines=25> */
[----:B------:R3:W4:-:S15]  /*34e0*/  LDSM.16.M88.4 R152, [R162+0x13080] ;  /* 0x01308000a298783b */ /* 0x00071e0000000200 */
[C---:B--2---:R-:W-:Y:S01]  /*34f0*/  HMMA.16816.F32 R12, R148.reuse, R216, R12 ;  /* 0x000000d8940c723c */ /* 0x044fe2000000180c */
[----:B---3--:R2:W3:Y:S07]  /*3500*/  MUFU.EX2 R162, R4 ;  /* 0x0000000400a27308 */ /* 0x0084ee0000000800 */
[----:B------:R-:W-:Y:S01]  /*3510*/  HMMA.16816.F32 R16, R148, R218, R16 ;  /* 0x000000da9410723c */ /* 0x000fe20000001810 */
[----:B------:R-:W1:-:S15]  /*3520*/  LDSM.16.M88.4 R148, [R252+0x13080] ;  /* 0x01308000fc94783b */ /* 0x000e5e0000000200 */
[C---:B----4-:R-:W-:Y:S05]  /*3530*/  HMMA.16816.F32 R12, R152.reuse, R220, R12 ;  /* 0x000000dc980c723c */ /* 0x050fea000000180c */
[----:B--2---:R-:W-:Y:S03]  /*3540*/  FSEL R4, R6, -INF , !P2 ;  /* 0xff80000006047808 */ /* 0x004fe60005000000 */
[----:B------:R-:W-:Y:S01]  /*3550*/  HMMA.16816.F32 R16, R152, R222, R16 ;  /* 0x000000de9810723c */ /* 0x000fe20000001810 */
[----:B------:R-:W2:Y:S02]  /*3560*/  LDL R153, [R1+0x6c] ;  /* 0x00006c0001997983 */ /* 0x000ea40000100800 */
[----:B------:R-:W-:Y:S01]  /*3570*/  ISETP.GT.AND P2, PT, R158, 0x1, P0 ;  /* 0x000000019e00780c */ /* 0x000fe20000744270 */
[--C-:B------:R-:W-:Y:S03]  /*3580*/  FFMA.FTZ R4, R4, c[0x0][0x29c], -R161.reuse ;  /* 0x0000a70004047a23 */ /* 0x100fe600000108a1 */
[----:B------:R-:W-:Y:S01]  /*3590*/  ISETP.LT.OR P2, PT, R159, 0x2, P2 ;  /* 0x000000029f00780c */ /* 0x000fe20001741670 */
[----:B------:R4:W-:Y:S04]  /*35a0*/  MUFU.EX2 R152, R4 ;  /* 0x0000000400987308 */ /* 0x0009e80000000800 */
[----:B------:R-:W-:Y:S02]  /*35b0*/  FSEL R6, R7, -INF , !P2 ;  /* 0xff80000007067808 */ /* 0x000fe40005000000 */
[C---:B------:R-:W-:Y:S02]  /*35c0*/  ISETP.GT.AND P2, PT, R158.reuse, 0x20, P0 ;  /* 0x000000209e00780c */ /* 0x040fe40000744270 */
[----:B------:R-:W-:Y:S01]  /*35d0*/  ISETP.GT.AND P0, PT, R158, 0x21, P0 ;  /* 0x000000219e00780c */ /* 0x000fe20000704270 */
[C---:B-1----:R-:W-:Y:S05]  /*35e0*/  HMMA.16816.F32 R12, R148.reuse, R224, R12 ;  /* 0x000000e0940c723c */ /* 0x042fea000000180c */
[----:B------:R-:W-:Y:S01]  /*35f0*/  FFMA.FTZ R6, R6, c[0x0][0x29c], -R161 ;  /* 0x0000a70006067a23 */ /* 0x000fe200000108a1 */
[C---:B------:R-:W-:Y:S02]  /*3600*/  ISETP.LT.OR P2, PT, R159.reuse, 0x21, P2 ;  /* 0x000000219f00780c */ /* 0x040fe40001741670 */
[----:B------:R-:W-:Y:S01]  /*3610*/  HMMA.16816.F32 R16, R148, R226, R16 ;  /* 0x000000e29410723c */ /* 0x000fe20000001810 */
[----:B------:R1:W1:Y:S02]  /*3620*/  MUFU.EX2 R148, R6 ;  /* 0x0000000600947308 */ /* 0x0002640000000800 */
[----:B------:R-:W-:Y:S02]  /*3630*/  ISETP.LT.OR P0, PT, R159, 0x22, P0 ;  /* 0x000000229f00780c */ /* 0x000fe40000701670 */
[----:B------:R-:W-:Y:S01]  /*3640*/  F2FP.PACK_AB R7, R160, R156 ;  /* 0x0000009ca007723e */ /* 0x000fe200000000ff */
[----:B----4-:R-:W4:Y:S01]  /*3650*/  LDS R4, [R229.X4+0x14120] ;  /* 0x01412000e5047984 */ /* 0x010f220000004800 */
[----:B------:R-:W-:Y:S02]  /*3660*/  FSEL R11, R11, -INF , !P0 ;  /* 0xff8000000b0b7808 */ /* 0x000fe40004000000 */
[----:B------:R-:W-:Y:S07]  /*3670*/  PLOP3.LUT P0, PT, PT, PT, UP0, 0x80, 0x0 ;  /* 0x000000000000781c */ /* 0x000fee0003f0f008 */
[--C-:B------:R-:W-:Y:S02]  /*3680*/  FADD.FTZ R13, R13, -R5.reuse ;  /* 0x800000050d0d7221 */ /* 0x100fe40000010000 */
[--C-:B------:R-:W-:Y:S02]  /*3690*/  FADD.FTZ R12, R12, -R5.reuse ;  /* 0x800000050c0c7221 */ /* 0x100fe40000010000 */
[----:B---3--:R-:W-:Y:S02]  /*36a0*/  FMUL.FTZ R9, R162, R13 ;  /* 0x0000000da2097220 */ /* 0x008fe40000410000 */
[----:B------:R-:W-:Y:S02]  /*36b0*/  FMUL.FTZ R12, R163, R12 ;  /* 0x0000000ca30c7220 */ /* 0x000fe40000410000 */
[--C-:B------:R-:W-:Y:S01]  /*36c0*/  FADD.FTZ R17, R17, -R5.reuse ;  /* 0x8000000511117221 */ /* 0x100fe20000010000 */
[----:B-1----:R-:W-:Y:S01]  /*36d0*/  FSEL R6, R10, -INF , !P2 ;  /* 0xff8000000a067808 */ /* 0x002fe20005000000 */
[----:B------:R-:W-:Y:S01]  /*36e0*/  FADD.FTZ R16, R16, -R5 ;  /* 0x8000000510107221 */ /* 0x000fe20000010000 */
[----:B------:R-:W-:Y:S01]  /*36f0*/  F2FP.PACK_AB R5, R162, R163 ;  /* 0x000000a3a205723e */ /* 0x000fe200000000ff */
[----:B------:R-:W-:Y:S01]  /*3700*/  FMUL.FTZ R8, R160, R17 ;  /* 0x00000011a0087220 */ /* 0x000fe20000410000 */
[----:B------:R-:W-:Y:S01]  /*3710*/  F2FP.PACK_AB R9, R9, R12 ;  /* 0x0000000c0909723e */ /* 0x000fe200000000ff */
[--C-:B------:R-:W-:Y:S02]  /*3720*/  FFMA.FTZ R6, R6, c[0x0][0x29c], -R161.reuse ;  /* 0x0000a70006067a23 */ /* 0x100fe400000108a1 */
[----:B------:R-:W-:Y:S01]  /*3730*/  FFMA.FTZ R161, R11, c[0x0][0x29c], -R161 ;  /* 0x0000a7000ba17a23 */ /* 0x000fe200000108a1 */
[----:B-----5:R1:W-:Y:S01]  /*3740*/  STS [R228+0x14180], R5 ;  /* 0x01418005e4007388 */ /* 0x0203e20000000800 */
[----:B------:R-:W-:Y:S02]  /*3750*/  FMUL.FTZ R16, R156, R16 ;  /* 0x000000109c107220 */ /* 0x000fe40000410000 */
[----:B------:R-:W3:Y:S03]  /*3760*/  MUFU.EX2 R6, R6 ;  /* 0x0000000600067308 */ /* 0x000ee60000000800 */
[----:B------:R-:W-:Y:S07]  /*3770*/  F2FP.PACK_AB R8, R8, R16 ;  /* 0x000000100808723e */ /* 0x000fee00000000ff */
[----:B------:R-:W5:Y:S01]  /*3780*/  MUFU.EX2 R161, R161 ;  /* 0x000000a100a17308 */ /* 0x000f620000000800 */
[--C-:B----4-:R-:W-:Y:S02]  /*3790*/  FADD.FTZ R15, R15, -R4.reuse ;  /* 0x800000040f0f7221 */ /* 0x110fe40000010000 */
[--C-:B------:R-:W-:Y:S02]  /*37a0*/  FADD.FTZ R14, R14, -R4.reuse ;  /* 0x800000040e0e7221 */ /* 0x100fe40000010000 */
[--C-:B------:R-:W-:Y:S02]  /*37b0*/  FADD.FTZ R18, R18, -R4.reuse ;  /* 0x8000000412127221 */ /* 0x100fe40000010000 */
[----:B------:R-:W-:Y:S01]  /*37c0*/  FADD.FTZ R19, R19, -R4 ;  /* 0x8000000413137221 */ /* 0x000fe20000010000 */
[----:B------:R-:W-:Y:S01]  /*37d0*/  F2FP.PACK_AB R4, R148, R152 ;  /* 0x000000989404723e */ /* 0x000fe200000000ff */
[----:B------:R-:W-:Y:S02]  /*37e0*/  FMUL.FTZ R14, R152, R14 ;  /* 0x0000000e980e7220 */ /* 0x000fe40000410000 */
[----:B-1----:R-:W-:Y:S02]  /*37f0*/  FMUL.FTZ R5, R148, R15 ;  /* 0x0000000f94057220 */ /* 0x002fe40000410000 */
[----:B------:R1:W-:Y:S01]  /*3800*/  STS [R228+0x14580], R4 ;  /* 0x01458004e4007388 */ /* 0x0003e20000000800 */
[----:B---3--:R-:W-:Y:S02]  /*3810*/  FMUL.FTZ R18, R6, R18 ;  /* 0x0000001206127220 */ /* 0x008fe40000410000 */
[----:B------:R-:W-:Y:S02]  /*3820*/  F2FP.PACK_AB R5, R5, R14 ;  /* 0x0000000e0505723e */ /* 0x000fe400000000ff */
[C---:B-----5:R-:W-:Y:S01]  /*3830*/  F2FP.PACK_AB R6, R161.reuse, R6 ;  /* 0x00000006a106723e */ /* 0x060fe200000000ff */
[----:B------:R-:W-:Y:S05]  /*3840*/  FMUL.FTZ R19, R161, R19 ;  /* 0x00000013a1137220 */ /* 0x000fea0000410000 */
[----:B-1----:R-:W-:Y:S01]  /*3850*/  F2FP.PACK_AB R4, R19, R18 ;  /* 0x000000121304723e */ /* 0x002fe200000000ff */
[----:B--2---:R-:W-:Y:S05]  /*3860*/  STS [R153], R7 ;  /* 0x0000000799007388 */ /* 0x004fea0000000800 */
[----:B------:R-:W-:Y:S05]  /*3870*/  STS [R153+0x400], R6 ;  /* 0x0004000699007388 */ /* 0x000fea0000000800 */
[----:B------:R-:W-:Y:S06]  /*3880*/  BAR.SYNC.DEFER_BLOCKING 0x0 ;  /* 0x0000000000007b1d */ /* 0x000fec0000010000 */
[----:B------:R-:W-:Y:S05]  /*3890*/  STS [R228+0x15180], R9 ;  /* 0x01518009e4007388 */ /* 0x000fea0000000800 */
[----:B------:R-:W-:Y:S05]  /*38a0*/  STS [R228+0x15580], R5 ;  /* 0x01558005e4007388 */ /* 0x000fea0000000800 */
[----:B------:R-:W-:Y:S05]  /*38b0*/  STS [R153+0x1000], R8 ;  /* 0x0010000899007388 */ /* 0x000fea0000000800 */
[----:B------:R-:W-:Y:S05]  /*38c0*/  STS [R153+0x1400], R4 ;  /* 0x0014000499007388 */ /* 0x000fea0000000800 */
[----:B------:R-:W-:Y:S05]  /*38d0*/  LDSM.16.MT88.4 R4, [R241+0x14180] ;  /* 0x01418000f104783b */ /* 0x000fea0000004200 */
[----:B------:R-:W1:Y:S05]  /*38e0*/  LDSM.16.MT88.4 R8, [R0+0x10080] ;  /* 0x010080000008783b */ /* 0x000e6a0000004200 */
[----:B------:R-:W2:Y:S05]  /*38f0*/  LDSM.16.MT88.4 R12, [R240+0x14180] ;  /* 0x01418000f00c783b */ /* 0x000eaa0000004200 */
[----:B------:R-:W3:Y:S05]  /*3900*/  LDSM.16.MT88.4 R16, [R0+0x11080] ;  /* 0x011080000010783b */ /* 0x000eea0000004200 */
[----:B------:R-:W4:Y:S05]  /*3910*/  LDSM.16.MT88.4 R148, [R0+0x12080] ;  /* 0x012080000094783b */ /* 0x000f2a0000004200 */
[----:B------:R-:W5:Y:S05]  /*3920*/  LDSM.16.MT88.4 R152, [R0+0x13080] ;  /* 0x013080000098783b */ /* 0x000f6a0000004200 */
[----:B------:R-:W-:Y:S05]  /*3930*/  LDSM.16.MT88.4 R156, [R241+0x14980] ;  /* 0x01498000f19c783b */ /* 0x000fea0000004200 */
[----:B------:R-:W3:Y:S05]  /*3940*/  LDSM.16.MT88.4 R160, [R0+0x10880] ;  /* 0x0108800000a0783b */ /* 0x000eea0000004200 */
[----:B------:R-:W4:Y:S01]  /*3950*/  LDSM.16.MT88.4 R228, [R240+0x14980] ;  /* 0x01498000f0e4783b */ /* 0x000f220000004200 */
[-C--:B-1----:R-:W-:Y:S04]  /*3960*/  HMMA.16816.F32 R20, R4, R8.reuse, R20 ;  /* 0x000000080414723c */ /* 0x082fe80000001814 */
[----:B------:R-:W1:Y:S05]  /*3970*/  LDSM.16.MT88.4 R232, [R0+0x11880] ;  /* 0x0118800000e8783b */ /* 0x000e6a0000004200 */
[----:B------:R-:W1:Y:S01]  /*3980*/  LDSM.16.MT88.4 R236, [R0+0x12880] ;  /* 0x0128800000ec783b */ /* 0x000e620000004200 */
[C---:B--2---:R-:W-:Y:S08]  /*3990*/  HMMA.16816.F32 R24, R12.reuse, R8, R24 ;  /* 0x000000080c18723c */ /* 0x044ff00000001818 */
[-C--:B------:R-:W-:Y:S08]  /*39a0*/  HMMA.16816.F32 R28, R12, R10.reuse, R28 ;  /* 0x0000000a0c1c723c */ /* 0x080ff0000000181c */
[C---:B------:R-:W-:Y:S01]  /*39b0*/  HMMA.16816.F32 R32, R4.reuse, R10, R32 ;  /* 0x0000000a0420723c */ /* 0x040fe20000001820 */
[----:B------:R-:W2:Y:S05]  /*39c0*/  LDSM.16.MT88.4 R8, [R0+0x13880] ;  /* 0x013880000008783b */ /* 0x000eaa0000004200 */
[----:B------:R-:W-:Y:S02]  /*39d0*/  BAR.SYNC.DEFER_BLOCKING 0x0 ;  /* 0x0000000000007b1d */ /* 0x000fe40000010000 */
        /* <DEDUP_REMOVED lines=14> */
[-C--:B------:R-:W-:Y:S01]  /*3ac0*/  HMMA.16816.F32 R28, R228, R162.reuse, R28 ;  /* 0x000000a2e41c723c */ /* 0x080fe2000000181c */
[----:B------:R3:W4:Y:S05]  /*3ad0*/  LDSM.16.MT88.4 R4, [R241+0x15180] ;  /* 0x01518000f104783b */ /* 0x00072a0000004200 */
[----:B------:R3:W2:Y:S02]  /*3ae0*/  LDSM.16.MT88.4 R12, [R240+0x15180] ;  /* 0x01518000f00c783b */ /* 0x0006a40000004200 */
[C---:B------:R-:W-:Y:S03]  /*3af0*/  HMMA.16816.F32 R32, R156.reuse, R162, R32 ;  /* 0x000000a29c20723c */ /* 0x040fe60000001820 */
[----:B------:R3:W2:Y:S05]  /*3b00*/  LDSM.16.MT88.4 R16, [R0+0x9080] ;  /* 0x009080000010783b */ /* 0x0006aa0000004200 */
[-C--:B-1----:R-:W-:Y:S01]  /*3b10*/  HMMA.16816.F32 R36, R156, R232.reuse, R36 ;  /* 0x000000e89c24723c */ /* 0x082fe20000001824 */
[----:B------:R3:W1:Y:S05]  /*3b20*/  LDSM.16.MT88.4 R148, [R0+0xa080] ;  /* 0x00a080000094783b */ /* 0x00066a0000004200 */
[----:B------:R3:W1:Y:S02]  /*3b30*/  LDSM.16.MT88.4 R152, [R0+0xb080] ;  /* 0x00b080000098783b */ /* 0x0006640000004200 */
[C---:B------:R-:W-:Y:S03]  /*3b40*/  HMMA.16816.F32 R40, R228.reuse, R232, R40 ;  /* 0x000000e8e428723c */ /* 0x040fe60000001828 */
[----:B------:R3:W1:Y:S05]  /*3b50*/  LDSM.16.MT88.4 R160, [R0+0x8880] ;  /* 0x0088800000a0783b */ /* 0x00066a0000004200 */
[-C--:B------:R-:W-:Y:S08]  /*3b60*/  HMMA.16816.F32 R44, R228, R234.reuse, R44 ;  /* 0x000000eae42c723c */ /* 0x080ff0000000182c */
[C---:B------:R-:W-:Y:S01]  /*3b70*/  HMMA.16816.F32 R48, R156.reuse, R234, R48 ;  /* 0x000000ea9c30723c */ /* 0x040fe20000001830 */
[----:B------:R3:W1:Y:S07]  /*3b80*/  LDSM.16.MT88.4 R232, [R0+0x9880] ;  /* 0x0098800000e8783b */ /* 0x00066e0000004200 */
[-C--:B------:R-:W-:Y:S08]  /*3b90*/  HMMA.16816.F32 R52, R156, R236.reuse, R52 ;  /* 0x000000ec9c34723c */ /* 0x080ff00000001834 */
[C---:B------:R-:W-:Y:S08]  /*3ba0*/  HMMA.16816.F32 R56, R228.reuse, R236, R56 ;  /* 0x000000ece438723c */ /* 0x040ff00000001838 */
[-C--:B------:R-:W-:Y:S08]  /*3bb0*/  HMMA.16816.F32 R60, R228, R238.reuse, R60 ;  /* 0x000000eee43c723c */ /* 0x080ff0000000183c */
[C---:B------:R-:W-:Y:S01]  /*3bc0*/  HMMA.16816.F32 R64, R156.reuse, R238, R64 ;  /* 0x000000ee9c40723c */ /* 0x040fe20000001840 */
[----:B------:R3:W1:Y:S07]  /*3bd0*/  LDSM.16.MT88.4 R236, [R0+0xa880] ;  /* 0x00a8800000ec783b */ /* 0x00066e0000004200 */
[-C--:B--2---:R-:W-:Y:S08]  /*3be0*/  HMMA.16816.F32 R68, R156, R8.reuse, R68 ;  /* 0x000000089c44723c */ /* 0x084ff00000001844 */
[C---:B------:R-:W-:Y:S08]  /*3bf0*/  HMMA.16816.F32 R72, R228.reuse, R8, R72 ;  /* 0x00000008e448723c */ /* 0x040ff00000001848 */
[-C--:B------:R-:W-:Y:S01]  /*3c00*/  HMMA.16816.F32 R76, R228, R10.reuse, R76 ;  /* 0x0000000ae44c723c */ /* 0x080fe2000000184c */
[----:B------:R3:W2:Y:S07]  /*3c10*/  LDSM.16.MT88.4 R228, [R240+0x15980] ;  /* 0x01598000f0e4783b */ /* 0x0006ae0000004200 */
[----:B------:R-:W-:Y:S01]  /*3c20*/  HMMA.16816.F32 R80, R156, R10, R80 ;  /* 0x0000000a9c50723c */ /* 0x000fe20000001850 */
[----:B------:R3:W1:Y:S05]  /*3c30*/  LDSM.16.MT88.4 R8, [R0+0x8080] ;  /* 0x008080000008783b */ /* 0x00066a0000004200 */
[----:B------:R3:W1:Y:S05]  /*3c40*/  LDSM.16.MT88.4 R156, [R241+0x15980] ;  /* 0x01598000f19c783b */ /* 0x00066a0000004200 */
[----:B------:R3:W1:Y:S01]  /*3c50*/  LDSM.16.MT88.4 R240, [R0+0xb880] ;  /* 0x00b8800000f0783b */ /* 0x0006620000004200 */
[----:B------:R-:W-:-:S05]  /*3c60*/  @P0 BRA `(.L_x_146) ;  /* 0x0000039000000947 */ /* 0x000fca0003800000 */
[----:B----4-:R-:W4:Y:S01]  /*3c70*/  LDL.64 R248, [R1+0x78] ;  /* 0x0000780001f87983 */ /* 0x010f220000100a00 */
[----:B------:R-:W-:Y:S02]  /*3c80*/  ULDC.64 UR4, c[0x0][0x208] ;  /* 0x0000820000047ab9 */ /* 0x000fe40000000a00 */
[----:B------:R-:W-:Y:S01]  /*3c90*/  UIMAD.WIDE.U32 UR24, UR8, UR4, URZ ;  /* 0x00000004081872a5 */ /* 0x000fe2000f8e003f */
[----:B------:R-:W3:Y:S01]  /*3ca0*/  @!P1 S2R R246, SR_CTAID.Y ;  /* 0x0000000000f69919 */ /* 0x000ee20000002600 */
[----:B------:R-:W-:Y:S03]  /*3cb0*/  USHF.R.S32.HI UR9, URZ, 0x1f, UR8 ;  /* 0x0000001f3f097899 */ /* 0x000fe60008011408 */
[----:B------:R2:W-:Y:S01]  /*3cc0*/  STL.64 [R1+0xc0], R4 ;  /* 0x0000c00401007387 */ /* 0x0005e20000100a00 */
[----:B------:R-:W-:Y:S02]  /*3cd0*/  UIMAD UR9, UR9, UR4, URZ ;  /* 0x00000004090972a4 */ /* 0x000fe4000f8e023f */
[----:B------:R-:W-:Y:S01]  /*3ce0*/  UIMAD UR4, UR8, -0x20, UR6 ;  /* 0xffffffe0080478a4 */ /* 0x000fe2000f8e0206 */
[----:B------:R1:W-:Y:S01]  /*3cf0*/  STL.64 [R1+0xb8], R2 ;  /* 0x0000b80201007387 */ /* 0x0003e20000100a00 */
[----:B------:R-:W-:Y:S03]  /*3d00*/  UIMAD UR9, UR8, UR5, UR9 ;  /* 0x00000005080972a4 */ /* 0x000fe6000f8e0209 */
[----:B------:R-:W4:Y:S01]  /*3d10*/  LDL.64 R250, [R1+0x90] ;  /* 0x0000900001fa7983 */ /* 0x000f220000100a00 */
[----:B------:R-:W-:Y:S03]  /*3d20*/  UIADD3 UR9, UR25, UR9, URZ ;  /* 0x0000000919097290 */ /* 0x000fe6000fffe03f */
[----:B--2---:R-:W2:Y:S04]  /*3d30*/  LDL.64 R4, [R1+0x98] ;  /* 0x0000980001047983 */ /* 0x004ea80000100a00 */
[----:B-1----:R-:W2:Y:S01]  /*3d40*/  LDL.64 R2, [R1+0x58] ;  /* 0x0000580001027983 */ /* 0x002ea20000100a00 */
[----:B---3--:R-:W-:Y:S05]  /*3d50*/  @!P1 SHF.R.S32.HI R244, RZ, 0x1f, R246 ;  /* 0x0000001ffff49819 */ /* 0x008fea00000114f6 */
[----:B------:R-:W-:Y:S04]  /*3d60*/  @!P1 IMAD R247, R244, c[0x0][0x288], RZ ;  /* 0x0000a200f4f79a24 */ /* 0x000fe800078e02ff */
[C---:B------:R-:W-:Y:S02]  /*3d70*/  @!P1 IMAD R247, R246.reuse, c[0x0][0x28c], R247 ;  /* 0x0000a300f6f79a24 */ /* 0x040fe400078e02f7 */
[----:B----4-:R-:W-:Y:S02]  /*3d80*/  @!P1 IMAD.MOV.U32 R245, RZ, RZ, R249 ;  /* 0x000000fffff59224 */ /* 0x010fe400078e00f9 */
[----:B------:R-:W3:Y:S01]  /*3d90*/  LDL R249, [R1+0x50] ;  /* 0x0000500001f97983 */ /* 0x000ee20000100800 */
[----:B------:R-:W-:Y:S04]  /*3da0*/  @!P1 IMAD.MOV.U32 R244, RZ, RZ, R248 ;  /* 0x000000fffff49224 */ /* 0x000fe800078e00f8 */
[----:B------:R-:W-:Y:S04]  /*3db0*/  @!P1 IMAD.WIDE.U32 R244, R246, c[0x0][0x288], R244 ;  /* 0x0000a200f6f49a25 */ /* 0x000fe800078e00f4 */
[----:B------:R-:W-:Y:S02]  /*3dc0*/  IMAD.U32 R246, RZ, RZ, UR12 ;  /* 0x0000000cfff67e24 */ /* 0x000fe4000f8e00ff */
[----:B------:R-:W-:Y:S03]  /*3dd0*/  @!P1 IMAD.IADD R245, R245, 0x1, R247 ;  /* 0x00000001f5f59824 */ /* 0x000fe600078e02f7 */
[----:B------:R-:W-:Y:S04]  /*3de0*/  @!P1 LEA R246, R246, 0x20, 0x5 ;  /* 0x00000020f6f69811 */ /* 0x000fe800078e28ff */
[----:B------:R-:W-:Y:S01]  /*3df0*/  @!P1 IADD3 R247, P3, P2, R246, UR16, R244 ;  /* 0x00000010f6f79c10 */ /* 0x000fe2000fa7e0f4 */
[----:B------:R-:W-:Y:S01]  /*3e00*/  IMAD.U32 R244, RZ, RZ, UR24 ;  /* 0x00000018fff47e24 */ /* 0x000fe2000f8e00ff */
[----:B------:R-:W-:Y:S04]  /*3e10*/  @!P1 SHF.R.S32.HI R246, RZ, 0x1f, R246 ;  /* 0x0000001ffff69819 */ /* 0x000fe800000114f6 */
[----:B------:R-:W-:Y:S01]  /*3e20*/  @!P1 IADD3.X R248, R246, UR22, R245, P3, P2 ;  /* 0x00000016f6f89c10 */ /* 0x000fe20009fe44f5 */
[----:B------:R-:W-:Y:S02]  /*3e30*/  IMAD.U32 R245, RZ, RZ, UR24 ;  /* 0x00000018fff57e24 */ /* 0x000fe4000f8e00ff */
[----:B------:R-:W-:Y:S03]  /*3e40*/  IMAD.U32 R246, RZ, RZ, UR9 ;  /* 0x00000009fff67e24 */ /* 0x000fe6000f8e00ff */
[----:B--2---:R-:W-:Y:S02]  /*3e50*/  LEA R245, P2, R245, R4, 0x5 ;  /* 0x00000004f5f57211 */ /* 0x004fe400078428ff */
[----:B------:R1:W5:Y:S02]  /*3e60*/  LDL.LU.64 R4, [R1+0xc0] ;  /* 0x0000c00001047983 */ /* 0x0003640000300a00 */
[----:B------:R-:W-:Y:S02]  /*3e70*/  LEA.HI.X R246, R244, R251, R246, 0x5, P2 ;  /* 0x000000fbf4f67211 */ /* 0x000fe400010f2cf6 */
[----:B------:R-:W2:Y:S01]  /*3e80*/  LDL.64 R250, [R1+0x70] ;  /* 0x0000700001fa7983 */ /* 0x000ea20000100a00 */
[C---:B------:R-:W-:Y:S04]  /*3e90*/  LEA R244, P2, R245.reuse, c[0x0][0x1f0], 0x1 ;  /* 0x00007c00f5f47a11 */ /* 0x040fe800078408ff */
[----:B------:R-:W-:Y:S02]  /*3ea0*/  LEA.HI.X R245, R245, c[0x0][0x1f4], R246, 0x1, P2 ;  /* 0x00007d00f5f57a11 */ /* 0x000fe400010f0cf6 */
[----:B------:R-:W4:Y:S02]  /*3eb0*/  LDL R246, [R1+0x60] ;  /* 0x0000600001f67983 */ /* 0x000f240000100800 */
[C---:B----4-:R-:W-:Y:S02]  /*3ec0*/  LOP3.LUT P4, RZ, R246.reuse, 0x1, RZ, 0xc0, !PT ;  /* 0x00000001f6ff7812 */ /* 0x050fe4000788c0ff */
[C---:B------:R-:W-:Y:S02]  /*3ed0*/  LOP3.LUT P3, RZ, R246.reuse, 0x2, RZ, 0xc0, !PT ;  /* 0x00000002f6ff7812 */ /* 0x040fe4000786c0ff */
[C---:B------:R-:W-:Y:S02]  /*3ee0*/  LOP3.LUT P2, RZ, R246.reuse, 0x4, RZ, 0xc0, !PT ;  /* 0x00000004f6ff7812 */ /* 0x040fe4000784c0ff */
[----:B------:R-:W-:Y:S01]  /*3ef0*/  LOP3.LUT P5, RZ, R246, 0x8, RZ, 0xc0, !PT ;  /* 0x00000008f6ff7812 */ /* 0x000fe200078ac0ff */
[----:B--2---:R-:W-:Y:S01]  /*3f00*/  @!P1 IMAD.SHL.U32 R246, R250, 0x10, RZ ;  /* 0x00000010faf69824 */ /* 0x004fe200078e00ff */
[C---:B------:R-:W-:Y:S02]  /*3f10*/  ISETP.GE.OR P4, PT, R2.reuse, UR4, !P4 ;  /* 0x0000000402007c0c */ /* 0x040fe4000e786670 */
[C---:B------:R-:W-:Y:S02]  /*3f20*/  ISETP.GE.OR P3, PT, R2.reuse, UR4, !P3 ;  /* 0x0000000402007c0c */ /* 0x040fe4000df66670 */
[C---:B------:R-:W-:Y:S02]  /*3f30*/  ISETP.GE.OR P2, PT, R2.reuse, UR4, !P2 ;  /* 0x0000000402007c0c */ /* 0x040fe4000d746670 */
[----:B------:R-:W-:Y:S02]  /*3f40*/  ISETP.GE.OR P5, PT, R2, UR4, !P5 ;  /* 0x0000000402007c0c */ /* 0x000fe4000efa6670 */
[----:B------:R1:W5:Y:S05]  /*3f50*/  LDL.LU.64 R2, [R1+0xb8] ;  /* 0x0000b80001027983 */ /* 0x00036a0000300a00 */
[----:B------:R-:W-:Y:S01]  /*3f60*/  @!PT LDS RZ, [RZ] ;  /* 0x00000000fffff984 */ /* 0x000fe20000000800 */
[----:B------:R-:W-:Y:S01]  /*3f70*/  @!PT LDS RZ, [RZ] ;  /* 0x00000000fffff984 */ /* 0x000fe20000000800 */
[----:B------:R-:W-:Y:S01]  /*3f80*/  @!PT LDS RZ, [RZ] ;  /* 0x00000000fffff984 */ /* 0x000fe20000000800 */
[----:B---3--:R2:W-:Y:S04]  /*3f90*/  LDGSTS.E.BYPASS.LTC128B.128 [R249+0x10080], [R244.64], !P4 ;  /* 0x10080000f4f97fae */ /* 0x0085e8000e101d54 */
[----:B------:R2:W-:Y:S04]  /*3fa0*/  LDGSTS.E.BYPASS.LTC128B.128 [R249+0x11080], [R244.64+0x80], !P3 ;  /* 0x11080080f4f97fae */ /* 0x0005e8000d901d54 */
[----:B------:R2:W-:Y:S04]  /*3fb0*/  LDGSTS.E.BYPASS.LTC128B.128 [R249+0x12080], [R244.64+0x100], !P2 ;  /* 0x12080100f4f97fae */ /* 0x0005e8000d101d54 */
[----:B------:R2:W-:Y:S02]  /*3fc0*/  LDGSTS.E.BYPASS.LTC128B.128 [R249+0x13080], [R244.64+0x180], !P5 ;  /* 0x13080180f4f97fae */ /* 0x0005e4000e901d54 */
[C---:B--2---:R-:W-:Y:S04]  /*3fd0*/  @!P1 LEA R244, P2, R247.reuse, c[0x0][0x280], 0x2 ;  /* 0x0000a000f7f49a11 */ /* 0x044fe800078410ff */
[----:B------:R-:W-:Y:S05]  /*3fe0*/  @!P1 LEA.HI.X R245, R247, c[0x0][0x284], R248, 0x2, P2 ;  /* 0x0000a100f7f59a11 */ /* 0x000fea00010f14f8 */
[----:B------:R1:W-:Y:S04]  /*3ff0*/  @!P1 LDGSTS.E.BYPASS.LTC128B.128 [R246+0x14100], [R244.64] ;  /* 0x14100000f4f69fae */ /* 0x0003e8000b901d54 */
.L_x_146:
[-C--:B-1--45:R-:W-:Y:S01]  /*4000*/  HMMA.16816.F32 R84, R4, R8.reuse, R84 ;  /* 0x000000080454723c */ /* 0x0b2fe20000001854 */
[----:B------:R-:W4:Y:S05]  /*4010*/  LDL R248, [R1+0x44] ;  /* 0x0000440001f87983 */ /* 0x000f2a0000100800 */
[----:B---3--:R-:W3:Y:S02]  /*4020*/  LDL R244, [R1+0x40] ;  /* 0x0000400001f47983 */ /* 0x008ee40000100800 */
[C---:B------:R-:W-:Y:S03]  /*4030*/  HMMA.16816.F32 R88, R12.reuse, R8, R88 ;  /* 0x000000080c58723c */ /* 0x040fe60000001858 */
[----:B--2---:R-:W2:Y:S05]  /*4040*/  LDL R9, [R1+0x24] ;  /* 0x0000240001097983 */ /* 0x004eaa0000100800 */
        /* <DEDUP_REMOVED lines=32> */
[----:B----4-:R-:W1:Y:S05]  /*4250*/  LDSM.16.M88.4 R12, [R248+0x800] ;  /* 0x00080000f80c783b */ /* 0x010e6a0000000200 */
[----:B---3--:R-:W-:Y:S05]  /*4260*/  LDSM.16.M88.4 R160, [R244] ;  /* 0x00000000f4a0783b */ /* 0x008fea0000000200 */
[----:B--2---:R-:W2:Y:S05]  /*4270*/  LDSM.16.MT88.4 R4, [R9+0x4800] ;  /* 0x004800000904783b */ /* 0x004eaa0000004200 */
        /* <DEDUP_REMOVED lines=10> */
[----:B---34-:R-:W2:Y:S01]  /*4320*/  LDL.64 R8, [R1+0xa0] ;  /* 0x0000a00001087983 */ /* 0x018ea20000100a00 */
[----:B------:R-:W-:Y:S02]  /*4330*/  ULDC.64 UR4, c[0x0][0x178] ;  /* 0x00005e0000047ab9 */ /* 0x000fe40000000a00 */
[----:B------:R-:W-:Y:S01]  /*4340*/  UIMAD.WIDE.U32 UR24, UR8, UR4, URZ ;  /* 0x00000004081872a5 */ /* 0x000fe2000f8e003f */
[----:B-1----:R-:W3:Y:S01]  /*4350*/  LDL R7, [R1+0x64] ;  /* 0x0000640001077983 */ /* 0x002ee20000100800 */
[----:B------:R-:W-:Y:S03]  /*4360*/  USHF.R.S32.HI UR9, URZ, 0x1f, UR8 ;  /* 0x0000001f3f097899 */ /* 0x000fe60008011408 */
[----:B------:R-:W4:Y:S01]  /*4370*/  LDL R12, [R1+0xac] ;  /* 0x0000ac00010c7983 */ /* 0x000f220000100800 */
[----:B------:R-:W-:Y:S01]  /*4380*/  IMAD.U32 R5, RZ, RZ, UR24 ;  /* 0x00000018ff057e24 */ /* 0x000fe2000f8e00ff */
[----:B------:R-:W-:Y:S01]  /*4390*/  UIMAD UR9, UR9, UR4, URZ ;  /* 0x00000004090972a4 */ /* 0x000fe2000f8e023f */
[----:B------:R-:W-:Y:S01]  /*43a0*/  IMAD.U32 R4, RZ, RZ, UR24 ;  /* 0x00000018ff047e24 */ /* 0x000fe2000f8e00ff */
[----:B------:R-:W5:Y:S02]  /*43b0*/  LDL.64 R150, [R1+0x58] ;  /* 0x0000580001967983 */ /* 0x000f640000100a00 */
[----:B------:R-:W-:Y:S02]  /*43c0*/  UIMAD UR9, UR8, UR5, UR9 ;  /* 0x00000005080972a4 */ /* 0x000fe4000f8e0209 */
[----:B------:R-:W5:Y:S01]  /*43d0*/  LDL R149, [R1+0x50] ;  /* 0x0000500001957983 */ /* 0x000f620000100800 */
[----:B------:R-:W-:Y:S02]  /*43e0*/  USHF.L.U32 UR5, UR8, 0x5, URZ ;  /* 0x0000000508057899 */ /* 0x000fe4000800063f */
[----:B------:R-:W-:Y:S01]  /*43f0*/  UIADD3 UR9, UR25, UR9, URZ ;  /* 0x0000000919097290 */ /* 0x000fe2000fffe03f */
[----:B------:R-:W5:Y:S01]  /*4400*/  LDL.64 R10, [R1+0x78] ;  /* 0x00007800010a7983 */ /* 0x000f620000100a00 */
[----:B------:R-:W-:Y:S04]  /*4410*/  UIADD3 UR4, -UR5, UR7, URZ ;  /* 0x0000000705047290 */ /* 0x000fe8000fffe13f */
[----:B------:R-:W-:Y:S01]  /*4420*/  IMAD.U32 R6, RZ, RZ, UR9 ;  /* 0x00000009ff067e24 */ /* 0x000fe2000f8e00ff */
[----:B--2---:R-:W-:Y:S02]  /*4430*/  LEA R5, P0, R5, R8, 0x5 ;  /* 0x0000000805057211 */ /* 0x004fe400078028ff */
[----:B------:R-:W2:Y:S01]  /*4440*/  LDL.64 R8, [R1+0x70] ;  /* 0x0000700001087983 */ /* 0x000ea20000100a00 */
[C---:B---3--:R-:W-:Y:S02]  /*4450*/  LOP3.LUT P3, RZ, R7.reuse, 0x1, RZ, 0xc0, !PT ;  /* 0x0000000107ff7812 */ /* 0x048fe4000786c0ff */
[----:B------:R-:W-:Y:S02]  /*4460*/  LOP3.LUT P2, RZ, R7, 0x2, RZ, 0xc0, !PT ;  /* 0x0000000207ff7812 */ /* 0x000fe4000784c0ff */
[----:B----4-:R-:W-:Y:S02]  /*4470*/  LEA.HI.X R6, R4, R12, R6, 0x5, P0 ;  /* 0x0000000c04067211 */ /* 0x010fe400000f2c06 */
[C---:B------:R-:W-:Y:S02]  /*4480*/  LEA R4, P0, R5.reuse, c[0x0][0x160], 0x1 ;  /* 0x0000580005047a11 */ /* 0x040fe400078008ff */
[C---:B-----5:R-:W-:Y:S02]  /*4490*/  ISETP.GE.OR P3, PT, R150.reuse, UR4, !P3 ;  /* 0x0000000496007c0c */ /* 0x060fe4000df66670 */
[----:B------:R-:W-:Y:S02]  /*44a0*/  LEA.HI.X R5, R5, c[0x0][0x164], R6, 0x1, P0 ;  /* 0x0000590005057a11 */ /* 0x000fe400000f0c06 */
[C---:B------:R-:W-:Y:S02]  /*44b0*/  ISETP.GE.OR P2, PT, R150.reuse, UR4, !P2 ;  /* 0x0000000496007c0c */ /* 0x040fe4000d746670 */
[C---:B------:R-:W-:Y:S02]  /*44c0*/  LOP3.LUT P0, RZ, R7.reuse, 0x4, RZ, 0xc0, !PT ;  /* 0x0000000407ff7812 */ /* 0x040fe4000780c0ff */
[----:B------:R-:W-:Y:S02]  /*44d0*/  LOP3.LUT P4, RZ, R7, 0x8, RZ, 0xc0, !PT ;  /* 0x0000000807ff7812 */ /* 0x000fe4000788c0ff */
[----:B------:R-:W1:Y:S01]  /*44e0*/  S2R R7, SR_CTAID.Y ;  /* 0x0000000000077919 */ /* 0x000e620000002600 */
[C---:B------:R-:W-:Y:S02]  /*44f0*/  ISETP.GE.OR P0, PT, R150.reuse, UR4, !P0 ;  /* 0x0000000496007c0c */ /* 0x040fe4000c706670 */
[----:B------:R-:W-:Y:S01]  /*4500*/  ISETP.GE.OR P4, PT, R150, UR4, !P4 ;  /* 0x0000000496007c0c */ /* 0x000fe2000e786670 */
[----:B------:R-:W-:Y:S01]  /*4510*/  @!PT LDS RZ, [RZ] ;  /* 0x00000000fffff984 */ /* 0x000fe20000000800 */
[----:B------:R-:W-:Y:S01]  /*4520*/  @!PT LDS RZ, [RZ] ;  /* 0x00000000fffff984 */ /* 0x000fe20000000800 */
[----:B------:R-:W-:Y:S01]  /*4530*/  @!PT LDS RZ, [RZ] ;  /* 0x00000000fffff984 */ /* 0x000fe20000000800 */
[----:B------:R3:W-:Y:S01]  /*4540*/  LDGSTS.E.BYPASS.LTC128B.128 [R149+0x8080], [R4.64], !P3 ;  /* 0x0808000004957fae */ /* 0x0007e2000d901d54 */
[----:B------:R-:W-:Y:S03]  /*4550*/  USHF.R.S32.HI UR4, URZ, 0x1f, UR5 ;  /* 0x0000001f3f047899 */ /* 0x000fe60008011405 */
[----:B------:R3:W-:Y:S06]  /*4560*/  LDGSTS.E.BYPASS.LTC128B.128 [R149+0x9080], [R4.64+0x80], !P2 ;  /* 0x0908008004957fae */ /* 0x0007ec000d101d54 */
[----:B------:R3:W-:Y:S04]  /*4570*/  LDGSTS.E.BYPASS.LTC128B.128 [R149+0xa080], [R4.64+0x100], !P0 ;  /* 0x0a08010004957fae */ /* 0x0007e8000c101d54 */
[----:B------:R3:W-:Y:S01]  /*4580*/  LDGSTS.E.BYPASS.LTC128B.128 [R149+0xb080], [R4.64+0x180], !P4 ;  /* 0x0b08018004957fae */ /* 0x0007e2000e101d54 */
[----:B-1----:R-:W-:Y:S05]  /*4590*/  SHF.R.S32.HI R6, RZ, 0x1f, R7 ;  /* 0x0000001fff067819 */ /* 0x002fea0000011407 */
[----:B------:R-:W-:Y:S04]  /*45a0*/  IMAD R6, R6, c[0x0][0x270], RZ ;  /* 0x00009c0006067a24 */ /* 0x000fe800078e02ff */
[C---:B------:R-:W-:Y:S02]  /*45b0*/  IMAD R6, R7.reuse, c[0x0][0x274], R6 ;  /* 0x00009d0007067a24 */ /* 0x040fe400078e0206 */
[----:B---3--:R-:W-:Y:S02]  /*45c0*/  IMAD.MOV.U32 R4, RZ, RZ, R10 ;  /* 0x000000ffff047224 */ /* 0x008fe400078e000a */
[----:B------:R-:W-:Y:S04]  /*45d0*/  IMAD.MOV.U32 R5, RZ, RZ, R11 ;  /* 0x000000ffff057224 */ /* 0x000fe800078e000b */
[----:B------:R-:W-:Y:S04]  /*45e0*/  IMAD.WIDE.U32 R4, R7, c[0x0][0x270], R4 ;  /* 0x00009c0007047a25 */ /* 0x000fe800078e0004 */
[----:B------:R-:W-:Y:S02]  /*45f0*/  IMAD.U32 R7, RZ, RZ, UR5 ;  /* 0x00000005ff077e24 */ /* 0x000fe4000f8e00ff */
[----:B------:R-:W-:Y:S03]  /*4600*/  IMAD.IADD R6, R5, 0x1, R6 ;  /* 0x0000000105067824 */ /* 0x000fe600078e0206 */
[----:B------:R-:W-:Y:S01]  /*4610*/  IADD3 R5, P2, P0, R7, UR18, R4 ;  /* 0x0000001207057c10 */ /* 0x000fe2000f85e004 */
[----:B------:R-:W-:Y:S05]  /*4620*/  IMAD.U32 R4, RZ, RZ, UR4 ;  /* 0x00000004ff047e24 */ /* 0x000fea000f8e00ff */
[----:B------:R-:W-:Y:S02]  /*4630*/  IADD3.X R6, R4, UR15, R6, P2, P0 ;  /* 0x0000000f04067c10 */ /* 0x000fe400097e0406 */
[C---:B------:R-:W-:Y:S04]  /*4640*/  LEA R4, P0, R5.reuse, c[0x0][0x258], 0x2 ;  /* 0x0000960005047a11 */ /* 0x040fe800078010ff */
[----:B------:R-:W-:Y:S01]  /*4650*/  LEA.HI.X R5, R5, c[0x0][0x25c], R6, 0x2, P0 ;  /* 0x0000970005057a11 */ /* 0x000fe200000f1406 */
[----:B--2---:R-:W-:Y:S05]  /*4660*/  @!P1 IMAD.SHL.U32 R6, R8, 0x10, RZ ;  /* 0x0000001008069824 */ /* 0x004fea00078e00ff */
[----:B------:R1:W-:Y:S03]  /*4670*/  @!P1 LDGSTS.E.BYPASS.LTC128B.128 [R6+0x14080], [R4.64] ;  /* 0x1408000004069fae */ /* 0x0003e6000b901d54 */
.L_x_147:
        /* <DEDUP_REMOVED lines=106> */
[----:B-----5:R-:W-:Y:S02]  /*4d20*/  FMUL.FTZ R0, R87, c[0x0][0x298] ;  /* 0x0000a60057007a20 */ /* 0x020fe40000410000 */
        /* <DEDUP_REMOVED lines=60> */
.L_x_137:
[----:B------:R-:W-:Y:S05]  /*50f0*/  @P1 BRA `(.L_x_149) ;  /* 0x00001d2000001947 */ /* 0x000fea0003800000 */
[----:B------:R-:W2:Y:S01]  /*5100*/  LDL.LU.64 R148, [R1+0x70] ;  /* 0x0000700001947983 */ /* 0x000ea20000300a00 */
[----:B------:R-:W-:Y:S01]  /*5110*/  F2FP.PACK_AB R39, R39, R38 ;  /* 0x000000262727723e */ /* 0x000fe200000000ff */
[----:B------:R-:W-:Y:S01]  /*5120*/  ULDC UR4, c[0x0][0x2f0] ;  /* 0x0000bc0000047ab9 */ /* 0x000fe20000000800 */
[----:B------:R-:W-:Y:S01]  /*5130*/  F2FP.PACK_AB R38, R3, R5 ;  /* 0x000000050326723e */ /* 0x000fe200000000ff */
[----:B------:R-:W-:Y:S01]  /*5140*/  UIADD3 UR4, -UR13, UR4, URZ ;  /* 0x000000040d047290 */ /* 0x000fe2000fffe13f */
[----:B------:R-:W-:Y:S01]  /*5150*/  F2FP.PACK_AB R84, R37, R36 ;  /* 0x000000242554723e */ /* 0x000fe200000000ff */
[----:B------:R-:W-:Y:S01]  /*5160*/  BSSY B0, `(.L_x_150) ;  /* 0x00000d6000007945 */ /* 0x000fe20003800000 */
[----:B------:R-:W-:Y:S01]  /*5170*/  F2FP.PACK_AB R37, R0, R4 ;  /* 0x000000040025723e */ /* 0x000fe200000000ff */
[----:B------:R-:W-:Y:S01]  /*5180*/  UISETP.LT.AND UP0, UPT, UR4, 0x40, UPT ;  /* 0x000000400400788c */ /* 0x000fe2000bf01270 */
[----:B------:R-:W-:-:S02]  /*5190*/  F2FP.PACK_AB R36, R89, R2 ;  /* 0x000000025924723e */ /* 0x000fc400000000ff */
[----:B------:R-:W-:Y:S01]  /*51a0*/  F2FP.PACK_AB R129, R21, R20 ;  /* 0x000000141581723e */ /* 0x000fe200000000ff */
[----:B------:R-:W-:Y:S01]  /*51b0*/  USEL UR4, UR4, 0x40, UP0 ;  /* 0x0000004004047887 */ /* 0x000fe20008000000 */
        /* <DEDUP_REMOVED lines=26> */
[----:B------:R-:W-:Y:S01]  /*5360*/  F2FP.PACK_AB R74, R75, R74 ;  /* 0x0000004a4b4a723e */ /* 0x000fe200000000ff */
[----:B------:R-:W3:Y:S01]  /*5370*/  S2R R73, SR_CTAID.Z ;  /* 0x0000000000497919 */ /* 0x000ee20000002700 */
        /* <DEDUP_REMOVED lines=28> */
[----:B--2---:R-:W-:-:S04]  /*5540*/  SHF.R.S32.HI R5, RZ, 0x1f, R148 ;  /* 0x0000001fff057819 */ /* 0x004fc80000011494 */
[----:B------:R-:W-:-:S04]  /*5550*/  LEA.HI R3, R5, R148, RZ, 0x2 ;  /* 0x0000009405037211 */ /* 0x000fc800078f10ff */
[--C-:B------:R-:W-:Y:S02]  /*5560*/  SHF.R.S32.HI R4, RZ, 0x2, R3.reuse ;  /* 0x00000002ff047819 */ /* 0x100fe40000011403 */
[----:B------:R-:W-:Y:S02]  /*5570*/  SHF.R.S32.HI R0, RZ, 0x1f, R3 ;  /* 0x0000001fff007819 */ /* 0x000fe40000011403 */
[----:B-1----:R-:W-:Y:S02]  /*5580*/  LOP3.LUT R6, R3, 0x3ffffffc, RZ, 0xc0, !PT ;  /* 0x3ffffffc03067812 */ /* 0x002fe400078ec0ff */
[----:B------:R-:W-:Y:S02]  /*5590*/  LEA.HI R2, R0, R4, RZ, 0x3 ;  /* 0x0000000400027211 */ /* 0x000fe400078f18ff */
[----:B------:R-:W-:Y:S02]  /*55a0*/  LEA.HI R0, R5, R148, RZ, 0x5 ;  /* 0x0000009405007211 */ /* 0x000fe400078f28ff */
[----:B------:R-:W-:-:S02]  /*55b0*/  LOP3.LUT R2, R2, 0xfffffff8, RZ, 0xc0, !PT ;  /* 0xfffffff802027812 */ /* 0x000fc400078ec0ff */
[----:B------:R-:W-:-:S03]  /*55c0*/  SHF.R.S32.HI R8, RZ, 0x5, R0 ;  /* 0x00000005ff087819 */ /* 0x000fc60000011400 */
[----:B------:R-:W-:Y:S01]  /*55d0*/  IMAD.IADD R9, R4, 0x1, -R2 ;  /* 0x0000000104097824 */ /* 0x000fe200078e0a02 */
[----:B------:R-:W-:Y:S02]  /*55e0*/  LEA.HI R4, R5, R148, RZ, 0x6 ;  /* 0x0000009405047211 */ /* 0x000fe400078f30ff */
[----:B------:R-:W-:Y:S01]  /*55f0*/  LEA.HI R2, R0, R8, RZ, 0x1 ;  /* 0x0000000800027211 */ /* 0x000fe200078f08ff */
[----:B------:R-:W-:Y:S01]  /*5600*/  IMAD.SHL.U32 R5, R9, 0x40, RZ ;  /* 0x0000004009057824 */ /* 0x000fe200078e00ff */
[----:B------:R-:W-:Y:S02]  /*5610*/  SHF.R.U32.HI R7, RZ, 0x3, R4 ;  /* 0x00000003ff077819 */ /* 0x000fe40000011604 */
[----:B------:R-:W-:Y:S02]  /*5620*/  LOP3.LUT R3, R2, 0x1ffffe, RZ, 0xc0, !PT ;  /* 0x001ffffe02037812 */ /* 0x000fe400078ec0ff */
[----:B------:R-:W-:Y:S01]  /*5630*/  LOP3.LUT R2, R5, 0x1c0, RZ, 0xc0, !PT ;  /* 0x000001c005027812 */ /* 0x000fe200078ec0ff */
[----:B------:R-:W-:Y:S01]  /*5640*/  IMAD.IADD R5, R148, 0x1, -R6 ;  /* 0x0000000194057824 */ /* 0x000fe200078e0a06 */
[----:B------:R-:W-:Y:S01]  /*5650*/  LOP3.LUT R0, R0, 0xffffffe0, RZ, 0xc0, !PT ;  /* 0xffffffe000007812 */ /* 0x000fe200078ec0ff */
[----:B------:R-:W-:Y:S01]  /*5660*/  IMAD.IADD R4, R8, 0x1, -R3 ;  /* 0x0000000108047824 */ /* 0x000fe200078e0a03 */
[----:B------:R-:W-:Y:S01]  /*5670*/  LOP3.LUT R7, R2, 0x18, R7, 0xf8, !PT ;  /* 0x0000001802077812 */ /* 0x000fe200078ef807 */
[----:B------:R-:W-:Y:S01]  /*5680*/  IMAD.SHL.U32 R6, R8, 0x40, RZ ;  /* 0x0000004008067824 */ /* 0x000fe200078e00ff */
[----:B------:R-:W-:Y:S01]  /*5690*/  SHF.R.U32.HI R3, RZ, 0x3, R2 ;  /* 0x00000003ff037819 */ /* 0x000fe20000011602 */
[----:B------:R-:W-:Y:S01]  /*56a0*/  IMAD.IADD R2, R148, 0x1, -R0 ;  /* 0x0000000194027824 */ /* 0x000fe200078e0a00 */
[----:B------:R-:W-:Y:S01]  /*56b0*/  BAR.SYNC.DEFER_BLOCKING 0x1, 0x100 ;  /* 0x0044000000007b1d */ /* 0x000fe20000010000 */
[----:B------:R-:W-:Y:S01]  /*56c0*/  IMAD R4, R4, 0x200, R5 ;  /* 0x0000020004047824 */ /* 0x000fe200078e0205 */
[----:B------:R-:W-:-:S02]  /*56d0*/  LOP3.LUT R0, R7, R3, RZ, 0x3c, !PT ;  /* 0x0000000307007212 */ /* 0x000fc400078e3cff */
[----:B------:R-:W-:Y:S02]  /*56e0*/  LOP3.LUT P0, RZ, R9, 0x4, RZ, 0xc0, !PT ;  /* 0x0000000409ff7812 */ /* 0x000fe4000780c0ff */
[----:B------:R-:W-:Y:S01]  /*56f0*/  SHF.R.S32.HI R3, RZ, 0x1f, R2 ;  /* 0x0000001fff037819 */ /* 0x000fe20000011402 */
[----:B------:R-:W-:Y:S01]  /*5700*/  IMAD.U32 R0, R4, 0x2, R0 ;  /* 0x0000000204007824 */ /* 0x000fe200078e0000 */
[----:B------:R-:W-:Y:S01]  /*5710*/  LOP3.LUT R7, R6, 0x1c0, RZ, 0xc0, !PT ;  /* 0x000001c006077812 */ /* 0x000fe200078ec0ff */
[----:B------:R-:W-:Y:S01]  /*5720*/  IMAD.SHL.U32 R6, R2, 0x8, RZ ;  /* 0x0000000802067824 */ /* 0x000fe200078e00ff */
[----:B------:R-:W-:Y:S01]  /*5730*/  LEA.HI R3, R3, R2, RZ, 0x3 ;  /* 0x0000000203037211 */ /* 0x000fe200078f18ff */
[----:B------:R-:W-:Y:S01]  /*5740*/  IMAD.SHL.U32 R0, R0, 0x2, RZ ;  /* 0x0000000200007824 */ /* 0x000fe200078e00ff */
[----:B------:R-:W-:Y:S02]  /*5750*/  SHF.R.U32.HI R9, RZ, 0x3, R7 ;  /* 0x00000003ff097819 */ /* 0x000fe40000011607 */
[----:B------:R-:W-:Y:S01]  /*5760*/  LOP3.LUT R5, R7, 0x38, R6, 0xf8, !PT ;  /* 0x0000003807057812 */ /* 0x000fe200078ef806 */
[----:B------:R-:W-:Y:S01]  /*5770*/  IMAD.SHL.U32 R7, R3, 0x200, RZ ;  /* 0x0000020003077824 */ /* 0x000fe200078e00ff */
[----:B------:R-:W-:-:S02]  /*5780*/  IADD3 R2, R0, 0x40, RZ ;  /* 0x0000004000027810 */ /* 0x000fc40007ffe0ff */
[----:B------:R-:W-:Y:S02]  /*5790*/  @P0 IADD3 R2, R0, -0x40, RZ ;  /* 0xffffffc000020810 */ /* 0x000fe40007ffe0ff */
[----:B------:R-:W-:Y:S02]  /*57a0*/  F2FP.PACK_AB R4, R147, R146 ;  /* 0x000000929304723e */ /* 0x000fe400000000ff */
[----:B------:R-:W-:Y:S01]  /*57b0*/  LOP3.LUT R9, R5, R9, RZ, 0x3c, !PT ;  /* 0x0000000905097212 */ /* 0x000fe200078e3cff */
[----:B------:R-:W-:Y:S01]  /*57c0*/  STS [R0+0x8080], R129 ;  /* 0x0080808100007388 */ /* 0x000fe20000000800 */
[----:B------:R-:W-:Y:S02]  /*57d0*/  F2FP.PACK_AB R3, R141, R140 ;  /* 0x0000008c8d03723e */ /* 0x000fe400000000ff */
[----:B------:R-:W-:Y:S01]  /*57e0*/  F2FP.PACK_AB R5, R143, R142 ;  /* 0x0000008e8f05723e */ /* 0x000fe200000000ff */
[----:B------:R-:W-:Y:S01]  /*57f0*/  STS [R0+0x8480], R127 ;  /* 0x0084807f00007388 */ /* 0x000fe20000000800 */
[----:B------:R-:W-:-:S02]  /*5800*/  LOP3.LUT R7, R9, 0x7ffff000, R7, 0xf8, !PT ;  /* 0x7ffff00009077812 */ /* 0x000fc400078ef807 */
[----:B------:R-:W-:Y:S01]  /*5810*/  ISETP.GE.AND P1, PT, R8, UR4, PT ;  /* 0x0000000408007c0c */ /* 0x000fe2000bf26270 */
[----:B------:R-:W-:Y:S01]  /*5820*/  STS [R2+0x8080], R88 ;  /* 0x0080805802007388 */ /* 0x000fe20000000800 */
[----:B------:R-:W-:Y:S02]  /*5830*/  SHF.R.S32.HI R9, RZ, 0x1f, R8 ;  /* 0x0000001fff097819 */ /* 0x000fe40000011408 */
[----:B------:R-:W-:Y:S01]  /*5840*/  ISETP.GE.OR P0, PT, R6, c[0x0][0x324], P1 ;  /* 0x0000c90006007a0c */ /* 0x000fe20000f06670 */
        /* <DEDUP_REMOVED lines=12> */
[----:B---3--:R-:W-:-:S03]  /*5910*/  SHF.R.S32.HI R84, RZ, 0x1f, R73 ;  /* 0x0000001fff547819 */ /* 0x008fc60000011449 */
        /* <DEDUP_REMOVED lines=14> */
[----:B------:R2:W-:Y:S04]  /*5a00*/  STS [R0+0xf480], R74 ;  /* 0x00f4804a00007388 */ /* 0x0005e80000000800 */
[----:B------:R-:W-:Y:S04]  /*5a10*/  STS [R2+0xf080], R76 ;  /* 0x00f0804c02007388 */ /* 0x000fe80000000800 */
[----:B------:R-:W-:Y:S04]  /*5a20*/  STS [R2+0xf480], R78 ;  /* 0x00f4804e02007388 */ /* 0x000fe80000000800 */
[----:B------:R-:W-:Y:S04]  /*5a30*/  STS [R0+0x80], R38 ;  /* 0x0000802600007388 */ /* 0x000fe80000000800 */
[----:B------:R-:W-:Y:S04]  /*5a40*/  STS [R0+0x480], R37 ;  /* 0x0004802500007388 */ /* 0x000fe80000000800 */
[----:B------:R-:W-:Y:S01]  /*5a50*/  STS [R2+0x80], R34 ;  /* 0x0000802202007388 */ /* 0x000fe20000000800 */
[----:B-1----:R-:W-:-:S03]  /*5a60*/  P2R R72, PR, RZ, 0x2 ;  /* 0x00000002ff487803 */ /* 0x002fc60000000000 */
        /* <DEDUP_REMOVED lines=28> */
[----:B------:R3:W-:Y:S04]  /*5c30*/  STS [R2+0x7480], R5 ;  /* 0x0074800502007388 */ /* 0x0007e80000000800 */
[----:B--2---:R-:W2:Y:S01]  /*5c40*/  S2R R74, SR_CTAID.Y ;  /* 0x00000000004a7919 */ /* 0x004ea20000002600 */
[----:B-1----:R-:W-:-:S03]  /*5c50*/  IMAD.SHL.U32 R0, R7, 0x2, RZ ;  /* 0x0000000207007824 */ /* 0x002fc600078e00ff */
[----:B------:R-:W-:Y:S01]  /*5c60*/  BAR.SYNC.DEFER_BLOCKING 0x1, 0x100 ;  /* 0x0044000000007b1d */ /* 0x000fe20000010000 */
[----:B------:R-:W-:Y:S01]  /*5c70*/  SHF.R.S32.HI R7, RZ, 0x1f, R6 ;  /* 0x0000001fff077819 */ /* 0x000fe20000011406 */
[----:B---3--:R-:W-:Y:S01]  /*5c80*/  IMAD.U32 R5, RZ, RZ, UR10 ;  /* 0x0000000aff057e24 */ /* 0x008fe2000f8e00ff */
[----:B--2---:R-:W-:-:S03]  /*5c90*/  SHF.R.S32.HI R75, RZ, 0x1f, R74 ;  /* 0x0000001fff4b7819 */ /* 0x004fc6000001144a */
[----:B------:R-:W-:-:S04]  /*5ca0*/  IMAD.WIDE.U32 R2, R74, c[0x0][0x338], R6 ;  /* 0x0000ce004a027a25 */ /* 0x000fc800078e0006 */
[----:B------:R-:W-:-:S04]  /*5cb0*/  IMAD R4, R75, c[0x0][0x338], RZ ;  /* 0x0000ce004b047a24 */ /* 0x000fc800078e02ff */
[----:B------:R-:W-:-:S04]  /*5cc0*/  IMAD R4, R74, c[0x0][0x33c], R4 ;  /* 0x0000cf004a047a24 */ /* 0x000fc800078e0204 */
[----:B------:R-:W-:Y:S01]  /*5cd0*/  IMAD.IADD R3, R3, 0x1, R4 ;  /* 0x0000000103037824 */ /* 0x000fe200078e0204 */
[----:B------:R1:W2:Y:S01]  /*5ce0*/  LDS.128 R20, [R0+0x8480] ;  /* 0x0084800000147984 */ /* 0x0002a20000000c00 */
[----:B------:R-:W-:Y:S02]  /*5cf0*/  IMAD R4, R84, c[0x0][0x340], RZ ;  /* 0x0000d00054047a24 */ /* 0x000fe400078e02ff */
[C---:B------:R-:W-:Y:S01]  /*5d00*/  IMAD.WIDE.U32 R10, R73.reuse, c[0x0][0x340], R2 ;  /* 0x0000d000490a7a25 */ /* 0x040fe200078e0002 */
[----:B------:R1:W3:Y:S03]  /*5d10*/  LDS.128 R24, [R0+0x8880] ;  /* 0x0088800000187984 */ /* 0x0002e60000000c00 */
[----:B------:R-:W-:Y:S01]  /*5d20*/  IMAD R4, R73, c[0x0][0x344], R4 ;  /* 0x0000d10049047a24 */ /* 0x000fe200078e0204 */
[----:B------:R1:W4:Y:S01]  /*5d30*/  LDS.128 R28, [R0+0x8c80] ;  /* 0x008c8000001c7984 */ /* 0x0003220000000c00 */
[----:B------:R-:W-:-:S03]  /*5d40*/  IMAD.WIDE R2, R5, 0x40, R8 ;  /* 0x0000004005027825 */ /* 0x000fc600078e0208 */
        /* <DEDUP_REMOVED lines=23> */
.L_x_151:
[----:B--234-:R-:W-:Y:S05]  /*5ec0*/  BSYNC B0 ;  /* 0x0000000000007941 */ /* 0x01cfea0003800000 */
.L_x_150:
[----:B-1----:R-:W-:Y:S01]  /*5ed0*/  IADD3 R0, R8, 0x8, RZ ;  /* 0x0000000808007810 */ /* 0x002fe20007ffe0ff */
[----:B------:R-:W-:Y:S03]  /*5ee0*/  BSSY B0, `(.L_x_152) ;  /* 0x0000010000007945 */ /* 0x000fe60003800000 */
[----:B------:R-:W-:-:S04]  /*5ef0*/  ISETP.GE.AND P0, PT, R0, UR4, PT ;  /* 0x0000000400007c0c */ /* 0x000fc8000bf06270 */
        /* <DEDUP_REMOVED lines=14> */
.L_x_153:
[----:B------:R-:W-:Y:S05]  /*5fe0*/  BSYNC B0 ;  /* 0x0000000000007941 */ /* 0x000fea0003800000 */
.L_x_152:
[----:B------:R-:W-:Y:S01]  /*5ff0*/  IADD3 R0, R8, 0x10, RZ ;  /* 0x0000001008007810 */ /* 0x000fe20007ffe0ff */
[----:B------:R-:W-:Y:S03]  /*6000*/  BSSY B0, `(.L_x_154) ;  /* 0x000000f000007945 */ /* 0x000fe60003800000 */
[----:B------:R-:W-:-:S04]  /*6010*/  ISETP.GE.AND P6, PT, R0, UR4, PT ;  /* 0x0000000400007c0c */ /* 0x000fc8000bfc6270 */
        /* <DEDUP_REMOVED lines=13> */
.L_x_155:
[----:B------:R-:W-:Y:S05]  /*60f0*/  BSYNC B0 ;  /* 0x0000000000007941 */ /* 0x000fea0003800000 */
.L_x_154:
        /* <DEDUP_REMOVED lines=16> */
.L_x_157:
[----:B------:R-:W-:Y:S05]  /*6200*/  BSYNC B0 ;  /* 0x0000000000007941 */ /* 0x000fea0003800000 */
.L_x_156:
        /* <DEDUP_REMOVED lines=16> */
.L_x_159:
[----:B------:R-:W-:Y:S05]  /*6310*/  BSYNC B0 ;  /* 0x0000000000007941 */ /* 0x000fea0003800000 */
.L_x_158:
        /* <DEDUP_REMOVED lines=16> */
.L_x_161:
[----:B------:R-:W-:Y:S05]  /*6420*/  BSYNC B0 ;  /* 0x0000000000007941 */ /* 0x000fea0003800000 */
.L_x_160:
        /* <DEDUP_REMOVED lines=16> */
.L_x_163:
[----:B------:R-:W-:Y:S05]  /*6530*/  BSYNC B0 ;  /* 0x0000000000007941 */ /* 0x000fea0003800000 */
.L_x_162:
[----:B------:R-:W-:Y:S01]  /*6540*/  IADD3 R0, R8, 0x38, RZ ;  /* 0x0000003808007810 */ /* 0x000fe20007ffe0ff */
[----:B------:R-:W-:Y:S03]  /*6550*/  BSSY B0, `(.L_x_164) ;  /* 0x000000e000007945 */ /* 0x000fe60003800000 */
[----:B------:R-:W-:-:S04]  /*6560*/  ISETP.GE.AND P1, PT, R0, UR4, PT ;  /* 0x0000000400007c0c */ /* 0x000fc8000bf26270 */
        /* <DEDUP_REMOVED lines=12> */
.L_x_165:
[----:B------:R-:W-:Y:S05]  /*6630*/  BSYNC B0 ;  /* 0x0000000000007941 */ /* 0x000fea0003800000 */
.L_x_164:
[----:B------:R-:W-:Y:S01]  /*6640*/  ISETP.NE.AND P0, PT, R72, RZ, PT ;  /* 0x000000ff4800720c */ /* 0x000fe20003f05270 */
[----:B------:R-:W-:Y:S01]  /*6650*/  IMAD R0, R75, c[0x0][0x308], RZ ;  /* 0x0000c2004b007a24 */ /* 0x000fe200078e02ff */
[----:B------:R-:W-:Y:S01]  /*6660*/  BSSY B0, `(.L_x_166) ;  /* 0x0000012000007945 */ /* 0x000fe20003800000 */
[----:B--2---:R-:W-:Y:S01]  /*6670*/  IMAD.WIDE.U32 R4, R74, c[0x0][0x308], R6 ;  /* 0x0000c2004a047a25 */ /* 0x004fe200078e0006 */
        /* <DEDUP_REMOVED lines=16> */
.L_x_167:
[----:B------:R-:W-:Y:S05]  /*6780*/  BSYNC B0 ;  /* 0x0000000000007941 */ /* 0x000fea0003800000 */
.L_x_166:
        /* <DEDUP_REMOVED lines=15> */
.L_x_169:
[----:B------:R-:W-:Y:S05]  /*6880*/  BSYNC B0 ;  /* 0x0000000000007941 */ /* 0x000fea0003800000 */
.L_x_168:
        /* <DEDUP_REMOVED lines=14> */
.L_x_171:
[----:B------:R-:W-:Y:S05]  /*6970*/  BSYNC B0 ;  /* 0x0000000000007941 */ /* 0x000fea0003800000 */
.L_x_170:
        /* <DEDUP_REMOVED lines=14> */
.L_x_173:
[----:B------:R-:W-:Y:S05]  /*6a60*/  BSYNC B0 ;  /* 0x0000000000007941 */ /* 0x000fea0003800000 */
.L_x_172:
        /* <DEDUP_REMOVED lines=14> */
.L_x_175:
[----:B------:R-:W-:Y:S05]  /*6b50*/  BSYNC B0 ;  /* 0x0000000000007941 */ /* 0x000fea0003800000 */
.L_x_174:
        /* <DEDUP_REMOVED lines=14> */
.L_x_177:
[----:B------:R-:W-:Y:S05]  /*6c40*/  BSYNC B0 ;  /* 0x0000000000007941 */ /* 0x000fea0003800000 */
.L_x_176:
        /* <DEDUP_REMOVED lines=14> */
.L_x_179:
[----:B------:R-:W-:Y:S05]  /*6d30*/  BSYNC B0 ;  /* 0x0000000000007941 */ /* 0x000fea0003800000 */
.L_x_178:
        /* <DEDUP_REMOVED lines=14> */
.L_x_149:
[----:B------:R-:W2:Y:S01]  /*6e20*/  LDL.LU.64 R2, [R1+0x70] ;  /* 0x0000700001027983 */ /* 0x000ea20000300a00 */
[----:B------:R-:W-:Y:S01]  /*6e30*/  ULDC UR4, c[0x0][0x2f0] ;  /* 0x0000bc0000047ab9 */ /* 0x000fe20000000800 */
[----:B------:R-:W-:Y:S01]  /*6e40*/  BSSY B0, `(.L_x_180) ;  /* 0x0000024000007945 */ /* 0x000fe20003800000 */
[----:B------:R-:W-:Y:S01]  /*6e50*/  UIADD3 UR4, -UR13, UR4, URZ ;  /* 0x000000040d047290 */ /* 0x000fe2000fffe13f */
[----:B------:R-:W3:Y:S04]  /*6e60*/  S2R R18, SR_CTAID.Y ;  /* 0x0000000000127919 */ /* 0x000ee80000002600 */
[----:B------:R-:W4:Y:S01]  /*6e70*/  S2R R19, SR_CTAID.Z ;  /* 0x0000000000137919 */ /* 0x000f220000002700 */
[----:B---3--:R-:W-:-:S02]  /*6e80*/  SHF.R.S32.HI R20, RZ, 0x1f, R18 ;  /* 0x0000001fff147819 */ /* 0x008fc40000011412 */
[----:B----4-:R-:W-:-:S05]  /*6e90*/  SHF.R.S32.HI R21, RZ, 0x1f, R19 ;  /* 0x0000001fff157819 */ /* 0x010fca0000011413 */
[----:B------:R-:W-:-:S04]  /*6ea0*/  IMAD R8, R21, c[0x0][0x310], RZ ;  /* 0x0000c40015087a24 */ /* 0x000fc800078e02ff */
[----:B------:R-:W-:Y:S01]  /*6eb0*/  IMAD R8, R19, c[0x0][0x314], R8 ;  /* 0x0000c50013087a24 */ /* 0x000fe200078e0208 */
[----:B--2---:R-:W-:-:S04]  /*6ec0*/  SHF.R.S32.HI R0, RZ, 0x1f, R2 ;  /* 0x0000001fff007819 */ /* 0x004fc80000011402 */
[----:B------:R-:W-:-:S04]  /*6ed0*/  LEA.HI R0, R0, R2, RZ, 0x5 ;  /* 0x0000000200007211 */ /* 0x000fc800078f28ff */
[----:B------:R-:W-:Y:S02]  /*6ee0*/  LOP3.LUT R4, R0, 0x1fffffe0, RZ, 0xc0, !PT ;  /* 0x1fffffe000047812 */ /* 0x000fe400078ec0ff */
[----:B-1----:R-:W-:-:S03]  /*6ef0*/  SHF.R.S32.HI R6, RZ, 0x5, R0 ;  /* 0x00000005ff067819 */ /* 0x002fc60000011400 */
[----:B------:R-:W-:Y:S01]  /*6f00*/  IMAD.IADD R4, R2, 0x1, -R4 ;  /* 0x0000000102047824 */ /* 0x000fe200078e0a04 */
[----:B------:R-:W-:Y:S01]  /*6f10*/  ISETP.GE.AND P0, PT, R6, UR4, PT ;  /* 0x0000000406007c0c */ /* 0x000fe2000bf06270 */
[----:B------:R-:W-:Y:S01]  /*6f20*/  IMAD R2, R20, c[0x0][0x308], RZ ;  /* 0x0000c20014027a24 */ /* 0x000fe200078e02ff */
[----:B------:R-:W-:Y:S01]  /*6f30*/  SHF.R.S32.HI R7, RZ, 0x1f, R6 ;  /* 0x0000001fff077819 */ /* 0x000fe20000011406 */
[----:B------:R-:W-:Y:S01]  /*6f40*/  IMAD.SHL.U32 R4, R4, 0x8, RZ ;  /* 0x0000000804047824 */ /* 0x000fe200078e00ff */
[----:B------:R-:W-:Y:S01]  /*6f50*/  P2R R16, PR, RZ, 0x1 ;  /* 0x00000001ff107803 */ /* 0x000fe20000000000 */
[----:B------:R-:W-:-:S03]  /*6f60*/  IMAD R2, R18, c[0x0][0x30c], R2 ;  /* 0x0000c30012027a24 */ /* 0x000fc600078e0202 */
[----:B------:R-:W-:Y:S02]  /*6f70*/  SHF.R.S32.HI R5, RZ, 0x1f, R4 ;  /* 0x0000001fff057819 */ /* 0x000fe40000011404 */
[----:B------:R-:W-:-:S03]  /*6f80*/  ISETP.GE.OR P0, PT, R4, c[0x0][0x2f4], P0 ;  /* 0x0000bd0004007a0c */ /* 0x000fc60000706670 */
[----:B------:R-:W-:-:S05]  /*6f90*/  IMAD.WIDE.U32 R10, R18, c[0x0][0x308], R4 ;  /* 0x0000c200120a7a25 */ /* 0x000fca00078e0004 */
[----:B------:R-:W-:Y:S01]  /*6fa0*/  IADD3 R11, R2, R11, RZ ;  /* 0x0000000b020b7210 */ /* 0x000fe20007ffe0ff */
[----:B------:R-:W-:-:S04]  /*6fb0*/  IMAD.U32 R2, RZ, RZ, UR10 ;  /* 0x0000000aff027e24 */ /* 0x000fc8000f8e00ff */
[----:B------:R-:W-:-:S04]  /*6fc0*/  IMAD.WIDE.U32 R10, R19, c[0x0][0x310], R10 ;  /* 0x0000c400130a7a25 */ /* 0x000fc800078e000a */
[----:B------:R-:W-:Y:S01]  /*6fd0*/  IMAD.WIDE R2, R2, 0x40, R6 ;  /* 0x0000004002027825 */ /* 0x000fe200078e0206 */
        /* <DEDUP_REMOVED lines=10> */
.L_x_181:
[----:B------:R-:W-:Y:S05]  /*7080*/  BSYNC B0 ;  /* 0x0000000000007941 */ /* 0x000fea0003800000 */
.L_x_180:
[----:B------:R-:W-:Y:S01]  /*7090*/  IADD3 R0, R6, 0x8, RZ ;  /* 0x0000000806007810 */ /* 0x000fe20007ffe0ff */
        /* <DEDUP_REMOVED lines=16> */
.L_x_183:
[----:B------:R-:W-:Y:S05]  /*71a0*/  BSYNC B0 ;  /* 0x0000000000007941 */ /* 0x000fea0003800000 */
.L_x_182:
        /* <DEDUP_REMOVED lines=16> */
.L_x_185:
[----:B------:R-:W-:Y:S05]  /*72b0*/  BSYNC B0 ;  /* 0x0000000000007941 */ /* 0x000fea0003800000 */
.L_x_184:
        /* <DEDUP_REMOVED lines=16> */
.L_x_187:
[----:B------:R-:W-:Y:S05]  /*73c0*/  BSYNC B0 ;  /* 0x0000000000007941 */ /* 0x000fea0003800000 */
.L_x_186:
        /* <DEDUP_REMOVED lines=16> */
.L_x_189:
[----:B------:R-:W-:Y:S05]  /*74d0*/  BSYNC B0 ;  /* 0x0000000000007941 */ /* 0x000fea0003800000 */
.L_x_188:
        /* <DEDUP_REMOVED lines=16> */
.L_x_191:
[----:B------:R-:W-:Y:S05]  /*75e0*/  BSYNC B0 ;  /* 0x0000000000007941 */ /* 0x000fea0003800000 */
.L_x_190:
        /* <DEDUP_REMOVED lines=16> */
.L_x_193:
[----:B------:R-:W-:Y:S05]  /*76f0*/  BSYNC B0 ;  /* 0x0000000000007941 */ /* 0x000fea0003800000 */
.L_x_192:
[----:B------:R-:W-:Y:S01]  /*7700*/  IADD3 R6, R6, 0x38, RZ ;  /* 0x0000003806067810 */ /* 0x000fe20007ffe0ff */
[----:B------:R-:W-:Y:S03]  /*7710*/  BSSY B0, `(.L_x_194) ;  /* 0x000000e000007945 */ /* 0x000fe60003800000 */
[----:B------:R-:W-:-:S04]  /*7720*/  ISETP.GE.AND P1, PT, R6, UR4, PT ;  /* 0x0000000406007c0c */ /* 0x000fc8000bf26270 */
[----:B------:R-:W-:-:S13]  /*7730*/  ISETP.GE.OR P0, PT, R4, c[0x0][0x2f4], P1 ;  /* 0x0000bd0004007a0c */ /* 0x000fda0000f06670 */
[----:B------:R-:W-:Y:S05]  /*7740*/  @P0 BRA `(.L_x_195) ;  /* 0x000000a000000947 */ /* 0x000fea0003800000 */
[----:B------:R-:W-:Y:S02]  /*7750*/  IADD3 R0, P0, R2, 0x38, RZ ;  /* 0x0000003802007810 */ /* 0x000fe40007f1e0ff */
[----:B------:R-:W-:Y:S02]  /*7760*/  MOV R8, R10 ;  /* 0x0000000a00087202 */ /* 0x000fe40000000f00 */
[----:B------:R-:W-:-:S03]  /*7770*/  IADD3.X R6, RZ, R3, RZ, P0, !PT ;  /* 0x00000003ff067210 */ /* 0x000fc600007fe4ff */
[----:B------:R-:W-:-:S04]  /*7780*/  IMAD.WIDE.U32 R8, R0, c[0x0][0x300], R8 ;  /* 0x0000c00000087a25 */ /* 0x000fc800078e0008 */
[----:B------:R-:W-:-:S04]  /*7790*/  IMAD R6, R6, c[0x0][0x300], RZ ;  /* 0x0000c00006067a24 */ /* 0x000fc800078e02ff */
[----:B------:R-:W-:Y:S01]  /*77a0*/  IMAD R0, R0, c[0x0][0x304], R6 ;  /* 0x0000c10000007a24 */ /* 0x000fe200078e0206 */
[----:B------:R-:W-:-:S04]  /*77b0*/  LEA R6, P0, R8, c[0x0][0x2e8], 0x1 ;  /* 0x0000ba0008067a11 */ /* 0x000fc800078008ff */
[----:B------:R-:W-:-:S04]  /*77c0*/  IADD3 R0, R0, R9, RZ ;  /* 0x0000000900007210 */ /* 0x000fc80007ffe0ff */
[----:B------:R-:W-:-:S05]  /*77d0*/  LEA.HI.X R7, R8, c[0x0][0x2ec], R0, 0x1, P0 ;  /* 0x0000bb0008077a11 */ /* 0x000fca00000f0c00 */
[----:B------:R2:W-:Y:S02]  /*77e0*/  STG.E.128 [R6.64], RZ ;  /* 0x000000ff06007986 */ /* 0x0005e4000c101d14 */
.L_x_195:
[----:B------:R-:W-:Y:S05]  /*77f0*/  BSYNC B0 ;  /* 0x0000000000007941 */ /* 0x000fea0003800000 */
.L_x_194:
[----:B------:R-:W-:Y:S01]  /*7800*/  ISETP.NE.AND P0, PT, R16, RZ, PT ;  /* 0x000000ff1000720c */ /* 0x000fe20003f05270 */
[----:B------:R-:W-:Y:S01]  /*7810*/  IMAD R0, R20, c[0x0][0x338], RZ ;  /* 0x0000ce0014007a24 */ /* 0x000fe200078e02ff */
[----:B------:R-:W-:Y:S01]  /*7820*/  BSSY B0, `(.L_x_196) ;  /* 0x0000012000007945 */ /* 0x000fe20003800000 */
[----:B------:R-:W-:Y:S01]  /*7830*/  IMAD.WIDE.U32 R8, R18, c[0x0][0x338], R4 ;  /* 0x0000ce0012087a25 */ /* 0x000fe200078e0004 */
[----:B------:R-:W-:-:S03]  /*7840*/  ISETP.GE.OR P0, PT, R4, c[0x0][0x324], P0 ;  /* 0x0000c90004007a0c */ /* 0x000fc60000706670 */
[----:B------:R-:W-:Y:S02]  /*7850*/  IMAD R0, R18, c[0x0][0x33c], R0 ;  /* 0x0000cf0012007a24 */ /* 0x000fe400078e0200 */
[----:B--2---:R-:W-:-:S03]  /*7860*/  IMAD R6, R21, c[0x0][0x340], RZ ;  /* 0x0000d00015067a24 */ /* 0x004fc600078e02ff */
        /* <DEDUP_REMOVED lines=13> */
.L_x_197:
[----:B------:R-:W-:Y:S05]  /*7940*/  BSYNC B0 ;  /* 0x0000000000007941 */ /* 0x000fea0003800000 */
.L_x_196:
        /* <DEDUP_REMOVED lines=14> */
[----:B------:R2:W-:Y:S02]  /*7a30*/  STG.E.128 [R12.64], RZ ;  /* 0x000000ff0c007986 */ /* 0x0005e4000c101d14 */
.L_x_199:
[----:B------:R-:W-:Y:S05]  /*7a40*/  BSYNC B0 ;  /* 0x0000000000007941 */ /* 0x000fea0003800000 */
.L_x_198:
        /* <DEDUP_REMOVED lines=14> */
.L_x_201:
[----:B------:R-:W-:Y:S05]  /*7b30*/  BSYNC B0 ;  /* 0x0000000000007941 */ /* 0x000fea0003800000 */
.L_x_200:
        /* <DEDUP_REMOVED lines=14> */
.L_x_203:
[----:B------:R-:W-:Y:S05]  /*7c20*/  BSYNC B0 ;  /* 0x0000000000007941 */ /* 0x000fea0003800000 */
.L_x_202:
        /* <DEDUP_REMOVED lines=14> */
.L_x_205:
[----:B------:R-:W-:Y:S05]  /*7d10*/  BSYNC B0 ;  /* 0x0000000000007941 */ /* 0x000fea0003800000 */
.L_x_204:
        /* <DEDUP_REMOVED lines=14> */
.L_x_207:
[----:B------:R-:W-:Y:S05]  /*7e00*/  BSYNC B0 ;  /* 0x0000000000007941 */ /* 0x000fea0003800000 */
.L_x_206:
        /* <DEDUP_REMOVED lines=14> */
.L_x_209:
[----:B------:R-:W-:Y:S05]  /*7ef0*/  BSYNC B0 ;  /* 0x0000000000007941 */ /* 0x000fea0003800000 */
.L_x_208:
[----:B------:R-:W-:-:S13]  /*7f00*/  ISETP.GE.OR P1, PT, R4, c[0x0][0x324], P1 ;  /* 0x0000c90004007a0c */ /* 0x000fda0000f26670 */
[----:B------:R-:W-:Y:S05]  /*7f10*/  @P1 EXIT ;  /* 0x000000000000194d */ /* 0x000fea0003800000 */
        /* <DEDUP_REMOVED lines=9> */
[----:B------:R-:W-:Y:S01]  /*7fb0*/  STG.E.128 [R2.64], RZ ;  /* 0x000000ff02007986 */ /* 0x000fe2000c101d14 */
[----:B------:R-:W-:Y:S05]  /*7fc0*/  EXIT ;  /* 0x000000000000794d */ /* 0x000fea0003800000 */
.L_x_210:
        /* <DEDUP_REMOVED lines=11> */
.L_x_1150:


//--------------------- .text._ZN7cutlass13device_kernelIN5flash19enable_sm80_to_sm89INS1_16FlashAttnBwdSm80INS1_25CollectiveMainloopBwdSm80ILi1ELi1EN4cute5tupleIJNS5_1CILi32EEENS7_ILi64EEENS7_ILi256EEEEEENS_6half_tEfNS_4arch4Sm80ELb0ELb1ELb0ELb0ELb0ELb0ELb0ELb0ELi2ELi2ELi2ELi1ELb1EEENS1_24CollectiveEpilogueBwdGQAISB_fSE_Li256ELb0ELb0EEENS1_19SingleTileSchedulerILb0ELb0ELb0ELi64EEEEEEEEEvNT_6ParamsE --------------------------
	.section	.text._ZN7cutlass13device_kernelIN5flash19enable_sm80_to_sm89INS1_16FlashAttnBwdSm80INS1_25CollectiveMainloopBwdSm80ILi1ELi1EN4cute5tupleIJNS5_1CILi32EEENS7_ILi64EEENS7_ILi256EEEEEENS_6half_tEfNS_4arch4Sm80ELb0ELb1ELb0ELb0ELb0ELb0ELb0ELb0ELi2ELi2ELi2ELi1ELb1EEENS1_24CollectiveEpilogueBwdGQAISB_fSE_Li256ELb0ELb0EEENS1_19SingleTileSchedulerILb0ELb0ELb0ELi64EEEEEEEEEvNT_6ParamsE,"ax",@progbits
	.sectioninfo	@"SHI_REGISTERS=255"
	.align	128
.text._ZN7cutlass13device_kernelIN5flash19enable_sm80_to_sm89INS1_16FlashAttnBwdSm80INS1_25CollectiveMainloopBwdSm80ILi1ELi1EN4cute5tupleIJNS5_1CILi32EEENS7_ILi64EEENS7_ILi256EEEEEENS_6half_tEfNS_4arch4Sm80ELb0ELb1ELb0ELb0ELb0ELb0ELb0ELb0ELi2ELi2ELi2ELi1ELb1EEENS1_24CollectiveEpilogueBwdGQAISB_fSE_Li256ELb0ELb0EEENS1_19SingleTileSchedulerILb0ELb0ELb0ELi64EEEEEEEEEvNT_6ParamsE:
        .type           _ZN7cutlass13device_kernelIN5flash19enable_sm80_to_sm89INS1_16FlashAttnBwdSm80INS1_25CollectiveMainloopBwdSm80ILi1ELi1EN4cute5tupleIJNS5_1CILi32EEENS7_ILi64EEENS7_ILi256EEEEEENS_6half_tEfNS_4arch4Sm80ELb0ELb1ELb0ELb0ELb0ELb0ELb0ELb0ELi2ELi2ELi2ELi1ELb1EEENS1_24CollectiveEpilogueBwdGQAISB_fSE_Li256ELb0ELb0EEENS1_19SingleTileSchedulerILb0ELb0ELb0ELi64EEEEEEEEEvNT_6ParamsE,@function
        .size           _ZN7cutlass13device_kernelIN5flash19enable_sm80_to_sm89INS1_16FlashAttnBwdSm80INS1_25CollectiveMainloopBwdSm80ILi1ELi1EN4cute5tupleIJNS5_1CILi32EEENS7_ILi64EEENS7_ILi256EEEEEENS_6half_tEfNS_4arch4Sm80ELb0ELb1ELb0ELb0ELb0ELb0ELb0ELb0ELi2ELi2ELi2ELi1ELb1EEENS1_24CollectiveEpilogueBwdGQAISB_fSE_Li256ELb0ELb0EEENS1_19SingleTileSchedulerILb0ELb0ELb0ELi64EEEEEEEEEvNT_6ParamsE,(.L_x_1151 - _ZN7cutlass13device_kernelIN5flash19enable_sm80_to_sm89INS1_16FlashAttnBwdSm80INS1_25CollectiveMainloopBwdSm80ILi1ELi1EN4cute5tupleIJNS5_1CILi32EEENS7_ILi64EEENS7_ILi256EEEEEENS_6half_tEfNS_4arch4Sm80ELb0ELb1ELb0ELb0ELb0ELb0ELb0ELb0ELi2ELi2ELi2ELi1ELb1EEENS1_24CollectiveEpilogueBwdGQAISB_fSE_Li256ELb0ELb0EEENS1_19SingleTileSchedulerILb0ELb0ELb0ELi64EEEEEEEEEvNT_6ParamsE)
        .other          _ZN7cutlass13device_kernelIN5flash19enable_sm80_to_sm89INS1_16FlashAttnBwdSm80INS1_25CollectiveMainloopBwdSm80ILi1ELi1EN4cute5tupleIJNS5_1CILi32EEENS7_ILi64EEENS7_ILi256EEEEEENS_6half_tEfNS_4arch4Sm80ELb0ELb1ELb0ELb0ELb0ELb0ELb0ELb0ELi2ELi2ELi2ELi1ELb1EEENS1_24CollectiveEpilogueBwdGQAISB_fSE_Li256ELb0ELb0EEENS1_19SingleTileSchedulerILb0ELb0ELb0ELi64EEEEEEEEEvNT_6ParamsE,@"STO_CUDA_ENTRY STV_DEFAULT"
_ZN7cutlass13device_kernelIN5flash19enable_sm80_to_sm89INS1_16FlashAttnBwdSm80INS1_25CollectiveMainloopBwdSm80ILi1ELi1EN4cute5tupleIJNS5_1CILi32EEENS7_ILi64EEENS7_ILi256EEEEEENS_6half_tEfNS_4arch4Sm80ELb0ELb1ELb0ELb0ELb0ELb0ELb0ELb0ELi2ELi2ELi2ELi1ELb1EEENS1_24CollectiveEpilogueBwdGQAISB_fSE_Li256ELb0ELb0EEENS1_19SingleTileSchedulerILb0ELb0ELb0ELi64EEEEEEEEEvNT_6ParamsE:
        /* <DEDUP_REMOVED lines=29> */
.L_x_211:
        /* <DEDUP_REMOVED lines=11> */
[----:B------:R-:W-:Y:S01]  /*0280*/  CS2R R138, SRZ ;  /* 0x00000000008a7805 */ /* 0x000fe2000001ff00 */
[----:B------:R-:W-:Y:S01]  /*0290*/  UIADD3 UR5, UR5, -UR4, URZ ;  /* 0x8000000405057290 */ /* 0x000fe2000fffe03f */
[----:B------:R-:W-:Y:S01]  /*02a0*/  CS2R R136, SRZ ;  /* 0x0000000000887805 */ /* 0x000fe2000001ff00 */
[----:B------:R-:W-:Y:S01]  /*02b0*/  ULDC.64 UR20, c[0x0][0x118] ;  /* 0x0000460000147ab9 */ /* 0x000fe20000000a00 */
[----:B------:R-:W-:Y:S01]  /*02c0*/  CS2R R134, SRZ ;  /* 0x0000000000867805 */ /* 0x000fe2000001ff00 */
        /* <DEDUP_REMOVED lines=8> */
[----:B------:R-:W-:Y:S01]  /*0350*/  USHF.R.S32.HI UR12, URZ, 0x5, UR4 ;  /* 0x000000053f0c7899 */ /* 0x000fe20008011404 */
[----:B------:R-:W-:Y:S01]  /*0360*/  CS2R R120, SRZ ;  /* 0x0000000000787805 */ /* 0x000fe2000001ff00 */
[----:B------:R-:W-:Y:S01]  /*0370*/  CS2R R118, SRZ ;  /* 0x0000000000767805 */ /* 0x000fe2000001ff00 */
[----:B------:R-:W-:Y:S01]  /*0380*/  CS2R R116, SRZ ;  /* 0x0000000000747805 */ /* 0x000fe2000001ff00 */
[----:B------:R-:W-:Y:S01]  /*0390*/  UISETP.LT.AND UP0, UPT, URZ, UR12, UPT ;  /* 0x0000000c3f00728c */ /* 0x000fe2000bf01270 */
[----:B------:R-:W-:Y:S01]  /*03a0*/  CS2R R110, SRZ ;  /* 0x00000000006e7805 */ /* 0x000fe2000001ff00 */
[----:B------:R-:W-:Y:S01]  /*03b0*/  CS2R R108, SRZ ;  /* 0x00000000006c7805 */ /* 0x000fe2000001ff00 */
        /* <DEDUP_REMOVED lines=57> */
[----:B-1----:R-:W-:Y:S01]  /*0750*/  IMAD.U32 R2, RZ, RZ, UR24 ;  /* 0x00000018ff027e24 */ /* 0x002fe2000f8e00ff */
        /* <DEDUP_REMOVED lines=11> */
[----:B------:R-:W-:Y:S01]  /*0810*/  IMAD.U32 R6, RZ, RZ, UR24 ;  /* 0x00000018ff067e24 */ /* 0x000fe2000f8e00ff */
        /* <DEDUP_REMOVED lines=366> */
[----:B------:R-:W-:Y:S01]  /*1f00*/  ULDC UR5, c[0x0][0x2a8] ;  /* 0x0000aa0000057ab9 */ /* 0x000fe20000000800 */
[----:B------:R-:W1:Y:S01]  /*1f10*/  LDSM.16.M88.4 R216, [R9+0xe080] ;  /* 0x00e0800009d8783b */ /* 0x000e620000000200 */
[----:B------:R-:W-:-:S02]  /*1f20*/  UISETP.GT.AND UP2, UPT, UR10, -0x1, UPT ;  /* 0xffffffff0a00788c */ /* 0x000fc4000bf44270 */
        /* <DEDUP_REMOVED lines=113> */
[----:B------:R-:W-:-:S03]  /*2640*/  CS2R R24, SRZ ;  /* 0x0000000000187805 */ /* 0x000fc6000001ff00 */
        /* <DEDUP_REMOVED lines=20> */
.L_x_223:
        /* <DEDUP_REMOVED lines=96> */
.L_x_215:
[----:B------:R-:W-:Y:S04]  /*2d90*/  MOV R14, 0x1 ;  /* 0x00000001000e7802 */ /* 0x000fe80000000f00 */
[----:B------:R-:W-:-:S13]  /*2da0*/  ISETP.NE.AND P2, PT, R14, c[0x0][0x2a8], PT ;  /* 0x0000aa000e007a0c */ /* 0x000fda0003f45270 */
[----:B------:R-:W-:Y:S05]  /*2db0*/  @P2 IMAD.HI.U32 R14, R12, c[0x0][0x2ac], RZ ;  /* 0x0000ab000c0e2a27 */ /* 0x000fea00078e00ff */
[----:B------:R-:W-:Y:S02]  /*2dc0*/  @P2 SHF.R.U32.HI R12, RZ, c[0x0][0x2b0], R14 ;  /* 0x0000ac00ff0c2a19 */ /* 0x000fe4000001160e */
.L_x_216:
[----:B------:R-:W-:Y:S05]  /*2dd0*/  BSYNC B0 ;  /* 0x0000000000007941 */ /* 0x000fea0003800000 */
.L_x_214:
[----:B------:R-:W2:Y:S01]  /*2de0*/  LDL R15, [R1+0x84] ;  /* 0x00008400010f7983 */ /* 0x000ea20000100800 */
[----:B------:R-:W-:Y:S04]  /*2df0*/  IMAD.MOV.U32 R14, RZ, RZ, c[0x0][0x2a8] ;  /* 0x0000aa00ff0e7624 */ /* 0x000fe800078e00ff */
[----:B------:R-:W-:Y:S04]  /*2e00*/  IMAD R12, R12, R14, -UR13 ;  /* 0x8000000d0c0c7e24 */ /* 0x000fe8000f8e020e */
[----:B--2---:R-:W-:Y:S05]  /*2e10*/  IMAD.IADD R12, R12, 0x1, -R15 ;  /* 0x000000010c0c7824 */ /* 0x004fea00078e0a0f */
[----:B------:R-:W-:Y:S02]  /*2e20*/  IADD3 R14, R12, c[0x0][0x2a8], RZ ;  /* 0x0000aa000c0e7a10 */ /* 0x000fe40007ffe0ff */
[----:B------:R-:W-:Y:S02]  /*2e30*/  IMNMX R156, R156, R12, !PT ;  /* 0x0000000c9c9c7217 */ /* 0x000fe40007800200 */
[----:B------:R-:W-:Y:S02]  /*2e40*/  IMNMX R157, R157, R14, PT ;  /* 0x0000000e9d9d7217 */ /* 0x000fe40003800200 */
.L_x_213:
        /* <DEDUP_REMOVED lines=17> */
.L_x_219:
[----:B------:R-:W-:Y:S04]  /*2f60*/  MOV R13, 0x1 ;  /* 0x00000001000d7802 */ /* 0x000fe80000000f00 */
[----:B------:R-:W-:-:S13]  /*2f70*/  ISETP.NE.AND P0, PT, R13, c[0x0][0x2a8], PT ;  /* 0x0000aa000d007a0c */ /* 0x000fda0003f05270 */
[----:B------:R-:W-:Y:S05]  /*2f80*/  @P0 IMAD.HI.U32 R13, R12, c[0x0][0x2ac], RZ ;  /* 0x0000ab000c0d0a27 */ /* 0x000fea00078e00ff */
[----:B------:R-:W-:Y:S02]  /*2f90*/  @P0 SHF.R.U32.HI R12, RZ, c[0x0][0x2b0], R13 ;  /* 0x0000ac00ff0c0a19 */ /* 0x000fe4000001160d */
.L_x_220:
[----:B------:R-:W-:Y:S05]  /*2fa0*/  BSYNC B0 ;  /* 0x0000000000007941 */ /* 0x000fea0003800000 */
.L_x_218:
[----:B------:R-:W2:Y:S01]  /*2fb0*/  LDL R14, [R1+0x84] ;  /* 0x00008400010e7983 */ /* 0x000ea20000100800 */
[----:B------:R-:W-:Y:S04]  /*2fc0*/  IMAD.MOV.U32 R13, RZ, RZ, c[0x0][0x2a8] ;  /* 0x0000aa00ff0d7624 */ /* 0x000fe800078e00ff */
[----:B------:R-:W-:Y:S04]  /*2fd0*/  IMAD R12, R12, R13, -UR13 ;  /* 0x8000000d0c0c7e24 */ /* 0x000fe8000f8e020d */
[----:B--2---:R-:W-:Y:S05]  /*2fe0*/  IMAD.IADD R12, R12, 0x1, -R14 ;  /* 0x000000010c0c7824 */ /* 0x004fea00078e0a0e */
[----:B------:R-:W-:Y:S02]  /*2ff0*/  IADD3 R13, R12, c[0x0][0x2a8], RZ ;  /* 0x0000aa000c0d7a10 */ /* 0x000fe40007ffe0ff */
[----:B------:R-:W-:Y:S02]  /*3000*/  IMNMX R158, R158, R12, !PT ;  /* 0x0000000c9e9e7217 */ /* 0x000fe40007800200 */
[----:B------:R-:W-:Y:S02]  /*3010*/  IMNMX R159, R159, R13, PT ;  /* 0x0000000d9f9f7217 */ /* 0x000fe40003800200 */
.L_x_217:
        /* <DEDUP_REMOVED lines=248> */
.L_x_221:
        /* <DEDUP_REMOVED lines=104> */
.L_x_222:
        /* <DEDUP_REMOVED lines=167> */
.L_x_212:
[----:B------:R-:W-:Y:S05]  /*5090*/  @P1 EXIT ;  /* 0x000000000000194d */ /* 0x000fea0003800000 */
[----:B-1----:R-:W2:Y:S01]  /*50a0*/  LDL.LU.64 R4, [R1+0x70] ;  /* 0x0000700001047983 */ /* 0x002ea20000300a00 */
[----:B------:R-:W-:Y:S01]  /*50b0*/  MOV R2, 0x1 ;  /* 0x0000000100027802 */ /* 0x000fe20000000f00 */
[----:B------:R-:W-:Y:S02]  /*50c0*/  USHF.L.U32 UR5, UR10, 0xe, URZ ;  /* 0x0000000e0a057899 */ /* 0x000fe4000800063f */
[----:B-----5:R-:W1:Y:S04]  /*50d0*/  S2R R0, SR_CTAID.Y ;  /* 0x0000000000007919 */ /* 0x020e680000002600 */
[----:B------:R-:W-:Y:S01]  /*50e0*/  BAR.SYNC.DEFER_BLOCKING 0x1, 0x100 ;  /* 0x0044000000007b1d */ /* 0x000fe20000010000 */
[----:B------:R-:W-:Y:S01]  /*50f0*/  ISETP.NE.AND P1, PT, R2, c[0x0][0x338], PT ;  /* 0x0000ce0002007a0c */ /* 0x000fe20003f25270 */
[----:B------:R-:W-:-:S04]  /*5100*/  USHF.R.S32.HI UR4, URZ, 0x1f, UR5 ;  /* 0x0000001f3f047899 */ /* 0x000fc80008011405 */
[----:B------:R-:W3:Y:S08]  /*5110*/  S2R R11, SR_CTAID.Z ;  /* 0x00000000000b7919 */ /* 0x000ef00000002700 */
[----:B-1----:R-:W-:-:S05]  /*5120*/  @P1 IMAD.HI.U32 R3, R0, c[0x0][0x33c], RZ ;  /* 0x0000cf0000031a27 */ /* 0x002fca00078e00ff */
[----:B------:R-:W-:Y:S02]  /*5130*/  @P1 SHF.R.U32.HI R0, RZ, c[0x0][0x340], R3 ;  /* 0x0000d000ff001a19 */ /* 0x000fe40000011603 */
[----:B--2---:R-:W-:-:S04]  /*5140*/  IADD3 R2, P0, R4, UR5, RZ ;  /* 0x0000000504027c10 */ /* 0x004fc8000ff1e0ff */
[----:B------:R-:W-:Y:S02]  /*5150*/  LEA.HI.X.SX32 R3, R4, UR4, 0x1, P0 ;  /* 0x0000000404037c11 */ /* 0x000fe400080f0eff */
[----:B------:R-:W-:-:S05]  /*5160*/  SHF.R.S32.HI R4, RZ, 0x1f, R0 ;  /* 0x0000001fff047819 */ /* 0x000fca0000011400 */
[C---:B------:R-:W-:Y:S02]  /*5170*/  IMAD R6, R4.reuse, c[0x0][0x328], RZ ;  /* 0x0000ca0004067a24 */ /* 0x040fe400078e02ff */
[----:B------:R-:W-:Y:S02]  /*5180*/  IMAD R7, R4, c[0x0][0x300], RZ ;  /* 0x0000c00004077a24 */ /* 0x000fe400078e02ff */
[----:B------:R-:W-:-:S04]  /*5190*/  IMAD.WIDE.U32 R4, R0, c[0x0][0x328], R2 ;  /* 0x0000ca0000047a25 */ /* 0x000fc800078e0002 */
[----:B------:R-:W-:-:S04]  /*51a0*/  IMAD.WIDE.U32 R2, R0, c[0x0][0x300], R2 ;  /* 0x0000c00000027a25 */ /* 0x000fc800078e0002 */
[C---:B------:R-:W-:Y:S02]  /*51b0*/  IMAD R6, R0.reuse, c[0x0][0x32c], R6 ;  /* 0x0000cb0000067a24 */ /* 0x040fe400078e0206 */
[----:B------:R-:W-:Y:S01]  /*51c0*/  IMAD R0, R0, c[0x0][0x304], R7 ;  /* 0x0000c10000007a24 */ /* 0x000fe200078e0207 */
[----:B---3--:R-:W-:Y:S02]  /*51d0*/  SHF.R.S32.HI R7, RZ, 0x1f, R11 ;  /* 0x0000001fff077819 */ /* 0x008fe4000001140b */
[----:B------:R-:W-:Y:S02]  /*51e0*/  IADD3 R5, R5, R6, RZ ;  /* 0x0000000605057210 */ /* 0x000fe40007ffe0ff */
[----:B------:R-:W-:Y:S01]  /*51f0*/  IADD3 R3, R3, R0, RZ ;  /* 0x0000000003037210 */ /* 0x000fe20007ffe0ff */
[----:B------:R-:W-:Y:S02]  /*5200*/  IMAD R10, R7, c[0x0][0x330], RZ ;  /* 0x0000cc00070a7a24 */ /* 0x000fe400078e02ff */
[----:B------:R-:W-:-:S04]  /*5210*/  IMAD.WIDE.U32 R8, R11, c[0x0][0x330], R4 ;  /* 0x0000cc000b087a25 */ /* 0x000fc800078e0004 */
[----:B------:R-:W-:Y:S01]  /*5220*/  IMAD R10, R11, c[0x0][0x334], R10 ;  /* 0x0000cd000b0a7a24 */ /* 0x000fe200078e020a */
[----:B------:R-:W-:Y:S01]  /*5230*/  LEA R4, P1, R8, c[0x0][0x310], 0x2 ;  /* 0x0000c40008047a11 */ /* 0x000fe200078210ff */
[----:B------:R-:W-:Y:S02]  /*5240*/  IMAD R0, R7, c[0x0][0x308], RZ ;  /* 0x0000c20007007a24 */ /* 0x000fe400078e02ff */
[----:B------:R-:W-:Y:S01]  /*5250*/  IMAD.WIDE.U32 R6, R11, c[0x0][0x308], R2 ;  /* 0x0000c2000b067a25 */ /* 0x000fe200078e0002 */
[----:B------:R-:W-:-:S03]  /*5260*/  IADD3 R10, R9, R10, RZ ;  /* 0x0000000a090a7210 */ /* 0x000fc60007ffe0ff */
[----:B------:R-:W-:Y:S01]  /*5270*/  IMAD R0, R11, c[0x0][0x30c], R0 ;  /* 0x0000c3000b007a24 */ /* 0x000fe200078e0200 */
[----:B------:R-:W-:Y:S02]  /*5280*/  LEA.HI.X R5, R8, c[0x0][0x314], R10, 0x2, P1 ;  /* 0x0000c50008057a11 */ /* 0x000fe400008f140a */
[C---:B------:R-:W-:Y:S02]  /*5290*/  LEA R2, P0, R6.reuse, c[0x0][0x2e8], 0x2 ;  /* 0x0000ba0006027a11 */ /* 0x040fe400078010ff */
[----:B------:R-:W-:Y:S01]  /*52a0*/  IADD3 R0, R7, R0, RZ ;  /* 0x0000000007007210 */ /* 0x000fe20007ffe0ff */
[----:B------:R-:W-:Y:S03]  /*52b0*/  RED.E.ADD.F32.FTZ.RN.STRONG.GPU [R4.64], R20 ;  /* 0x000000140400798e */ /* 0x000fe6000c10e794 */
[----:B------:R-:W-:Y:S01]  /*52c0*/  LEA.HI.X R3, R6, c[0x0][0x2ec], R0, 0x2, P0 ;  /* 0x0000bb0006037a11 */ /* 0x000fe200000f1400 */
        /* <DEDUP_REMOVED lines=128> */
.L_x_224:
        /* <DEDUP_REMOVED lines=11> */
.L_x_1151:


//--------------------- .text._ZN7cutlass13device_kernelIN5flash19enable_sm80_to_sm89INS1_16FlashAttnBwdSm80INS1_25CollectiveMainloopBwdSm80ILi1ELi1EN4cute5tupleIJNS5_1CILi32EEENS7_ILi64EEENS7_ILi256EEEEEENS_6half_tEfNS_4arch4Sm80ELb0ELb1ELb0ELb1ELb0ELb0ELb0ELb0ELi2ELi2ELi2ELi1ELb1EEENS1_21CollectiveEpilogueBwdISB_SC_SE_Li256ELb1ELb0ELi4EEENS1_19SingleTileSchedulerILb1ELb0ELb0ELi64EEEEEEEEEvNT_6ParamsE --------------------------
	.section	.text._ZN7cutlass13device_kernelIN5flash19enable_sm80_to_sm89INS1_16FlashAttnBwdSm80INS1_25CollectiveMainloopBwdSm80ILi1ELi1EN4cute5tupleIJNS5_1CILi32EEENS7_ILi64EEENS7_ILi256EEEEEENS_6half_tEfNS_4arch4Sm80ELb0ELb1ELb0ELb1ELb0ELb0ELb0ELb0ELi2ELi2ELi2ELi1ELb1EEENS1_21CollectiveEpilogueBwdISB_SC_SE_Li256ELb1ELb0ELi4EEENS1_19SingleTileSchedulerILb1ELb0ELb0ELi64EEEEEEEEEvNT_6ParamsE,"ax",@progbits
	.sectioninfo	@"SHI_REGISTERS=255"
	.align	128
.text._ZN7cutlass13device_kernelIN5flash19enable_sm80_to_sm89INS1_16FlashAttnBwdSm80INS1_25CollectiveMainloopBwdSm80ILi1ELi1EN4cute5tupleIJNS5_1CILi32EEENS7_ILi64EEENS7_ILi256EEEEEENS_6half_tEfNS_4arch4Sm80ELb0ELb1ELb0ELb1ELb0ELb0ELb0ELb0ELi2ELi2ELi2ELi1ELb1EEENS1_21CollectiveEpilogueBwdISB_SC_SE_Li256ELb1ELb0ELi4EEENS1_19SingleTileSchedulerILb1ELb0ELb0ELi64EEEEEEEEEvNT_6ParamsE:
        .type           _ZN7cutlass13device_kernelIN5flash19enable_sm80_to_sm89INS1_16FlashAttnBwdSm80INS1_25CollectiveMainloopBwdSm80ILi1ELi1EN4cute5tupleIJNS5_1CILi32EEENS7_ILi64EEENS7_ILi256EEEEEENS_6half_tEfNS_4arch4Sm80ELb0ELb1ELb0ELb1ELb0ELb0ELb0ELb0ELi2ELi2ELi2ELi1ELb1EEENS1_21CollectiveEpilogueBwdISB_SC_SE_Li256ELb1ELb0ELi4EEENS1_19SingleTileSchedulerILb1ELb0ELb0ELi64EEEEEEEEEvNT_6ParamsE,@function
        .size           _ZN7cutlass13device_kernelIN5flash19enable_sm80_to_sm89INS1_16FlashAttnBwdSm80INS1_25CollectiveMainloopBwdSm80ILi1ELi1EN4cute5tupleIJNS5_1CILi32EEENS7_ILi64EEENS7_ILi256EEEEEENS_6half_tEfNS_4arch4Sm80ELb0ELb1ELb0ELb1ELb0ELb0ELb0ELb0ELi2ELi2ELi2ELi1ELb1EEENS1_21CollectiveEpilogueBwdISB_SC_SE_Li256ELb1ELb0ELi4EEENS1_19SingleTileSchedulerILb1ELb0ELb0ELi64EEEEEEEEEvNT_6ParamsE,(.L_x_1152 - _ZN7cutlass13device_kernelIN5flash19enable_sm80_to_sm89INS1_16FlashAttnBwdSm80INS1_25CollectiveMainloopBwdSm80ILi1ELi1EN4cute5tupleIJNS5_1CILi32EEENS7_ILi64EEENS7_ILi256EEEEEENS_6half_tEfNS_4arch4Sm80ELb0ELb1ELb0ELb1ELb0ELb0ELb0ELb0ELi2ELi2ELi2ELi1ELb1EEENS1_21CollectiveEpilogueBwdISB_SC_SE_Li256ELb1ELb0ELi4EEENS1_19SingleTileSchedulerILb1ELb0ELb0ELi64EEEEEEEEEvNT_6ParamsE)
        .other          _ZN7cutlass13device_kernelIN5flash19enable_sm80_to_sm89INS1_16FlashAttnBwdSm80INS1_25CollectiveMainloopBwdSm80ILi1ELi1EN4cute5tupleIJNS5_1CILi32EEENS7_ILi64EEENS7_ILi256EEEEEENS_6half_tEfNS_4arch4Sm80ELb0ELb1ELb0ELb1ELb0ELb0ELb0ELb0ELi2ELi2ELi2ELi1ELb1EEENS1_21CollectiveEpilogueBwdISB_SC_SE_Li256ELb1ELb0ELi4EEENS1_19SingleTileSchedulerILb1ELb0ELb0ELi64EEEEEEEEEvNT_6ParamsE,@"STO_CUDA_ENTRY STV_DEFAULT"
_ZN7cutlass13device_kernelIN5flash19enable_sm80_to_sm89INS1_16FlashAttnBwdSm80INS1_25CollectiveMainloopBwdSm80ILi1ELi1EN4cute5tupleIJNS5_1CILi32EEENS7_ILi64EEENS7_ILi256EEEEEENS_6half_tEfNS_4arch4Sm80ELb0ELb1ELb0ELb1ELb0ELb0ELb0ELb0ELi2ELi2ELi2ELi1ELb1EEENS1_21CollectiveEpilogueBwdISB_SC_SE_Li256ELb1ELb0ELi4EEENS1_19SingleTileSchedulerILb1ELb0ELb0ELi64EEEEEEEEEvNT_6ParamsE:
[----:B------:R-:W-:Y:S02]  /*0000*/  MOV R1, c[0x0][0x28] ;  /* 0x00000a0000017a02 */ /* 0x000fe40000000f00 */
[----:B------:R-:W1:Y:S01]  /*0010*/  S2R R85, SR_TID.X ;  /* 0x0000000000557919 */ /* 0x000e620000002100 */
[----:B------:R-:W-:Y:S01]  /*0020*/  IMAD.MOV.U32 R8, RZ, RZ, 0x4 ;  /* 0x00000004ff087424 */ /* 0x000fe200078e00ff */
[----:B------:R-:W2:Y:S01]  /*0030*/  S2UR UR6, SR_CTAID.X ;  /* 0x00000000000679c3 */ /* 0x000ea20000002500 */
[----:B------:R-:W-:Y:S01]  /*0040*/  ULDC.64 UR10, c[0x0][0x118] ;  /* 0x00004600000a7ab9 */ /* 0x000fe20000000a00 */
[----:B------:R-:W3:Y:S01]  /*0050*/  S2R R5, SR_CTAID.Z ;  /* 0x0000000000057919 */ /* 0x000ee20000002700 */
[----:B------:R-:W-:-:S03]  /*0060*/  IADD3 R1, R1, -0xd8, RZ ;  /* 0xffffff2801017810 */ /* 0x000fc60007ffe0ff */
[----:B------:R-:W4:Y:S01]  /*0070*/  S2R R84, SR_CTAID.Y ;  /* 0x0000000000547919 */ /* 0x000f220000002600 */
[----:B-1----:R-:W-:Y:S01]  /*0080*/  SHF.R.U32.HI R0, RZ, 0x5, R85 ;  /* 0x00000005ff007819 */ /* 0x002fe20000011655 */
[----:B---3--:R-:W-:-:S05]  /*0090*/  IMAD.WIDE R2, R5, R8, c[0x0][0x3c0] ;  /* 0x0000f00005027625 */ /* 0x008fca00078e0208 */
[----:B------:R-:W1:Y:S02]  /*00a0*/  SHFL.IDX PT, R0, R0, RZ, 0x1f ;  /* 0x00001fff00007589 */ /* 0x000e6400000e0000 */
[----:B-1----:R-:W-:-:S13]  /*00b0*/  ISETP.NE.AND P0, PT, R0, RZ, PT ;  /* 0x000000ff0000720c */ /* 0x002fda0003f05270 */
[----:B------:R-:W-:Y:S05]  /*00c0*/  @!P0 BRA `(.L_x_225) ;  /* 0x0000013000008947 */ /* 0x000fea0003800000 */
[----:B--2-4-:R-:W-:-:S04]  /*00d0*/  ISETP.NE.U32.AND P0, PT, RZ, c[0x0][0x3c0], PT ;  /* 0x0000f000ff007a0c */ /* 0x014fc80003f05070 */
[----:B------:R-:W-:-:S13]  /*00e0*/  ISETP.NE.AND.EX P0, PT, RZ, c[0x0][0x3c4], PT, P0 ;  /* 0x0000f100ff007a0c */ /* 0x000fda0003f05300 */
[----:B------:R-:W-:Y:S05]  /*00f0*/  @!P0 BRA `(.L_x_226) ;  /* 0x0000002000008947 */ /* 0x000fea0003800000 */
[----:B------:R1:W5:Y:S01]  /*0100*/  LDG.E R0, [R2.64] ;  /* 0x0000000a02007981 */ /* 0x000362000c1e1900 */
[----:B------:R-:W-:Y:S05]  /*0110*/  BRA `(.L_x_227) ;  /* 0x0000009000007947 */ /* 0x000fea0003800000 */
.L_x_226:
        /* <DEDUP_REMOVED lines=8> */
.L_x_228:
[----:B------:R-:W-:Y:S02]  /*01a0*/  MOV R0, c[0x0][0x3a4] ;  /* 0x0000e90000007a02 */ /* 0x000fe40000000f00 */
.L_x_227:
[----:B------:R-:W-:-:S06]  /*01b0*/  USHF.L.U32 UR9, UR6, 0x6, URZ ;  /* 0x0000000606097899 */ /* 0x000fcc000800063f */
[----:B-----5:R-:W-:-:S04]  /*01c0*/  ISETP.LE.AND P0, PT, R0, UR9, PT ;  /* 0x0000000900007c0c */ /* 0x020fc8000bf03270 */
[----:B------:R-:W-:-:S05]  /*01d0*/  SEL R0, R5, 0xffffffff, !P0 ;  /* 0xffffffff05007807 */ /* 0x000fca0004000000 */
[----:B------:R2:W-:Y:S01]  /*01e0*/  STL [R1+0xbc], R0 ;  /* 0x0000bc0001007387 */ /* 0x0005e20000100800 */
[----:B------:R-:W-:Y:S05]  /*01f0*/  BRA `(.L_x_229) ;  /* 0x0000012000007947 */ /* 0x000fea0003800000 */
.L_x_225:
[----:B--2-4-:R-:W-:-:S04]  /*0200*/  ISETP.NE.U32.AND P0, PT, RZ, c[0x0][0x3c0], PT ;  /* 0x0000f000ff007a0c */ /* 0x014fc80003f05070 */
[----:B------:R-:W-:-:S13]  /*0210*/  ISETP.NE.AND.EX P0, PT, RZ, c[0x0][0x3c4], PT, P0 ;  /* 0x0000f100ff007a0c */ /* 0x000fda0003f05300 */
[----:B------:R-:W-:Y:S05]  /*0220*/  @!P0 BRA `(.L_x_230) ;  /* 0x0000002000008947 */ /* 0x000fea0003800000 */
[----:B------:R1:W5:Y:S01]  /*0230*/  LDG.E R0, [R2.64] ;  /* 0x0000000a02007981 */ /* 0x000362000c1e1900 */
[----:B------:R-:W-:Y:S05]  /*0240*/  BRA `(.L_x_231) ;  /* 0x0000009000007947 */ /* 0x000fea0003800000 */
.L_x_230:
        /* <DEDUP_REMOVED lines=8> */
.L_x_232:
[----:B------:R-:W-:Y:S02]  /*02d0*/  MOV R0, c[0x0][0x3a4] ;  /* 0x0000e90000007a02 */ /* 0x000fe40000000f00 */
.L_x_231:
[----:B------:R-:W-:-:S06]  /*02e0*/  USHF.L.U32 UR9, UR6, 0x6, URZ ;  /* 0x0000000606097899 */ /* 0x000fcc000800063f */
[----:B-----5:R-:W-:-:S04]  /*02f0*/  ISETP.LE.AND P0, PT, R0, UR9, PT ;  /* 0x0000000900007c0c */ /* 0x020fc8000bf03270 */
[----:B------:R-:W-:-:S05]  /*0300*/  SEL R0, R5, 0xffffffff, !P0 ;  /* 0xffffffff05007807 */ /* 0x000fca0004000000 */
[----:B------:R2:W-:Y:S04]  /*0310*/  STL [R1+0xbc], R0 ;  /* 0x0000bc0001007387 */ /* 0x0005e80000100800 */
.L_x_229:
[----:B------:R-:W3:Y:S02]  /*0320*/  LDL R86, [R1+0xbc] ;  /* 0x0000bc0001567983 */ /* 0x000ee40000100800 */
[----:B---3--:R-:W-:-:S13]  /*0330*/  ISETP.GE.AND P0, PT, R86, RZ, PT ;  /* 0x000000ff5600720c */ /* 0x008fda0003f06270 */
[----:B------:R-:W-:Y:S05]  /*0340*/  @!P0 EXIT ;  /* 0x000000000000894d */ /* 0x000fea0003800000 */
[----:B------:R-:W-:Y:S01]  /*0350*/  ISETP.NE.U32.AND P0, PT, RZ, c[0x0][0x2d8], PT ;  /* 0x0000b600ff007a0c */ /* 0x000fe20003f05070 */
[----:B------:R-:W-:Y:S01]  /*0360*/  IMAD.WIDE R6, R86, R8, c[0x0][0x2c8] ;  /* 0x0000b20056067625 */ /* 0x000fe200078e0208 */
[----:B------:R-:W-:Y:S02]  /*0370*/  ISETP.NE.U32.AND P1, PT, RZ, c[0x0][0x2c8], PT ;  /* 0x0000b200ff007a0c */ /* 0x000fe40003f25070 */
[----:B------:R-:W-:Y:S02]  /*0380*/  ISETP.NE.AND.EX P0, PT, RZ, c[0x0][0x2dc], PT, P0 ;  /* 0x0000b700ff007a0c */ /* 0x000fe40003f05300 */
[----:B------:R-:W-:Y:S02]  /*0390*/  ISETP.NE.AND.EX P6, PT, RZ, c[0x0][0x2cc], PT, P1 ;  /* 0x0000b300ff007a0c */ /* 0x000fe40003fc5310 */
[----:B------:R-:W-:-:S09]  /*03a0*/  ISETP.NE.U32.AND P2, PT, RZ, c[0x0][0x2d0], PT ;  /* 0x0000b400ff007a0c */ /* 0x000fd20003f45070 */
[----:B-1----:R-:W-:Y:S02]  /*03b0*/  @P0 IMAD.WIDE R2, R86, R8, c[0x0][0x2d8] ;  /* 0x0000b60056020625 */ /* 0x002fe400078e0208 */
[----:B--2---:R-:W2:Y:S01]  /*03c0*/  @P6 LDG.E R0, [R6.64] ;  /* 0x0000000a06006981 */ /* 0x004ea2000c1e1900 */
[----:B------:R-:W-:-:S03]  /*03d0*/  ISETP.NE.AND.EX P2, PT, RZ, c[0x0][0x2d4], PT, P2 ;  /* 0x0000b500ff007a0c */ /* 0x000fc60003f45320 */
[----:B------:R-:W3:Y:S01]  /*03e0*/  @P0 LDG.E R2, [R2.64] ;  /* 0x0000000a02020981 */ /* 0x000ee2000c1e1900 */
[----:B------:R-:W-:Y:S02]  /*03f0*/  IMAD.MOV.U32 R13, RZ, RZ, RZ ;  /* 0x000000ffff0d7224 */ /* 0x000fe400078e00ff */
[----:B------:R-:W-:Y:S02]  /*0400*/  IMAD.MOV.U32 R9, RZ, RZ, RZ ;  /* 0x000000ffff097224 */ /* 0x000fe400078e00ff */
[----:B------:R-:W-:Y:S02]  /*0410*/  IMAD.WIDE R4, R86, R8, c[0x0][0x2d0] ;  /* 0x0000b40056047625 */ /* 0x000fe400078e0208 */
[----:B------:R1:W5:Y:S04]  /*0420*/  @P6 LDG.E R13, [R6.64] ;  /* 0x0000000a060d6981 */ /* 0x000368000c1e1900 */
[----:B------:R1:W5:Y:S01]  /*0430*/  @P2 LDG.E R9, [R4.64] ;  /* 0x0000000a04092981 */ /* 0x000362000c1e1900 */
[----:B------:R-:W-:-:S02]  /*0440*/  ULDC UR8, c[0x0][0x168] ;  /* 0x00005a0000087ab9 */ /* 0x000fc40000000800 */
[----:B------:R-:W-:Y:S01]  /*0450*/  ULDC UR15, c[0x0][0x198] ;  /* 0x00006600000f7ab9 */ /* 0x000fe20000000800 */
[----:B------:R-:W-:Y:S02]  /*0460*/  IMAD.MOV.U32 R11, RZ, RZ, RZ ;  /* 0x000000ffff0b7224 */ /* 0x000fe400078e00ff */
[----:B--2---:R-:W-:Y:S01]  /*0470*/  @P6 IMAD R0, R86, 0x20, R0 ;  /* 0x0000002056006824 */ /* 0x004fe200078e0200 */
[----:B---3--:R2:W3:Y:S04]  /*0480*/  @P0 R2UR UR8, R2 ;  /* 0x00000000020803c2 */ /* 0x0084e800000e0000 */
[----:B--2---:R-:W-:-:S04]  /*0490*/  @P6 SHF.R.S32.HI R2, RZ, 0x1f, R0 ;  /* 0x0000001fff026819 */ /* 0x004fc80000011400 */
[----:B------:R-:W-:-:S04]  /*04a0*/  @P6 LEA.HI R0, R2, R0, RZ, 0x5 ;  /* 0x0000000002006211 */ /* 0x000fc800078f28ff */
[----:B------:R-:W-:Y:S01]  /*04b0*/  @P6 LOP3.LUT R11, R0, 0xffffffe0, RZ, 0xc0, !PT ;  /* 0xffffffe0000b6812 */ /* 0x000fe200078ec0ff */
[----:B------:R-:W-:Y:S05]  /*04c0*/  @P0 BRA `(.L_x_233) ;  /* 0x0000006000000947 */ /* 0x000fea0003800000 */
[----:B-1-3--:R-:W-:Y:S05]  /*04d0*/  @!P6 BRA `(.L_x_233) ;  /* 0x000000500000e947 */ /* 0x00afea0003800000 */
[----:B------:R-:W2:Y:S04]  /*04e0*/  LDG.E R2, [R6.64] ;  /* 0x0000000a06027981 */ /* 0x000ea8000c1e1900 */
[----:B------:R-:W3:Y:S01]  /*04f0*/  LDG.E R0, [R6.64+0x4] ;  /* 0x0000040a06007981 */ /* 0x000ee2000c1e1900 */
[----:B--2---:R-:W1:Y:S08]  /*0500*/  R2UR UR8, R2 ;  /* 0x00000000020873c2 */ /* 0x004e7000000e0000 */
[----:B---3--:R-:W1:Y:S02]  /*0510*/  R2UR UR4, R0 ;  /* 0x00000000000473c2 */ /* 0x008e6400000e0000 */
[----:B-1----:R-:W-:-:S06]  /*0520*/  UIADD3 UR8, -UR8, UR4, URZ ;  /* 0x0000000408087290 */ /* 0x002fcc000fffe13f */
.L_x_233:
[----:B-1-3--:R-:W-:-:S04]  /*0530*/  ISETP.NE.U32.AND P0, PT, RZ, c[0x0][0x2e0], PT ;  /* 0x0000b800ff007a0c */ /* 0x00afc80003f05070 */
[----:B------:R-:W-:-:S13]  /*0540*/  ISETP.NE.AND.EX P0, PT, RZ, c[0x0][0x2e4], PT, P0 ;  /* 0x0000b900ff007a0c */ /* 0x000fda0003f05300 */
[----:B------:R-:W-:Y:S05]  /*0550*/  @!P0 BRA `(.L_x_234) ;  /* 0x0000004000008947 */ /* 0x000fea0003800000 */
[----:B------:R-:W-:-:S05]  /*0560*/  IMAD.WIDE R2, R86, R8, c[0x0][0x2e0] ;  /* 0x0000b80056027625 */ /* 0x000fca00078e0208 */
[----:B------:R-:W2:Y:S02]  /*0570*/  LDG.E R0, [R2.64] ;  /* 0x0000000a02007981 */ /* 0x000ea4000c1e1900 */
[----:B--2---:R1:W2:Y:S02]  /*0580*/  R2UR UR15, R0 ;  /* 0x00000000000f73c2 */ /* 0x0042a400000e0000 */
[----:B-12---:R-:W-:Y:S05]  /*0590*/  BRA `(.L_x_235) ;  /* 0x0000006000007947 */ /* 0x006fea0003800000 */
.L_x_234:
[----:B------:R-:W-:Y:S05]  /*05a0*/  @!P2 BRA `(.L_x_235) ;  /* 0x000000500000a947 */ /* 0x000fea0003800000 */
[----:B------:R-:W2:Y:S04]  /*05b0*/  LDG.E R2, [R4.64] ;  /* 0x0000000a04027981 */ /* 0x000ea8000c1e1900 */
[----:B------:R-:W3:Y:S01]  /*05c0*/  LDG.E R0, [R4.64+0x4] ;  /* 0x0000040a04007981 */ /* 0x000ee2000c1e1900 */
[----:B--2---:R-:W1:Y:S08]  /*05d0*/  R2UR UR15, R2 ;  /* 0x00000000020f73c2 */ /* 0x004e7000000e0000 */
[----:B---3--:R-:W1:Y:S02]  /*05e0*/  R2UR UR4, R0 ;  /* 0x00000000000473c2 */ /* 0x008e6400000e0000 */
[----:B-1----:R-:W-:-:S06]  /*05f0*/  UIADD3 UR15, -UR15, UR4, URZ ;  /* 0x000000040f0f7290 */ /* 0x002fcc000fffe13f */
.L_x_235:
[----:B------:R-:W-:Y:S01]  /*0600*/  UIADD3 UR5, UR8, 0x1f, URZ ;  /* 0x0000001f08057890 */ /* 0x000fe2000fffe03f */
[----:B------:R-:W-:-:S03]  /*0610*/  ISETP.LE.AND P0, PT, RZ, UR6, PT ;  /* 0x00000006ff007c0c */ /* 0x000fc6000bf03270 */
[----:B------:R-:W-:-:S04]  /*0620*/  USHF.R.S32.HI UR4, URZ, 0x1f, UR5 ;  /* 0x0000001f3f047899 */ /* 0x000fc80008011405 */
[----:B------:R-:W-:-:S04]  /*0630*/  ULEA.HI UR4, UR4, UR5, URZ, 0x5 ;  /* 0x0000000504047291 */ /* 0x000fc8000f8f283f */
[----:B------:R-:W-:Y:S02]  /*0640*/  USHF.R.S32.HI UR7, URZ, 0x5, UR4 ;  /* 0x000000053f077899 */ /* 0x000fe40008011404 */
[----:B------:R-:W-:Y:S05]  /*0650*/  @!P0 BRA `(.L_x_236) ;  /* 0x0000009000008947 */ /* 0x000fea0003800000 */
[----:B------:R-:W-:Y:S02]  /*0660*/  UIADD3 UR4, -UR15, 0x5f, UR8 ;  /* 0x0000005f0f047890 */ /* 0x000fe4000fffe108 */
[----:B------:R-:W-:Y:S02]  /*0670*/  ULDC UR5, c[0x0][0x2a0] ;  /* 0x0000a80000057ab9 */ /* 0x000fe40000000800 */
[----:B------:R-:W-:-:S04]  /*0680*/  ULEA UR4, UR6, UR4, 0x6 ;  /* 0x0000000406047291 */ /* 0x000fc8000f8e303f */
[----:B------:R-:W-:-:S04]  /*0690*/  UIADD3 UR5, UR4, UR5, URZ ;  /* 0x0000000504057290 */ /* 0x000fc8000fffe03f */
[----:B------:R-:W-:-:S04]  /*06a0*/  USHF.R.S32.HI UR4, URZ, 0x1f, UR5 ;  /* 0x0000001f3f047899 */ /* 0x000fc80008011405 */
[----:B------:R-:W-:-:S04]  /*06b0*/  ULEA.HI UR4, UR4, UR5, URZ, 0x5 ;  /* 0x0000000504047291 */ /* 0x000fc8000f8f283f */
[----:B------:R-:W-:-:S04]  /*06c0*/  USHF.R.S32.HI UR4, URZ, 0x5, UR4 ;  /* 0x000000053f047899 */ /* 0x000fc80008011404 */
[----:B------:R-:W-:-:S04]  /*06d0*/  UISETP.LT.AND UP0, UPT, UR7, UR4, UPT ;  /* 0x000000040700728c */ /* 0x000fc8000bf01270 */
[----:B------:R-:W-:Y:S02]  /*06e0*/  USEL UR7, UR7, UR4, UP0 ;  /* 0x0000000407077287 */ /* 0x000fe40008000000 */
.L_x_236:
[----:B------:R-:W-:Y:S01]  /*06f0*/  UIADD3 UR4, UR9, UR8, -UR15 ;  /* 0x0000000809047290 */ /* 0x000fe2000fffe80f */
[----:B------:R-:W-:Y:S01]  /*0700*/  PLOP3.LUT P0, PT, PT, PT, PT, 0x80, 0x0 ;  /* 0x000000000000781c */ /* 0x000fe20003f0f070 */
[----:B------:R-:W-:Y:S01]  /*0710*/  ULDC UR5, c[0x0][0x2a4] ;  /* 0x0000a90000057ab9 */ /* 0x000fe20000000800 */
[----:B------:R-:W-:Y:S01]  /*0720*/  IMAD.MOV.U32 R10, RZ, RZ, RZ ;  /* 0x000000ffff0a7224 */ /* 0x000fe200078e00ff */
[----:B------:R-:W-:Y:S01]  /*0730*/  UIADD3 UR5, UR4, -UR5, URZ ;  /* 0x8000000504057290 */ /* 0x000fe2000fffe03f */
[----:B------:R-:W-:Y:S01]  /*0740*/  IMAD.MOV.U32 R142, RZ, RZ, RZ ;  /* 0x000000ffff8e7224 */ /* 0x000fe200078e00ff */
[----:B------:R-:W-:Y:S01]  /*0750*/  CS2R R140, SRZ ;  /* 0x00000000008c7805 */ /* 0x000fe2000001ff00 */
[----:B------:R-:W-:Y:S01]  /*0760*/  CS2R R146, SRZ ;  /* 0x0000000000927805 */ /* 0x000fe2000001ff00 */
[----:B------:R-:W-:Y:S01]  /*0770*/  USHF.R.S32.HI UR4, URZ, 0x1f, UR5 ;  /* 0x0000001f3f047899 */ /* 0x000fe20008011405 */
[----:B------:R-:W-:Y:S01]  /*0780*/  CS2R R144, SRZ ;  /* 0x0000000000907805 */ /* 0x000fe2000001ff00 */
[----:B------:R-:W-:Y:S01]  /*0790*/  MOV R12, RZ ;  /* 0x000000ff000c7202 */ /* 0x000fe20000000f00 */
[----:B------:R-:W-:Y:S01]  /*07a0*/  IMAD.MOV.U32 R138, RZ, RZ, RZ ;  /* 0x000000ffff8a7224 */ /* 0x000fe200078e00ff */
[----:B------:R-:W-:Y:S01]  /*07b0*/  ULEA.HI UR4, UR4, UR5, URZ, 0x5 ;  /* 0x0000000504047291 */ /* 0x000fe2000f8f283f */
[----:B------:R-:W-:Y:S01]  /*07c0*/  CS2R R136, SRZ ;  /* 0x0000000000887805 */ /* 0x000fe2000001ff00 */
[----:B------:R-:W-:Y:S01]  /*07d0*/  CS2R R134, SRZ ;  /* 0x0000000000867805 */ /* 0x000fe2000001ff00 */
[----:B------:R-:W-:Y:S01]  /*07e0*/  CS2R R6, SRZ ;  /* 0x0000000000067805 */ /* 0x000fe2000001ff00 */
[----:B------:R-:W-:Y:S01]  /*07f0*/  USHF.R.S32.HI UR12, URZ, 0x5, UR4 ;  /* 0x000000053f0c7899 */ /* 0x000fe20008011404 */
[----:B------:R-:W-:Y:S01]  /*0800*/  MOV R132, RZ ;  /* 0x000000ff00847202 */ /* 0x000fe20000000f00 */
[----:B------:R-:W-:Y:S01]  /*0810*/  IMAD.MOV.U32 R8, RZ, RZ, RZ ;  /* 0x000000ffff087224 */ /* 0x000fe200078e00ff */
[----:B------:R-:W-:Y:S01]  /*0820*/  MOV R126, RZ ;  /* 0x000000ff007e7202 */ /* 0x000fe20000000f00 */
[----:B------:R-:W-:Y:S01]  /*0830*/  UISETP.LT.AND UP0, UPT, URZ, UR12, UPT ;  /* 0x0000000c3f00728c */ /* 0x000fe2000bf01270 */
[----:B------:R-:W-:Y:S01]  /*0840*/  CS2R R124, SRZ ;  /* 0x00000000007c7805 */ /* 0x000fe2000001ff00 */
[----:B------:R-:W-:Y:S01]  /*0850*/  CS2R R130, SRZ ;  /* 0x0000000000827805 */ /* 0x000fe2000001ff00 */
[----:B------:R-:W-:Y:S01]  /*0860*/  CS2R R14, SRZ ;  /* 0x00000000000e7805 */ /* 0x000fe2000001ff00 */
[----:B------:R-:W-:Y:S01]  /*0870*/  USEL UR12, URZ, UR12, !UP0 ;  /* 0x0000000c3f0c7287 */ /* 0x000fe2000c000000 */
[----:B------:R-:W-:Y:S01]  /*0880*/  IMAD.MOV.U32 R128, RZ, RZ, RZ ;  /* 0x000000ffff807224 */ /* 0x000fe200078e00ff */
[----:B------:R-:W-:Y:S01]  /*0890*/  MOV R122, RZ ;  /* 0x000000ff007a7202 */ /* 0x000fe20000000f00 */
[----:B------:R-:W-:Y:S01]  /*08a0*/  CS2R R16, SRZ ;  /* 0x0000000000107805 */ /* 0x000fe2000001ff00 */
[----:B------:R-:W-:Y:S01]  /*08b0*/  UISETP.GT.AND UP0, UPT, UR7, UR12, UPT ;  /* 0x0000000c0700728c */ /* 0x000fe2000bf04270 */
[----:B------:R-:W-:Y:S01]  /*08c0*/  IMAD.MOV.U32 R120, RZ, RZ, RZ ;  /* 0x000000ffff787224 */ /* 0x000fe200078e00ff */
[----:B------:R-:W-:Y:S01]  /*08d0*/  MOV R118, RZ ;  /* 0x000000ff00767202 */ /* 0x000fe20000000f00 */
[----:B------:R-:W-:Y:S01]  /*08e0*/  CS2R R18, SRZ ;  /* 0x0000000000127805 */ /* 0x000fe2000001ff00 */
[----:B------:R-:W-:Y:S01]  /*08f0*/  IMAD.MOV.U32 R116, RZ, RZ, RZ ;  /* 0x000000ffff747224 */ /* 0x000fe200078e00ff */
[----:B------:R-:W-:Y:S01]  /*0900*/  MOV R110, RZ ;  /* 0x000000ff006e7202 */ /* 0x000fe20000000f00 */
        /* <DEDUP_REMOVED lines=51> */
[----:B------:R-:W-:Y:S01]  /*0c40*/  IMAD.MOV.U32 R10, RZ, RZ, R84 ;  /* 0x000000ffff0a7224 */ /* 0x000fe200078e0054 */
[----:B------:R-:W-:Y:S01]  /*0c50*/  SHF.R.S32.HI R28, RZ, 0x1f, R86 ;  /* 0x0000001fff1c7819 */ /* 0x000fe20000011456 */
[----:B------:R-:W-:Y:S01]  /*0c60*/  IMAD.SHL.U32 R12, R85, 0x4, RZ ;  /* 0x00000004550c7824 */ /* 0x000fe200078e00ff */
[----:B------:R-:W-:Y:S01]  /*0c70*/  ISETP.NE.AND P0, PT, R0, 0x1, PT ;  /* 0x000000010000780c */ /* 0x000fe20003f05270 */
[----:B------:R-:W-:Y:S01]  /*0c80*/  UIADD3 UR14, -UR9, UR15, URZ ;  /* 0x0000000f090e7290 */ /* 0x000fe2000fffe13f */
[----:B------:R-:W-:Y:S01]  /*0c90*/  LEA.HI R37, R31, R85, RZ, 0x3 ;  /* 0x000000551f257211 */ /* 0x000fe200078f18ff */
[----:B------:R-:W-:Y:S01]  /*0ca0*/  IMAD.MOV.U32 R18, RZ, RZ, c[0x0][0x1d8] ;  /* 0x00007600ff127624 */ /* 0x000fe200078e00ff */
[----:B------:R-:W-:Y:S01]  /*0cb0*/  SEL R22, R28, RZ, !P2 ;  /* 0x000000ff1c167207 */ /* 0x000fe20005000000 */
[----:B------:R-:W-:Y:S01]  /*0cc0*/  IMAD.MOV.U32 R27, RZ, RZ, c[0x0][0x1dc] ;  /* 0x00007700ff1b7624 */ /* 0x000fe200078e00ff */
[----:B------:R-:W-:Y:S01]  /*0cd0*/  LOP3.LUT R0, R37, 0xfffffff8, RZ, 0xc0, !PT ;  /* 0xfffffff825007812 */ /* 0x000fe200078ec0ff */
[----:B------:R-:W-:Y:S01]  /*0ce0*/  IMAD.MOV.U32 R15, RZ, RZ, c[0x0][0x2a8] ;  /* 0x0000aa00ff0f7624 */ /* 0x000fe200078e00ff */
[----:B------:R-:W-:Y:S01]  /*0cf0*/  SHF.R.S32.HI R43, RZ, 0x3, R37 ;  /* 0x00000003ff2b7819 */ /* 0x000fe20000011425 */
[----:B------:R-:W-:Y:S01]  /*0d00*/  IMAD R8, R22, c[0x0][0x1e8], RZ ;  /* 0x00007a0016087a24 */ /* 0x000fe200078e02ff */
[----:B------:R-:W-:Y:S01]  /*0d10*/  SEL R19, R86, RZ, !P2 ;  /* 0x000000ff56137207 */ /* 0x000fe20005000000 */
[----:B------:R-:W-:Y:S01]  /*0d20*/  IMAD.IADD R23, R85, 0x1, -R0 ;  /* 0x0000000155177824 */ /* 0x000fe200078e0a00 */
[----:B------:R-:W-:Y:S01]  /*0d30*/  SHF.R.S32.HI R17, RZ, 0x1f, R43 ;  /* 0x0000001fff117819 */ /* 0x000fe2000001142b */
[----:B------:R-:W-:Y:S01]  /*0d40*/  @P0 IMAD.HI.U32 R2, R84, c[0x0][0x24c], RZ ;  /* 0x0000930054020a27 */ /* 0x000fe200078e00ff */
[----:B------:R-:W-:Y:S01]  /*0d50*/  IADD3 R20, P1, R12, R11, RZ ;  /* 0x0000000b0c147210 */ /* 0x000fe20007f3e0ff */
[----:B------:R-:W-:Y:S01]  /*0d60*/  USHF.R.S32.HI UR13, URZ, 0x1f, UR12 ;  /* 0x0000001f3f0d7899 */ /* 0x000fe2000801140c */
[----:B-----5:R-:W-:Y:S01]  /*0d70*/  IADD3 R14, P2, R43, R13, RZ ;  /* 0x0000000d2b0e7210 */ /* 0x020fe20007f5e0ff */
[----:B------:R-:W-:Y:S01]  /*0d80*/  ULDC.64 UR4, c[0x0][0x178] ;  /* 0x00005e0000047ab9 */ /* 0x000fe20000000a00 */
[----:B------:R-:W-:Y:S01]  /*0d90*/  @P0 SHF.R.U32.HI R10, RZ, c[0x0][0x250], R2 ;  /* 0x00009400ff0a0a19 */ /* 0x000fe20000011602 */
[----:B------:R-:W-:Y:S01]  /*0da0*/  IMAD.SHL.U32 R2, R23, 0x8, RZ ;  /* 0x0000000817027824 */ /* 0x000fe200078e00ff */
[----:B------:R-:W-:Y:S01]  /*0db0*/  IADD3 R6, P0, R43, R9, RZ ;  /* 0x000000092b067210 */ /* 0x000fe20007f1e0ff */
[----:B------:R-:W-:Y:S01]  /*0dc0*/  UIMAD UR16, UR13, UR4, URZ ;  /* 0x000000040d1072a4 */ /* 0x000fe2000f8e023f */
[----:B------:R-:W-:Y:S01]  /*0dd0*/  SHF.R.S32.HI R16, RZ, 0x1f, R10 ;  /* 0x0000001fff107819 */ /* 0x000fe2000001140a */
[----:B------:R-:W-:Y:S01]  /*0de0*/  UIMAD.WIDE.U32 UR18, UR12, UR4, URZ ;  /* 0x000000040c1272a5 */ /* 0x000fe2000f8e003f */
[--C-:B------:R-:W-:Y:S01]  /*0df0*/  SHF.R.S32.HI R3, RZ, 0x1f, R2.reuse ;  /* 0x0000001fff037819 */ /* 0x100fe20000011402 */
[----:B------:R-:W-:Y:S01]  /*0e00*/  UIMAD UR5, UR12, UR5, UR16 ;  /* 0x000000050c0572a4 */ /* 0x000fe2000f8e0210 */
[----:B------:R-:W-:Y:S01]  /*0e10*/  LEA.HI.X.SX32 R7, R9, R17, 0x1, P0 ;  /* 0x0000001109077211 */ /* 0x000fe200000f0eff */
[----:B------:R-:W-:Y:S01]  /*0e20*/  IMAD R0, R16, c[0x0][0x1e0], RZ ;  /* 0x0000780010007a24 */ /* 0x000fe200078e02ff */
[----:B------:R-:W-:Y:S01]  /*0e30*/  IADD3 R35, R2, 0x40, RZ ;  /* 0x0000004002237810 */ /* 0x000fe20007ffe0ff */
[C---:B------:R-:W-:Y:S01]  /*0e40*/  IMAD.WIDE.U32 R4, R10.reuse, c[0x0][0x1e0], R2 ;  /* 0x000078000a047a25 */ /* 0x040fe200078e0002 */
[-C--:B------:R-:W-:Y:S01]  /*0e50*/  LEA.HI R40, R31, R85.reuse, RZ, 0x4 ;  /* 0x000000551f287211 */ /* 0x080fe200078f20ff */
[----:B------:R-:W-:Y:S01]  /*0e60*/  UIADD3 UR5, UR19, UR5, URZ ;  /* 0x0000000513057290 */ /* 0x000fe2000fffe03f */
[----:B------:R-:W-:Y:S01]  /*0e70*/  ISETP.GE.AND P4, PT, R35, c[0x0][0x1cc], PT ;  /* 0x0000730023007a0c */ /* 0x000fe20003f86270 */
[----:B------:R-:W-:Y:S01]  /*0e80*/  IMAD R0, R10, c[0x0][0x1e4], R0 ;  /* 0x000079000a007a24 */ /* 0x000fe200078e0200 */
[-C--:B------:R-:W-:Y:S01]  /*0e90*/  LEA.HI R30, R31, R85.reuse, RZ, 0x2 ;  /* 0x000000551f1e7211 */ /* 0x080fe200078f10ff */
[----:B------:R-:W-:Y:S01]  /*0ea0*/  IMAD.U32 R9, RZ, RZ, UR6 ;  /* 0x00000006ff097e24 */ /* 0x000fe2000f8e00ff */
[C---:B------:R-:W-:Y:S01]  /*0eb0*/  IADD3 R34, R2.reuse, 0x80, RZ ;  /* 0x0000008002227810 */ /* 0x040fe20007ffe0ff */
[----:B------:R-:W-:Y:S01]  /*0ec0*/  IMAD.IADD R5, R5, 0x1, R0 ;  /* 0x0000000105057824 */ /* 0x000fe200078e0200 */
[----:B------:R-:W-:Y:S01]  /*0ed0*/  IADD3 R33, R2, 0xc0, RZ ;  /* 0x000000c002217810 */ /* 0x000fe20007ffe0ff */
[----:B------:R-:W-:Y:S01]  /*0ee0*/  IMAD R0, R19, c[0x0][0x1ec], R8 ;  /* 0x00007b0013007a24 */ /* 0x000fe200078e0208 */
[----:B------:R-:W-:Y:S01]  /*0ef0*/  SHF.R.S32.HI R29, RZ, 0x2, R30 ;  /* 0x00000002ff1d7819 */ /* 0x000fe2000001141e */
[----:B------:R-:W-:Y:S01]  /*0f00*/  IMAD.WIDE R8, R9, 0x40, R6 ;  /* 0x0000004009087825 */ /* 0x000fe200078e0206 */
[----:B------:R-:W-:Y:S01]  /*0f10*/  ISETP.GE.AND P3, PT, R34, c[0x0][0x1cc], PT ;  /* 0x0000730022007a0c */ /* 0x000fe20003f66270 */
[----:B------:R-:W-:Y:S01]  /*0f20*/  USHF.L.U32 UR16, UR12, 0x5, URZ ;  /* 0x000000050c107899 */ /* 0x000fe2000800063f */
[----:B------:R-:W-:Y:S01]  /*0f30*/  LEA.HI R38, R31, R85, RZ, 0x5 ;  /* 0x000000551f267211 */ /* 0x000fe200078f28ff */
[----:B------:R-:W-:Y:S01]  /*0f40*/  IMAD.WIDE.U32 R4, R19, c[0x0][0x1e8], R4 ;  /* 0x00007a0013047a25 */ /* 0x000fe200078e0004 */
[----:B------:R-:W-:Y:S01]  /*0f50*/  SHF.R.S32.HI R41, RZ, 0x1f, R84 ;  /* 0x0000001fff297819 */ /* 0x000fe20000011454 */
[----:B------:R-:W-:Y:S01]  /*0f60*/  UIADD3 UR4, -UR16, UR8, URZ ;  /* 0x0000000810047290 */ /* 0x000fe2000fffe13f */
[----:B------:R-:W-:Y:S01]  /*0f70*/  SHF.R.S32.HI R36, RZ, 0x5, R38 ;  /* 0x00000005ff247819 */ /* 0x000fe20000011426 */
[----:B------:R-:W-:Y:S01]  /*0f80*/  IMAD R6, R9, c[0x0][0x1d8], RZ ;  /* 0x0000760009067a24 */ /* 0x000fe200078e02ff */
[----:B------:R-:W-:Y:S01]  /*0f90*/  UMOV UR17, 0x5 ;  /* 0x0000000500117882 */ /* 0x000fe20000000000 */
[----:B------:R-:W-:Y:S01]  /*0fa0*/  IMAD.IADD R5, R5, 0x1, R0 ;  /* 0x0000000105057824 */ /* 0x000fe200078e0200 */
[----:B------:R-:W-:Y:S01]  /*0fb0*/  CS2R R146, SRZ ;  /* 0x0000000000927805 */ /* 0x000fe2000001ff00 */
[C---:B------:R-:W-:Y:S01]  /*0fc0*/  IMAD R0, R8.reuse, c[0x0][0x1dc], R6 ;  /* 0x0000770008007a24 */ /* 0x040fe200078e0206 */
[----:B------:R-:W-:Y:S01]  /*0fd0*/  CS2R R144, SRZ ;  /* 0x0000000000907805 */ /* 0x000fe2000001ff00 */
[----:B------:R-:W-:Y:S01]  /*0fe0*/  IMAD.WIDE.U32 R6, R8, c[0x0][0x1d8], R4 ;  /* 0x0000760008067a25 */ /* 0x000fe200078e0004 */
[----:B------:R-:W-:Y:S01]  /*0ff0*/  SHF.R.S32.HI R5, RZ, 0x1f, R11 ;  /* 0x0000001fff057819 */ /* 0x000fe2000001140b */
[----:B------:R-:W-:Y:S01]  /*1000*/  CS2R R142, SRZ ;  /* 0x00000000008e7805 */ /* 0x000fe2000001ff00 */
[----:B------:R-:W-:Y:S01]  /*1010*/  CS2R R140, SRZ ;  /* 0x00000000008c7805 */ /* 0x000fe2000001ff00 */
[----:B------:R-:W-:Y:S01]  /*1020*/  IMAD.IADD R0, R7, 0x1, R0 ;  /* 0x0000000107007824 */ /* 0x000fe200078e0200 */
[----:B------:R-:W-:Y:S01]  /*1030*/  LEA R4, P0, R6, c[0x0][0x1c0], 0x1 ;  /* 0x0000700006047a11 */ /* 0x000fe200078008ff */
[----:B------:R-:W-:Y:S01]  /*1040*/  IMAD.SHL.U32 R7, R43, 0x40, RZ ;  /* 0x000000402b077824 */ /* 0x000fe200078e00ff */
[----:B------:R-:W-:Y:S01]  /*1050*/  LEA.HI.X.SX32 R21, R12, R5, 0x1, P1 ;  /* 0x000000050c157211 */ /* 0x000fe200008f0eff */
[----:B------:R-:W-:Y:S01]  /*1060*/  IMAD.MOV.U32 R148, RZ, RZ, 0x20 ;  /* 0x00000020ff947424 */ /* 0x000fe200078e00ff */
[----:B------:R-:W-:Y:S01]  /*1070*/  LEA.HI.X R5, R6, c[0x0][0x1c4], R0, 0x1, P0 ;  /* 0x0000710006057a11 */ /* 0x000fe200000f0c00 */
[----:B------:R-:W-:Y:S01]  /*1080*/  IMAD.SHL.U32 R6, R11, 0x100, RZ ;  /* 0x000001000b067824 */ /* 0x000fe200078e00ff */
[-C--:B------:R-:W-:Y:S01]  /*1090*/  LEA.HI R0, R31, R85.reuse, RZ, 0x6 ;  /* 0x000000551f007211 */ /* 0x080fe200078f30ff */
[----:B------:R-:W-:Y:S01]  /*10a0*/  CS2R R138, SRZ ;  /* 0x00000000008a7805 */ /* 0x000fe2000001ff00 */
[----:B------:R-:W-:Y:S01]  /*10b0*/  SHF.R.S32.HI R11, RZ, 0x1f, R85 ;  /* 0x0000001fff0b7819 */ /* 0x000fe20000011455 */
[----:B------:R-:W-:Y:S01]  /*10c0*/  CS2R R136, SRZ ;  /* 0x0000000000887805 */ /* 0x000fe2000001ff00 */
[----:B------:R-:W-:Y:S01]  /*10d0*/  SHF.R.S32.HI R26, RZ, 0x6, R0 ;  /* 0x00000006ff1a7819 */ /* 0x000fe20000011400 */
[----:B------:R-:W-:Y:S01]  /*10e0*/  CS2R R134, SRZ ;  /* 0x0000000000867805 */ /* 0x000fe2000001ff00 */
[----:B------:R-:W-:Y:S01]  /*10f0*/  LOP3.LUT R0, R7, 0x1c0, RZ, 0xc0, !PT ;  /* 0x000001c007007812 */ /* 0x000fe200078ec0ff */
[----:B------:R-:W-:Y:S01]  /*1100*/  CS2R R132, SRZ ;  /* 0x0000000000847805 */ /* 0x000fe2000001ff00 */
[----:B------:R-:W-:Y:S01]  /*1110*/  IADD3 R24, P1, R6, R85, RZ ;  /* 0x0000005506187210 */ /* 0x000fe20007f3e0ff */
[----:B------:R-:W-:Y:S01]  /*1120*/  IMAD.SHL.U32 R39, R26, 0x200, RZ ;  /* 0x000002001a277824 */ /* 0x000fe200078e00ff */
[----:B------:R-:W-:Y:S01]  /*1130*/  LOP3.LUT R7, R0, 0x38, R2, 0xf8, !PT ;  /* 0x0000003800077812 */ /* 0x000fe200078ef802 */
[----:B------:R-:W-:Y:S01]  /*1140*/  CS2R R130, SRZ ;  /* 0x0000000000827805 */ /* 0x000fe2000001ff00 */
[----:B------:R-:W-:Y:S01]  /*1150*/  SHF.R.U32.HI R0, RZ, 0x3, R0 ;  /* 0x00000003ff007819 */ /* 0x000fe20000011600 */
[----:B------:R-:W-:Y:S01]  /*1160*/  CS2R R128, SRZ ;  /* 0x0000000000807805 */ /* 0x000fe2000001ff00 */
[----:B------:R-:W-:Y:S01]  /*1170*/  LEA.HI.X.SX32 R25, R6, R11, 0x1, P1 ;  /* 0x0000000b06197211 */ /* 0x000fe200008f0eff */
[----:B------:R-:W-:Y:S01]  /*1180*/  CS2R R126, SRZ ;  /* 0x00000000007e7805 */ /* 0x000fe2000001ff00 */
[----:B------:R-:W-:Y:S01]  /*1190*/  LEA.HI.X.SX32 R11, R13, R17, 0x1, P2 ;  /* 0x000000110d0b7211 */ /* 0x000fe200010f0eff */
[----:B------:R-:W-:Y:S01]  /*11a0*/  CS2R R124, SRZ ;  /* 0x00000000007c7805 */ /* 0x000fe2000001ff00 */
[----:B------:R-:W-:Y:S01]  /*11b0*/  LOP3.LUT R6, R39, R7, R0, 0xf6, !PT ;  /* 0x0000000727067212 */ /* 0x000fe200078ef600 */
[----:B------:R-:W-:Y:S01]  /*11c0*/  IMAD.WIDE.U32 R24, R84, c[0x0][0x238], R24 ;  /* 0x00008e0054187a25 */ /* 0x000fe200078e0018 */
[----:B------:R-:W-:Y:S01]  /*11d0*/  IADD3 R0, -R43, UR14, RZ ;  /* 0x0000000e2b007c10 */ /* 0x000fe2000fffe1ff */
[----:B------:R-:W-:Y:S01]  /*11e0*/  CS2R R122, SRZ ;  /* 0x00000000007a7805 */ /* 0x000fe2000001ff00 */
[----:B------:R-:W-:Y:S01]  /*11f0*/  ISETP.GE.AND P2, PT, R2, c[0x0][0x1cc], PT ;  /* 0x0000730002007a0c */ /* 0x000fe20003f46270 */
[----:B------:R-:W-:Y:S01]  /*1200*/  IMAD.SHL.U32 R42, R6, 0x2, RZ ;  /* 0x00000002062a7824 */ /* 0x000fe200078e00ff */
[----:B------:R-:W-:Y:S01]  /*1210*/  LEA R12, P0, R18, R4, 0x6 ;  /* 0x00000004120c7211 */ /* 0x000fe200078030ff */
[----:B------:R-:W-:Y:S01]  /*1220*/  CS2R R120, SRZ ;  /* 0x0000000000787805 */ /* 0x000fe2000001ff00 */
[----:B------:R-:W-:Y:S01]  /*1230*/  ISETP.LT.OR P1, PT, R0, 0x1, P2 ;  /* 0x000000010000780c */ /* 0x000fe20001721670 */
[----:B------:R-:W-:Y:S01]  /*1240*/  CS2R R118, SRZ ;  /* 0x0000000000767805 */ /* 0x000fe2000001ff00 */
[----:B------:R-:W-:Y:S01]  /*1250*/  LEA.HI.X R13, R18, R5, R27, 0x6, P0 ;  /* 0x00000005120d7211 */ /* 0x000fe200000f341b */
[----:B------:R-:W-:Y:S01]  /*1260*/  STL [R1+0x50], R42 ;  /* 0x0000502a01007387 */ /* 0x000fe20000100800 */
[----:B------:R-:W-:Y:S01]  /*1270*/  ISETP.LT.OR P0, PT, R0, 0x1, P4 ;  /* 0x000000010000780c */ /* 0x000fe20002701670 */
[----:B------:R-:W-:Y:S01]  /*1280*/  CS2R R116, SRZ ;  /* 0x0000000000747805 */ /* 0x000fe2000001ff00 */
[----:B------:R-:W-:Y:S01]  /*1290*/  SHF.R.S32.HI R18, RZ, 0x4, R40 ;  /* 0x00000004ff127819 */ /* 0x000fe20000011428 */
[----:B------:R-:W-:Y:S01]  /*12a0*/  CS2R R114, SRZ ;  /* 0x0000000000727805 */ /* 0x000fe2000001ff00 */
[----:B------:R-:W-:Y:S01]  /*12b0*/  SHF.R.S32.HI R7, RZ, 0x1f, R30 ;  /* 0x0000001fff077819 */ /* 0x000fe2000001141e */
[----:B------:R-:W-:Y:S01]  /*12c0*/  CS2R R112, SRZ ;  /* 0x0000000000707805 */ /* 0x000fe2000001ff00 */
[----:B------:R-:W-:Y:S01]  /*12d0*/  LEA.HI R6, R40, R18, RZ, 0x1 ;  /* 0x0000001228067211 */ /* 0x000fe200078f08ff */
[----:B------:R-:W-:Y:S01]  /*12e0*/  CS2R R110, SRZ ;  /* 0x00000000006e7805 */ /* 0x000fe2000001ff00 */
[----:B------:R-:W-:Y:S01]  /*12f0*/  LEA.HI R7, R7, R29, RZ, 0x3 ;  /* 0x0000001d07077211 */ /* 0x000fe200078f18ff */
[----:B------:R-:W-:Y:S01]  /*1300*/  @!PT LDS RZ, [RZ] ;  /* 0x00000000fffff984 */ /* 0x000fe20000000800 */
[----:B------:R-:W-:Y:S01]  /*1310*/  @!PT LDS RZ, [RZ] ;  /* 0x00000000fffff984 */ /* 0x000fe20000000800 */
[----:B------:R-:W-:Y:S01]  /*1320*/  @!PT LDS RZ, [RZ] ;  /* 0x00000000fffff984 */ /* 0x000fe20000000800 */
[----:B------:R1:W-:Y:S01]  /*1330*/  LDGSTS.E.BYPASS.LTC128B.128 [R42+0x8080], [R4.64], !P1 ;  /* 0x08080000042a7fae */ /* 0x0003e2000c901d4a */
[----:B------:R-:W-:Y:S01]  /*1340*/  ISETP.GE.AND P1, PT, R15, 0x1, PT ;  /* 0x000000010f00780c */ /* 0x000fe20003f26270 */
[----:B------:R-:W-:Y:S01]  /*1350*/  CS2R R108, SRZ ;  /* 0x00000000006c7805 */ /* 0x000fe2000001ff00 */
[----:B------:R-:W-:Y:S01]  /*1360*/  ISETP.GE.AND P1, PT, R33, c[0x0][0x1cc], PT ;  /* 0x0000730021007a0c */ /* 0x000fe20003f26270 */
[----:B------:R1:W-:Y:S01]  /*1370*/  LDGSTS.E.BYPASS.LTC128B.128 [R42+0xa080], [R4.64+0x80], !P0 ;  /* 0x0a080080042a7fae */ /* 0x0003e2000c101d4a */
[----:B------:R-:W-:Y:S01]  /*1380*/  LOP3.LUT R15, R6, 0xfffffffe, RZ, 0xc0, !PT ;  /* 0xfffffffe060f7812 */ /* 0x000fe200078ec0ff */
[----:B------:R-:W-:Y:S01]  /*1390*/  IMAD R6, R16, c[0x0][0x1b0], RZ ;  /* 0x00006c0010067a24 */ /* 0x000fe200078e02ff */
[C---:B------:R-:W-:Y:S01]  /*13a0*/  ISETP.LT.OR P5, PT, R0.reuse, 0x1, P3 ;  /* 0x000000010000780c */ /* 0x040fe20001fa1670 */
[----:B------:R-:W-:Y:S01]  /*13b0*/  CS2R R106, SRZ ;  /* 0x00000000006a7805 */ /* 0x000fe2000001ff00 */
[----:B------:R-:W-:Y:S01]  /*13c0*/  ISETP.LT.OR P0, PT, R0, 0x1, P1 ;  /* 0x000000010000780c */ /* 0x000fe20000f01670 */
[C---:B------:R-:W-:Y:S01]  /*13d0*/  IMAD R16, R10.reuse, c[0x0][0x1b4], R6 ;  /* 0x00006d000a107a24 */ /* 0x040fe200078e0206 */
[----:B------:R-:W-:Y:S01]  /*13e0*/  LOP3.LUT R17, R7, 0xfffffff8, RZ, 0xc0, !PT ;  /* 0xfffffff807117812 */ /* 0x000fe200078ec0ff */
[----:B------:R-:W-:Y:S01]  /*13f0*/  IMAD.WIDE.U32 R6, R10, c[0x0][0x1b0], R2 ;  /* 0x00006c000a067a25 */ /* 0x000fe200078e0002 */
[C---:B------:R-:W-:Y:S01]  /*1400*/  ISETP.LT.OR P4, PT, R0.reuse, 0x21, P4 ;  /* 0x000000210000780c */ /* 0x040fe20002781670 */
[----:B------:R-:W-:Y:S01]  /*1410*/  CS2R R104, SRZ ;  /* 0x0000000000687805 */ /* 0x000fe2000001ff00 */
[C---:B------:R-:W-:Y:S01]  /*1420*/  ISETP.LT.OR P3, PT, R0.reuse, 0x21, P3 ;  /* 0x000000210000780c */ /* 0x040fe20001f61670 */
[C---:B------:R-:W-:Y:S01]  /*1430*/  IMAD R10, R11.reuse, c[0x0][0x178], RZ ;  /* 0x00005e000b0a7a24 */ /* 0x040fe200078e02ff */
[----:B------:R-:W-:Y:S01]  /*1440*/  ISETP.LT.OR P1, PT, R0, 0x21, P1 ;  /* 0x000000210000780c */ /* 0x000fe20000f21670 */
[----:B------:R-:W-:Y:S01]  /*1450*/  IMAD R11, R11, c[0x0][0x208], RZ ;  /* 0x000082000b0b7a24 */ /* 0x000fe200078e02ff */
[----:B------:R-:W-:Y:S01]  /*1460*/  CS2R R102, SRZ ;  /* 0x0000000000667805 */ /* 0x000fe2000001ff00 */
[----:B------:R-:W-:Y:S01]  /*1470*/  IMAD.IADD R27, R18, 0x1, -R15 ;  /* 0x00000001121b7824 */ /* 0x000fe200078e0a0f */
[----:B------:R1:W-:Y:S01]  /*1480*/  LDGSTS.E.BYPASS.LTC128B.128 [R42+0xc080], [R4.64+0x100], !P5 ;  /* 0x0c080100042a7fae */ /* 0x0003e2000e901d4a */
[----:B------:R-:W-:Y:S01]  /*1490*/  IMAD.IADD R15, R29, 0x1, -R17 ;  /* 0x000000011d0f7824 */ /* 0x000fe200078e0a11 */
[----:B------:R-:W-:Y:S01]  /*14a0*/  CS2R R100, SRZ ;  /* 0x0000000000647805 */ /* 0x000fe2000001ff00 */
[----:B------:R-:W-:Y:S01]  /*14b0*/  IMAD.IADD R7, R7, 0x1, R16 ;  /* 0x0000000107077824 */ /* 0x000fe200078e0210 */
[----:B------:R1:W-:Y:S01]  /*14c0*/  LDGSTS.E.BYPASS.LTC128B.128 [R42+0xe080], [R4.64+0x180], !P0 ;  /* 0x0e080180042a7fae */ /* 0x0003e2000c101d4a */
[----:B------:R-:W-:Y:S01]  /*14d0*/  IMAD R18, R14, c[0x0][0x17c], R10 ;  /* 0x00005f000e127a24 */ /* 0x000fe200078e020a */
[----:B------:R-:W-:Y:S01]  /*14e0*/  ISETP.LT.OR P0, PT, R0, 0x21, P2 ;  /* 0x000000210000780c */ /* 0x000fe20001701670 */
[C---:B------:R-:W-:Y:S01]  /*14f0*/  IMAD R29, R14.reuse, c[0x0][0x20c], R11 ;  /* 0x000083000e1d7a24 */ /* 0x040fe200078e020b */
[----:B------:R-:W-:Y:S01]  /*1500*/  LOP3.LUT P5, RZ, R15, 0x4, RZ, 0xc0, !PT ;  /* 0x000000040fff7812 */ /* 0x000fe200078ac0ff */
[C-C-:B------:R-:W-:Y:S01]  /*1510*/  IMAD.WIDE.U32 R10, R14.reuse, c[0x0][0x178], R2.reuse ;  /* 0x00005e000e0a7a25 */ /* 0x140fe200078e0002 */
[----:B------:R-:W-:Y:S01]  /*1520*/  ISETP.GE.AND P2, PT, R35, c[0x0][0x19c], PT ;  /* 0x0000670023007a0c */ /* 0x000fe20003f46270 */
[----:B------:R-:W-:Y:S01]  /*1530*/  CS2R R98, SRZ ;  /* 0x0000000000627805 */ /* 0x000fe2000001ff00 */
[----:B------:R-:W-:Y:S01]  /*1540*/  CS2R R96, SRZ ;  /* 0x0000000000607805 */ /* 0x000fe2000001ff00 */
[----:B------:R-:W-:Y:S01]  /*1550*/  IMAD.WIDE.U32 R16, R14, c[0x0][0x208], R2 ;  /* 0x000082000e107a25 */ /* 0x000fe200078e0002 */
[----:B------:R-:W-:Y:S01]  /*1560*/  CS2R R94, SRZ ;  /* 0x00000000005e7805 */ /* 0x000fe2000001ff00 */
[----:B------:R-:W-:Y:S01]  /*1570*/  CS2R R92, SRZ ;  /* 0x00000000005c7805 */ /* 0x000fe2000001ff00 */
[----:B------:R-:W-:Y:S01]  /*1580*/  CS2R R90, SRZ ;  /* 0x00000000005a7805 */ /* 0x000fe2000001ff00 */
[----:B------:R-:W-:Y:S01]  /*1590*/  IMAD.SHL.U32 R3, R15, 0x40, RZ ;  /* 0x000000400f037824 */ /* 0x000fe200078e00ff */
[----:B------:R-:W-:Y:S01]  /*15a0*/  CS2R R88, SRZ ;  /* 0x0000000000587805 */ /* 0x000fe2000001ff00 */
[----:B------:R-:W-:Y:S01]  /*15b0*/  IMAD R14, R22, c[0x0][0x1b8], RZ ;  /* 0x00006e00160e7a24 */ /* 0x000fe200078e02ff */
[----:B------:R2:W-:Y:S01]  /*15c0*/  LDGSTS.E.BYPASS.LTC128B.128 [R42+0x9080], [R12.64], !P0 ;  /* 0x090800000c2a7fae */ /* 0x0005e2000c101d4a */
[----:B------:R-:W-:Y:S01]  /*15d0*/  CS2R R82, SRZ ;  /* 0x0000000000527805 */ /* 0x000fe2000001ff00 */
[----:B------:R-:W-:Y:S01]  /*15e0*/  LOP3.LUT R3, R3, 0x1c0, RZ, 0xc0, !PT ;  /* 0x000001c003037812 */ /* 0x000fe200078ec0ff */
[C---:B------:R-:W-:Y:S01]  /*15f0*/  IMAD R14, R19.reuse, c[0x0][0x1bc], R14 ;  /* 0x00006f00130e7a24 */ /* 0x040fe200078e020e */
[----:B------:R2:W-:Y:S01]  /*1600*/  LDGSTS.E.BYPASS.LTC128B.128 [R42+0xb080], [R12.64+0x80], !P4 ;  /* 0x0b0800800c2a7fae */ /* 0x0005e2000e101d4a */
[----:B------:R-:W-:Y:S01]  /*1610*/  CS2R R80, SRZ ;  /* 0x0000000000507805 */ /* 0x000fe2000001ff00 */
[----:B------:R-:W-:Y:S01]  /*1620*/  CS2R R78, SRZ ;  /* 0x00000000004e7805 */ /* 0x000fe2000001ff00 */
[----:B------:R-:W-:Y:S01]  /*1630*/  CS2R R76, SRZ ;  /* 0x00000000004c7805 */ /* 0x000fe2000001ff00 */
[----:B------:R2:W-:Y:S01]  /*1640*/  LDGSTS.E.BYPASS.LTC128B.128 [R42+0xd080], [R12.64+0x100], !P3 ;  /* 0x0d0801000c2a7fae */ /* 0x0005e2000d901d4a */
[----:B------:R-:W-:Y:S01]  /*1650*/  ISETP.LT.OR P3, PT, R0, 0x1, P2 ;  /* 0x000000010000780c */ /* 0x000fe20001761670 */
[----:B------:R-:W-:Y:S01]  /*1660*/  CS2R R74, SRZ ;  /* 0x00000000004a7805 */ /* 0x000fe2000001ff00 */
[----:B-1----:R-:W-:Y:S01]  /*1670*/  IMAD.WIDE.U32 R4, R19, c[0x0][0x1b8], R6 ;  /* 0x00006e0013047a25 */ /* 0x002fe200078e0006 */
[----:B------:R2:W-:Y:S01]  /*1680*/  LDGSTS.E.BYPASS.LTC128B.128 [R42+0xf080], [R12.64+0x180], !P1 ;  /* 0x0f0801800c2a7fae */ /* 0x0005e2000c901d4a */
[----:B------:R-:W-:Y:S01]  /*1690*/  ISETP.GE.AND P1, PT, R34, c[0x0][0x19c], PT ;  /* 0x0000670022007a0c */ /* 0x000fe20003f26270 */
[----:B------:R-:W-:Y:S01]  /*16a0*/  CS2R R72, SRZ ;  /* 0x0000000000487805 */ /* 0x000fe2000001ff00 */
[----:B------:R-:W-:Y:S01]  /*16b0*/  IMAD.SHL.U32 R6, R26, 0x8, RZ ;  /* 0x000000081a067824 */ /* 0x000fe200078e00ff */
[----:B------:R-:W0:Y:S01]  /*16c0*/  LDGDEPBAR ;  /* 0x00000000000079af */ /* 0x000e220000000000 */
[----:B------:R-:W-:Y:S01]  /*16d0*/  IMAD.IADD R7, R11, 0x1, R18 ;  /* 0x000000010b077824 */ /* 0x000fe200078e0212 */
[----:B------:R-:W-:Y:S01]  /*16e0*/  SHF.R.U32.HI R11, RZ, 0x3, R3 ;  /* 0x00000003ff0b7819 */ /* 0x000fe20000011603 */
[----:B------:R-:W-:Y:S01]  /*16f0*/  IMAD.IADD R5, R5, 0x1, R14 ;  /* 0x0000000105057824 */ /* 0x000fe200078e020e */
[----:B------:R-:W-:Y:S01]  /*1700*/  LOP3.LUT R31, R6, 0x18, RZ, 0xc0, !PT ;  /* 0x00000018061f7812 */ /* 0x000fe200078ec0ff */
[----:B------:R-:W-:Y:S01]  /*1710*/  IMAD.MOV.U32 R6, RZ, RZ, R10 ;  /* 0x000000ffff067224 */ /* 0x000fe200078e000a */
[----:B------:R-:W-:Y:S01]  /*1720*/  LEA.HI R10, R38, R36, RZ, 0x1 ;  /* 0x00000024260a7211 */ /* 0x000fe200078f08ff */
[----:B------:R-:W-:Y:S01]  /*1730*/  IMAD R14, R41, c[0x0][0x180], RZ ;  /* 0x00006000290e7a24 */ /* 0x000fe200078e02ff */
[----:B------:R-:W-:Y:S01]  /*1740*/  LOP3.LUT R18, R11, R3, R31, 0x1e, !PT ;  /* 0x000000030b127212 */ /* 0x000fe200078e1e1f */
[----:B------:R-:W-:Y:S01]  /*1750*/  IMAD R3, R9, c[0x0][0x1a8], RZ ;  /* 0x00006a0009037a24 */ /* 0x000fe200078e02ff */
[----:B------:R-:W-:Y:S01]  /*1760*/  CS2R R70, SRZ ;  /* 0x0000000000467805 */ /* 0x000fe2000001ff00 */
[----:B------:R-:W-:Y:S01]  /*1770*/  IMAD R14, R84, c[0x0][0x184], R14 ;  /* 0x00006100540e7a24 */ /* 0x000fe200078e020e */
[----:B------:R-:W-:Y:S01]  /*1780*/  CS2R R68, SRZ ;  /* 0x0000000000447805 */ /* 0x000fe2000001ff00 */
[----:B------:R-:W-:Y:S01]  /*1790*/  IMAD R15, R8, c[0x0][0x1ac], R3 ;  /* 0x00006b00080f7a24 */ /* 0x000fe200078e0203 */
[----:B------:R-:W-:Y:S01]  /*17a0*/  LOP3.LUT R3, R30, 0x3ffffffc, RZ, 0xc0, !PT ;  /* 0x3ffffffc1e037812 */ /* 0x000fe200078ec0ff */
[----:B------:R-:W-:Y:S01]  /*17b0*/  IMAD.WIDE.U32 R8, R8, c[0x0][0x1a8], R4 ;  /* 0x00006a0008087a25 */ /* 0x000fe200078e0004 */
[----:B------:R-:W-:Y:S01]  /*17c0*/  LOP3.LUT R4, R10, 0xfffffffe, RZ, 0xc0, !PT ;  /* 0xfffffffe0a047812 */ /* 0x000fe200078ec0ff */
[----:B------:R-:W-:Y:S01]  /*17d0*/  CS2R R66, SRZ ;  /* 0x0000000000427805 */ /* 0x000fe2000001ff00 */
[----:B------:R-:W-:Y:S01]  /*17e0*/  CS2R R64, SRZ ;  /* 0x0000000000407805 */ /* 0x000fe2000001ff00 */
[----:B------:R-:W-:Y:S01]  /*17f0*/  IMAD.IADD R5, R85, 0x1, -R3 ;  /* 0x0000000155057824 */ /* 0x000fe200078e0a03 */
[----:B------:R-:W-:Y:S01]  /*1800*/  CS2R R62, SRZ ;  /* 0x00000000003e7805 */ /* 0x000fe2000001ff00 */
[----:B------:R-:W-:Y:S01]  /*1810*/  IMAD.IADD R22, R36, 0x1, -R4 ;  /* 0x0000000124167824 */ /* 0x000fe200078e0a04 */
[----:B------:R-:W-:Y:S01]  /*1820*/  LEA R4, P0, R8, c[0x0][0x190], 0x1 ;  /* 0x0000640008047a11 */ /* 0x000fe200078008ff */
[----:B------:R-:W-:Y:S01]  /*1830*/  IMAD.WIDE.U32 R10, R84, c[0x0][0x180], R6 ;  /* 0x00006000540a7a25 */ /* 0x000fe200078e0006 */
[----:B------:R-:W-:Y:S01]  /*1840*/  CS2R R60, SRZ ;  /* 0x00000000003c7805 */ /* 0x000fe2000001ff00 */
[----:B------:R-:W-:Y:S01]  /*1850*/  CS2R R58, SRZ ;  /* 0x00000000003a7805 */ /* 0x000fe2000001ff00 */
[----:B------:R-:W-:Y:S01]  /*1860*/  CS2R R56, SRZ ;  /* 0x0000000000387805 */ /* 0x000fe2000001ff00 */
[----:B------:R-:W-:Y:S01]  /*1870*/  IMAD.SHL.U32 R32, R22, 0x400, RZ ;  /* 0x0000040016207824 */ /* 0x000fe200078e00ff */
[----:B------:R-:W-:Y:S01]  /*1880*/  CS2R R54, SRZ ;  /* 0x0000000000367805 */ /* 0x000fe2000001ff00 */
[----:B------:R-:W-:Y:S01]  /*1890*/  IMAD.IADD R3, R9, 0x1, R15 ;  /* 0x0000000109037824 */ /* 0x000fe200078e020f */
[----:B------:R-:W-:Y:S01]  /*18a0*/  CS2R R52, SRZ ;  /* 0x0000000000347805 */ /* 0x000fe2000001ff00 */
[----:B------:R-:W-:Y:S01]  /*18b0*/  IMAD.MOV.U32 R19, RZ, RZ, c[0x0][0x1a8] ;  /* 0x00006a00ff137624 */ /* 0x000fe200078e00ff */
[----:B------:R-:W-:Y:S01]  /*18c0*/  CS2R R50, SRZ ;  /* 0x0000000000327805 */ /* 0x000fe2000001ff00 */
[----:B------:R-:W-:Y:S01]  /*18d0*/  IMAD R7, R5, 0x2, R32 ;  /* 0x0000000205077824 */ /* 0x000fe200078e0220 */
[----:B------:R-:W-:Y:S01]  /*18e0*/  LEA.HI.X R5, R8, c[0x0][0x194], R3, 0x1, P0 ;  /* 0x0000650008057a11 */ /* 0x000fe200000f0c03 */
[----:B------:R-:W-:Y:S01]  /*18f0*/  IMAD.IADD R9, R11, 0x1, R14 ;  /* 0x000000010b097824 */ /* 0x000fe200078e020e */
[----:B------:R-:W-:Y:S01]  /*1900*/  LEA R6, P0, R19, R4, 0x6 ;  /* 0x0000000413067211 */ /* 0x000fe200078030ff */
[----:B------:R-:W-:Y:S01]  /*1910*/  IMAD.MOV.U32 R11, RZ, RZ, c[0x0][0x1ac] ;  /* 0x00006b00ff0b7624 */ /* 0x000fe200078e00ff */
[----:B------:R-:W-:Y:S01]  /*1920*/  UISETP.GT.AND UP1, UPT, UR6, -0x1, UPT ;  /* 0xffffffff0600788c */ /* 0x000fe2000bf24270 */
[----:B------:R-:W-:Y:S01]  /*1930*/  IMAD.IADD R3, R7, 0x1, R18 ;  /* 0x0000000107037824 */ /* 0x000fe200078e0212 */
[----:B------:R-:W-:Y:S01]  /*1940*/  SEL R18, R28, RZ, !P6 ;  /* 0x000000ff1c127207 */ /* 0x000fe20007000000 */
[----:B------:R-:W-:Y:S01]  /*1950*/  IMAD.MOV.U32 R8, RZ, RZ, R10 ;  /* 0x000000ffff087224 */ /* 0x000fe200078e000a */
[----:B------:R-:W-:Y:S01]  /*1960*/  LEA.HI.X R7, R19, R5, R11, 0x6, P0 ;  /* 0x0000000513077211 */ /* 0x000fe200000f340b */
[----:B------:R-:W-:Y:S01]  /*1970*/  IMAD.SHL.U32 R10, R3, 0x2, RZ ;  /* 0x00000002030a7824 */ /* 0x000fe200078e00ff */
[----:B------:R-:W-:Y:S01]  /*1980*/  ISETP.GE.AND P0, PT, R2, c[0x0][0x19c], PT ;  /* 0x0000670002007a0c */ /* 0x000fe20003f06270 */
[----:B--2---:R-:W-:Y:S01]  /*1990*/  IMAD R12, R18, c[0x0][0x188], RZ ;  /* 0x00006200120c7a24 */ /* 0x004fe200078e02ff */
[----:B------:R-:W-:Y:S01]  /*19a0*/  SEL R19, R86, RZ, !P6 ;  /* 0x000000ff56137207 */ /* 0x000fe20007000000 */
[----:B------:R-:W-:Y:S01]  /*19b0*/  IMAD.U32 R11, RZ, RZ, UR19 ;  /* 0x00000013ff0b7e24 */ /* 0x000fe2000f8e00ff */
[C---:B------:R-:W-:Y:S01]  /*19c0*/  ISETP.LT.OR P4, PT, R0.reuse, 0x1, P0 ;  /* 0x000000010000780c */ /* 0x040fe20000781670 */
[----:B------:R1:W-:Y:S01]  /*19d0*/  STL [R1+0x64], R10 ;  /* 0x0000640a01007387 */ /* 0x0003e20000100800 */
[----:B------:R-:W-:Y:S01]  /*19e0*/  ISETP.LT.OR P6, PT, R0, 0x21, P0 ;  /* 0x000000210000780c */ /* 0x000fe200007c1670 */
[----:B------:R-:W-:Y:S01]  /*19f0*/  IMAD R12, R19, c[0x0][0x18c], R12 ;  /* 0x00006300130c7a24 */ /* 0x000fe200078e020c */
[----:B------:R-:W-:Y:S01]  /*1a00*/  ISETP.GE.AND P0, PT, R33, c[0x0][0x19c], PT ;  /* 0x0000670021007a0c */ /* 0x000fe20003f06270 */
[----:B------:R-:W-:Y:S01]  /*1a10*/  IMAD.WIDE.U32 R14, R19, c[0x0][0x188], R8 ;  /* 0x00006200130e7a25 */ /* 0x000fe200078e0008 */
[----:B------:R-:W-:Y:S01]  /*1a20*/  IADD3 R3, R10, 0x14180, RZ ;  /* 0x000141800a037810 */ /* 0x000fe20007ffe0ff */
[----:B------:R-:W-:-:S02]  /*1a30*/  CS2R R86, SRZ ;  /* 0x0000000000567805 */ /* 0x000fc4000001ff00 */
[----:B------:R-:W-:Y:S02]  /*1a40*/  IMAD.U32 R11, RZ, RZ, UR5 ;  /* 0x00000005ff0b7e24 */ /* 0x000fe4000f8e00ff */
[----:B------:R-:W-:Y:S02]  /*1a50*/  IMAD.IADD R13, R15, 0x1, R12 ;  /* 0x000000010f0d7824 */ /* 0x000fe400078e020c */
[----:B------:R2:W-:Y:S01]  /*1a60*/  LDGSTS.E.BYPASS.LTC128B.128 [R42+0x80], [R4.64], !P4 ;  /* 0x00080000042a7fae */ /* 0x0005e2000e101d4a */
[C---:B------:R-:W-:Y:S01]  /*1a70*/  ISETP.LT.OR P4, PT, R0.reuse, 0x1, P1 ;  /* 0x000000010000780c */ /* 0x040fe20000f81670 */
[----:B------:R-:W-:Y:S02]  /*1a80*/  IMAD.MOV.U32 R8, RZ, RZ, R16 ;  /* 0x000000ffff087224 */ /* 0x000fe400078e0010 */
[----:B------:R2:W-:Y:S01]  /*1a90*/  LDGSTS.E.BYPASS.LTC128B.128 [R42+0x2080], [R4.64+0x80], !P3 ;  /* 0x02080080042a7fae */ /* 0x0005e2000d901d4a */
[----:B------:R-:W-:Y:S01]  /*1aa0*/  ISETP.LT.OR P3, PT, R0, 0x21, P1 ;  /* 0x000000210000780c */ /* 0x000fe20000f61670 */
[----:B------:R-:W-:-:S02]  /*1ab0*/  IMAD.IADD R9, R17, 0x1, R29 ;  /* 0x0000000111097824 */ /* 0x000fc400078e021d */
[C---:B------:R-:W-:Y:S02]  /*1ac0*/  IMAD R28, R41.reuse, c[0x0][0x270], RZ ;  /* 0x00009c00291c7a24 */ /* 0x040fe400078e02ff */
[C---:B------:R-:W-:Y:S02]  /*1ad0*/  IMAD R29, R41.reuse, c[0x0][0x288], RZ ;  /* 0x0000a200291d7a24 */ /* 0x040fe400078e02ff */
[----:B------:R-:W-:Y:S01]  /*1ae0*/  IMAD R30, R41, c[0x0][0x238], RZ ;  /* 0x00008e00291e7a24 */ /* 0x000fe200078e02ff */
[----:B-1----:R-:W-:Y:S01]  /*1af0*/  IADD3 R10, R10, 0x141c0, RZ ;  /* 0x000141c00a0a7810 */ /* 0x002fe20007ffe0ff */
[----:B------:R2:W-:Y:S01]  /*1b00*/  LDGSTS.E.BYPASS.LTC128B.128 [R42+0x4080], [R4.64+0x100], !P4 ;  /* 0x04080100042a7fae */ /* 0x0005e2000e101d4a */
[----:B------:R-:W-:Y:S01]  /*1b10*/  ISETP.LT.OR P4, PT, R0, 0x1, P0 ;  /* 0x000000010000780c */ /* 0x000fe20000781670 */
[----:B------:R-:W-:Y:S01]  /*1b20*/  IMAD.WIDE.U32 R8, R84, c[0x0][0x210], R8 ;  /* 0x0000840054087a25 */ /* 0x000fe200078e0008 */
[----:B------:R-:W-:Y:S02]  /*1b30*/  @P5 IADD3 R10, R3, -0x40, RZ ;  /* 0xffffffc0030a5810 */ /* 0x000fe40007ffe0ff */
[----:B------:R-:W-:Y:S01]  /*1b40*/  ISETP.LT.OR P5, PT, R0, 0x21, P2 ;  /* 0x000000210000780c */ /* 0x000fe200017a1670 */
[----:B------:R-:W-:Y:S01]  /*1b50*/  IMAD R28, R84, c[0x0][0x274], R28 ;  /* 0x00009d00541c7a24 */ /* 0x000fe200078e021c */
[----:B------:R-:W-:Y:S01]  /*1b60*/  ISETP.LT.OR P2, PT, R0, 0x21, P0 ;  /* 0x000000210000780c */ /* 0x000fe20000741670 */
[----:B------:R1:W-:Y:S01]  /*1b70*/  STL [R1+0x68], R10 ;  /* 0x0000680a01007387 */ /* 0x0003e20000100800 */
[----:B------:R-:W-:-:S02]  /*1b80*/  IMAD.SHL.U32 R0, R23, 0x40, RZ ;  /* 0x0000004017007824 */ /* 0x000fc400078e00ff */
[C---:B------:R-:W-:Y:S01]  /*1b90*/  IMAD R29, R84.reuse, c[0x0][0x28c], R29 ;  /* 0x0000a300541d7a24 */ /* 0x040fe200078e021d */
[----:B------:R3:W-:Y:S01]  /*1ba0*/  STL.64 [R1+0xa0], R14 ;  /* 0x0000a00e01007387 */ /* 0x0007e20000100a00 */
[----:B------:R-:W-:Y:S01]  /*1bb0*/  IMAD R30, R84, c[0x0][0x23c], R30 ;  /* 0x00008f00541e7a24 */ /* 0x000fe200078e021e */
[----:B------:R-:W-:Y:S02]  /*1bc0*/  LOP3.LUT R16, R0, 0x1c0, RZ, 0xc0, !PT ;  /* 0x000001c000107812 */ /* 0x000fe400078ec0ff */
[----:B------:R2:W-:Y:S01]  /*1bd0*/  LDGSTS.E.BYPASS.LTC128B.128 [R42+0x6080], [R4.64+0x180], !P4 ;  /* 0x06080180042a7fae */ /* 0x0005e2000e101d4a */
[----:B------:R-:W-:-:S03]  /*1be0*/  ISETP.GE.AND P4, PT, R2, c[0x0][0x16c], PT ;  /* 0x00005b0002007a0c */ /* 0x000fc60003f86270 */
[----:B------:R4:W-:Y:S01]  /*1bf0*/  LDGSTS.E.BYPASS.LTC128B.128 [R42+0x1080], [R6.64], !P6 ;  /* 0x01080000062a7fae */ /* 0x0009e2000f101d4a */
[----:B------:R-:W-:-:S03]  /*1c00*/  ISETP.GT.AND P6, PT, R85, 0x7, PT ;  /* 0x000000075500780c */ /* 0x000fc60003fc4270 */
[----:B------:R4:W-:Y:S01]  /*1c10*/  LDGSTS.E.BYPASS.LTC128B.128 [R42+0x3080], [R6.64+0x80], !P5 ;  /* 0x03080080062a7fae */ /* 0x0009e2000e901d4a */
[----:B------:R-:W-:-:S03]  /*1c20*/  ISETP.GE.AND P5, PT, R2, c[0x0][0x1fc], PT ;  /* 0x00007f0002007a0c */ /* 0x000fc60003fa6270 */
[----:B------:R4:W-:Y:S04]  /*1c30*/  LDGSTS.E.BYPASS.LTC128B.128 [R42+0x5080], [R6.64+0x100], !P3 ;  /* 0x05080100062a7fae */ /* 0x0009e8000d901d4a */
[----:B------:R4:W-:Y:S01]  /*1c40*/  LDGSTS.E.BYPASS.LTC128B.128 [R42+0x7080], [R6.64+0x180], !P2 ;  /* 0x07080180062a7fae */ /* 0x0009e2000d101d4a */
[----:B-1----:R-:W-:Y:S01]  /*1c50*/  IMAD.U32 R10, RZ, RZ, UR18 ;  /* 0x00000012ff0a7e24 */ /* 0x002fe2000f8e00ff */
[----:B------:R-:W-:Y:S01]  /*1c60*/  ISETP.LT.AND P2, PT, R43, UR4, PT ;  /* 0x000000042b007c0c */ /* 0x000fe2000bf41270 */
[----:B------:R-:W-:Y:S01]  /*1c70*/  ULDC.64 UR4, c[0x0][0x208] ;  /* 0x0000820000047ab9 */ /* 0x000fe20000000a00 */
[----:B------:R-:W0:Y:S01]  /*1c80*/  LDGDEPBAR ;  /* 0x00000000000079af */ /* 0x000e220000000000 */
[----:B------:R-:W-:Y:S01]  /*1c90*/  USHF.L.U64.HI UR5, UR4, UR17, UR5 ;  /* 0x0000001104057299 */ /* 0x000fe20008010205 */
[----:B------:R-:W-:Y:S01]  /*1ca0*/  LEA R3, P1, R10, R14, 0x5 ;  /* 0x0000000e0a037211 */ /* 0x000fe200078228ff */
[----:B------:R-:W-:Y:S01]  /*1cb0*/  USHF.L.U32 UR4, UR4, 0x5, URZ ;  /* 0x0000000504047899 */ /* 0x000fe2000800063f */
[----:B------:R1:W-:Y:S01]  /*1cc0*/  STL [R1+0xb8], R13 ;  /* 0x0000b80d01007387 */ /* 0x0003e20000100800 */
[----:B------:R-:W-:Y:S01]  /*1cd0*/  ISETP.GE.OR P3, PT, R2, c[0x0][0x16c], !P2 ;  /* 0x00005b0002007a0c */ /* 0x000fe20005766670 */
[----:B------:R-:W-:Y:S01]  /*1ce0*/  UIMAD UR5, UR5, UR12, URZ ;  /* 0x0000000c050572a4 */ /* 0x000fe2000f8e023f */
[----:B------:R-:W-:Y:S01]  /*1cf0*/  LEA.HI.X R10, R10, R13, R11, 0x5, P1 ;  /* 0x0000000d0a0a7211 */ /* 0x000fe200008f2c0b */
[----:B--2---:R-:W-:Y:S01]  /*1d00*/  IMAD R4, R27, 0x800, R39 ;  /* 0x000008001b047824 */ /* 0x004fe200078e0227 */
[----:B------:R-:W-:Y:S01]  /*1d10*/  LEA R12, P0, R3, c[0x0][0x160], 0x1 ;  /* 0x00005800030c7a11 */ /* 0x000fe200078008ff */
[----:B------:R-:W-:Y:S01]  /*1d20*/  IMAD R11, R41, c[0x0][0x210], RZ ;  /* 0x00008400290b7a24 */ /* 0x000fe200078e02ff */
[----:B------:R-:W-:Y:S01]  /*1d30*/  LOP3.LUT P1, RZ, R23, 0x4, RZ, 0xc0, !PT ;  /* 0x0000000417ff7812 */ /* 0x000fe2000782c0ff */
[----:B------:R-:W-:Y:S01]  /*1d40*/  UIMAD UR5, UR13, UR4, UR5 ;  /* 0x000000040d0572a4 */ /* 0x000fe2000f8e0205 */
[----:B---3--:R-:W-:-:S04]  /*1d50*/  IMAD.WIDE.U32 R14, R84, c[0x0][0x270], R20 ;  /* 0x00009c00540e7a25 */ /* 0x008fc800078e0014 */
[C---:B------:R-:W-:Y:S02]  /*1d60*/  IMAD R11, R84.reuse, c[0x0][0x214], R11 ;  /* 0x00008500540b7a24 */ /* 0x040fe400078e020b */
[----:B------:R-:W-:-:S04]  /*1d70*/  IMAD.WIDE.U32 R20, R84, c[0x0][0x288], R20 ;  /* 0x0000a20054147a25 */ /* 0x000fc800078e0014 */
[----:B----4-:R-:W-:Y:S01]  /*1d80*/  IMAD.MOV.U32 R7, RZ, RZ, 0x40 ;  /* 0x00000040ff077424 */ /* 0x010fe200078e00ff */
[----:B------:R-:W-:-:S04]  /*1d90*/  DEPBAR.LE SB0, 0x1 ;  /* 0x000080400000791a */ /* 0x000fc80000000000 */
[----:B------:R-:W-:Y:S01]  /*1da0*/  IMAD.IADD R5, R9, 0x1, R11 ;  /* 0x0000000109057824 */ /* 0x000fe200078e020b */
[----:B-1----:R-:W-:Y:S01]  /*1db0*/  LEA.HI.X R13, R3, c[0x0][0x164], R10, 0x1, P0 ;  /* 0x00005900030d7a11 */ /* 0x002fe200000f0c0a */
[----:B------:R-:W-:Y:S01]  /*1dc0*/  BAR.SYNC.DEFER_BLOCKING 0x0 ;  /* 0x0000000000007b1d */ /* 0x000fe20000010000 */
[----:B------:R-:W-:Y:S01]  /*1dd0*/  LOP3.LUT P0, RZ, R23, 0x2, RZ, 0xc0, !PT ;  /* 0x0000000217ff7812 */ /* 0x000fe2000780c0ff */
[----:B------:R-:W-:Y:S01]  /*1de0*/  IMAD.U32 R6, RZ, RZ, UR4 ;  /* 0x00000004ff067e24 */ /* 0x000fe2000f8e00ff */
[----:B------:R-:W-:Y:S01]  /*1df0*/  LOP3.LUT R3, R16, 0x8, R37, 0xf8, !PT ;  /* 0x0000000810037812 */ /* 0x000fe200078ef825 */
[----:B------:R-:W-:Y:S01]  /*1e00*/  IMAD.IADD R9, R15, 0x1, R28 ;  /* 0x000000010f097824 */ /* 0x000fe200078e021c */
[----:B------:R-:W-:Y:S01]  /*1e10*/  SHF.R.U32.HI R23, RZ, 0x3, R16 ;  /* 0x00000003ff177819 */ /* 0x000fe20000011610 */
[----:B------:R-:W-:Y:S01]  /*1e20*/  IMAD.IADD R15, R21, 0x1, R29 ;  /* 0x00000001150f7824 */ /* 0x000fe200078e021d */
[----:B------:R-:W-:Y:S01]  /*1e30*/  SEL R0, R148, 0xffffffe0, !P0 ;  /* 0xffffffe094007807 */ /* 0x000fe20004000000 */
[----:B------:R-:W-:Y:S01]  /*1e40*/  IMAD.IADD R11, R25, 0x1, R30 ;  /* 0x00000001190b7824 */ /* 0x000fe200078e021e */
[----:B------:R-:W-:Y:S01]  /*1e50*/  LOP3.LUT R3, R3, R23, RZ, 0x3c, !PT ;  /* 0x0000001703037212 */ /* 0x000fe200078e3cff */
[----:B------:R-:W-:Y:S01]  /*1e60*/  USHF.R.S32.HI UR4, URZ, 0x1f, UR16 ;  /* 0x0000001f3f047899 */ /* 0x000fe20008011410 */
[----:B------:R-:W-:Y:S01]  /*1e70*/  ISETP.GE.OR P0, PT, R2, c[0x0][0x1fc], !P2 ;  /* 0x00007f0002007a0c */ /* 0x000fe20005706670 */
[----:B------:R-:W-:Y:S01]  /*1e80*/  IMAD.MOV.U32 R10, RZ, RZ, R24 ;  /* 0x000000ffff0a7224 */ /* 0x000fe200078e0018 */
[----:B------:R-:W-:Y:S01]  /*1e90*/  SEL R29, RZ, 0x1, P5 ;  /* 0x00000001ff1d7807 */ /* 0x000fe20002800000 */
[----:B------:R-:W-:Y:S01]  /*1ea0*/  IMAD.IADD R2, R4, 0x1, R3 ;  /* 0x0000000104027824 */ /* 0x000fe200078e0203 */
[----:B------:R-:W-:Y:S01]  /*1eb0*/  P2R R17, PR, RZ, 0x1 ;  /* 0x00000001ff117803 */ /* 0x000fe20000000000 */
[----:B------:R-:W-:Y:S01]  /*1ec0*/  IMAD.MOV.U32 R4, RZ, RZ, R8 ;  /* 0x000000ffff047224 */ /* 0x000fe200078e0008 */
[----:B------:R-:W-:Y:S01]  /*1ed0*/  ISETP.GE.OR P0, PT, R35, c[0x0][0x16c], !P2 ;  /* 0x00005b0023007a0c */ /* 0x000fe20005706670 */
[----:B------:R-:W-:Y:S01]  /*1ee0*/  IMAD.SHL.U32 R49, R2, 0x2, RZ ;  /* 0x0000000202317824 */ /* 0x000fe200078e00ff */
[----:B------:R-:W-:Y:S01]  /*1ef0*/  SEL R2, R7, 0xffffffc0, !P1 ;  /* 0xffffffc007027807 */ /* 0x000fe20004800000 */
[----:B------:R-:W-:Y:S01]  /*1f00*/  IMAD R3, R18, c[0x0][0x218], RZ ;  /* 0x0000860012037a24 */ /* 0x000fe200078e02ff */
[----:B------:R-:W-:Y:S01]  /*1f10*/  ISETP.GE.OR P1, PT, R33, c[0x0][0x16c], !P2 ;  /* 0x00005b0021007a0c */ /* 0x000fe20005726670 */
[C---:B------:R-:W-:Y:S01]  /*1f20*/  IMAD.IADD R48, R49.reuse, 0x1, R0 ;  /* 0x0000000131307824 */ /* 0x040fe200078e0200 */
[----:B------:R-:W-:Y:S01]  /*1f30*/  SHF.R.S32.HI R0, RZ, 0x1f, R26 ;  /* 0x0000001fff007819 */ /* 0x000fe2000001141a */
[----:B------:R-:W-:Y:S01]  /*1f40*/  IMAD.IADD R43, R49, 0x1, R2 ;  /* 0x00000001312b7824 */ /* 0x000fe200078e0202 */
[----:B------:R-:W1:Y:S01]  /*1f50*/  LDSM.16.M88.4 R164, [R49+0x8080] ;  /* 0x0080800031a4783b */ /* 0x000e620000000200 */
[----:B------:R-:W-:Y:S01]  /*1f60*/  IMAD.IADD R41, R2, 0x1, R48 ;  /* 0x0000000102297824 */ /* 0x000fe200078e0230 */
[----:B------:R-:W-:Y:S01]  /*1f70*/  LEA.HI R0, R0, R26, RZ, 0x2 ;  /* 0x0000001a00007211 */ /* 0x000fe200078f10ff */
[C---:B------:R-:W-:Y:S01]  /*1f80*/  IMAD R3, R19.reuse, c[0x0][0x21c], R3 ;  /* 0x0000870013037a24 */ /* 0x040fe200078e0203 */
[----:B------:R-:W2:Y:S01]  /*1f90*/  LDSM.16.M88.4 R168, [R48+0x8080] ;  /* 0x0080800030a8783b */ /* 0x000ea20000000200 */
[----:B------:R-:W-:Y:S01]  /*1fa0*/  IMAD.WIDE.U32 R46, R19, c[0x0][0x218], R4 ;  /* 0x00008600132e7a25 */ /* 0x000fe200078e0004 */
[----:B------:R-:W-:-:S02]  /*1fb0*/  ISETP.NE.AND P5, PT, R17, RZ, PT ;  /* 0x000000ff1100720c */ /* 0x000fc40003fa5270 */
[----:B------:R-:W3:Y:S01]  /*1fc0*/  LDSM.16.M88.4 R172, [R43+0x8080] ;  /* 0x008080002bac783b */ /* 0x000ee20000000200 */
[----:B------:R-:W-:Y:S01]  /*1fd0*/  IMAD.IADD R45, R47, 0x1, R3 ;  /* 0x000000012f2d7824 */ /* 0x000fe200078e0203 */
[----:B------:R-:W-:Y:S01]  /*1fe0*/  LOP3.LUT R3, R0, 0x1ffffffc, RZ, 0xc0, !PT ;  /* 0x1ffffffc00037812 */ /* 0x000fe200078ec0ff */
[----:B------:R-:W-:Y:S01]  /*1ff0*/  IMAD.MOV.U32 R44, RZ, RZ, R46 ;  /* 0x000000ffff2c7224 */ /* 0x000fe200078e002e */
[----:B------:R-:W4:Y:S01]  /*2000*/  LDSM.16.M88.4 R176, [R41+0x8080] ;  /* 0x0080800029b0783b */ /* 0x000f220000000200 */
[----:B------:R-:W-:Y:S01]  /*2010*/  IMAD.MOV.U32 R8, RZ, RZ, R14 ;  /* 0x000000ffff087224 */ /* 0x000fe200078e000e */
[----:B------:R-:W-:Y:S01]  /*2020*/  SEL R30, RZ, 0x1, P4 ;  /* 0x00000001ff1e7807 */ /* 0x000fe20002000000 */
[----:B------:R-:W-:Y:S01]  /*2030*/  IMAD.WIDE.U32 R6, R6, UR12, R44 ;  /* 0x0000000c06067c25 */ /* 0x000fe2000f8e002c */
[----:B------:R-:W1:Y:S01]  /*2040*/  LDSM.16.M88.4 R180, [R49+0xa080] ;  /* 0x00a0800031b4783b */ /* 0x000e620000000200 */
[----:B------:R-:W-:Y:S02]  /*2050*/  ISETP.GE.OR P4, PT, R34, c[0x0][0x1fc], !P2 ;  /* 0x00007f0022007a0c */ /* 0x000fe40005786670 */
[----:B------:R-:W-:Y:S01]  /*2060*/  IMAD.IADD R26, R26, 0x1, -R3 ;  /* 0x000000011a1a7824 */ /* 0x000fe200078e0a03 */
[----:B------:R-:W1:Y:S01]  /*2070*/  LDSM.16.M88.4 R184, [R48+0xa080] ;  /* 0x00a0800030b8783b */ /* 0x000e620000000200 */
[----:B------:R-:W-:Y:S01]  /*2080*/  IADD3 R0, R7, UR5, RZ ;  /* 0x0000000507007c10 */ /* 0x000fe2000fffe0ff */
[----:B------:R-:W-:Y:S01]  /*2090*/  IMAD.MOV.U32 R14, RZ, RZ, R20 ;  /* 0x000000ffff0e7224 */ /* 0x000fe200078e0014 */
[----:B------:R-:W-:Y:S01]  /*20a0*/  UIADD3 UR5, UR15, 0x1, -UR9 ;  /* 0x000000010f057890 */ /* 0x000fe2000fffe809 */
[----:B------:R-:W1:Y:S01]  /*20b0*/  LDSM.16.M88.4 R188, [R43+0xa080] ;  /* 0x00a080002bbc783b */ /* 0x000e620000000200 */
[----:B------:R-:W-:Y:S01]  /*20c0*/  IMAD.WIDE.U32 R150, R19, c[0x0][0x240], R10 ;  /* 0x0000900013967a25 */ /* 0x000fe200078e000a */
[----:B------:R-:W-:-:S02]  /*20d0*/  UIADD3 UR15, UR15, -UR8, URZ ;  /* 0x800000080f0f7290 */ /* 0x000fc4000fffe03f */
        /* <DEDUP_REMOVED lines=10> */
[----:B------:R-:W-:Y:S04]  /*2180*/  STL [R1+0x28], R49 ;  /* 0x0000283101007387 */ /* 0x000fe80000100800 */
[----:B------:R1:W-:Y:S04]  /*2190*/  STL [R1+0x2c], R48 ;  /* 0x00002c3001007387 */ /* 0x0003e80000100800 */
[----:B------:R2:W-:Y:S04]  /*21a0*/  STL.64 [R1+0x98], R46 ;  /* 0x0000982e01007387 */ /* 0x0005e80000100a00 */
[----:B------:R-:W-:Y:S04]  /*21b0*/  STL [R1+0x34], R43 ;  /* 0x0000342b01007387 */ /* 0x000fe80000100800 */
[----:B------:R-:W-:Y:S04]  /*21c0*/  STL [R1+0x30], R41 ;  /* 0x0000302901007387 */ /* 0x000fe80000100800 */
[----:B------:R-:W-:Y:S01]  /*21d0*/  @!PT LDS RZ, [RZ] ;  /* 0x00000000fffff984 */ /* 0x000fe20000000800 */
[----:B------:R-:W-:Y:S01]  /*21e0*/  @!PT LDS RZ, [RZ] ;  /* 0x00000000fffff984 */ /* 0x000fe20000000800 */
[----:B------:R-:W-:Y:S01]  /*21f0*/  @!PT LDS RZ, [RZ] ;  /* 0x00000000fffff984 */ /* 0x000fe20000000800 */
[----:B------:R3:W-:Y:S01]  /*2200*/  LDGSTS.E.BYPASS.LTC128B.128 [R42+0x8080], [R12.64], !P3 ;  /* 0x080800000c2a7fae */ /* 0x0007e2000d901d4a */
[----:B------:R-:W-:-:S03]  /*2210*/  ISETP.GE.OR P3, PT, R34, c[0x0][0x16c], !P2 ;  /* 0x00005b0022007a0c */ /* 0x000fc60005766670 */
[----:B------:R3:W-:Y:S01]  /*2220*/  LDGSTS.E.BYPASS.LTC128B.128 [R42+0x9080], [R12.64+0x80], !P0 ;  /* 0x090800800c2a7fae */ /* 0x0007e2000c101d4a */
[----:B------:R-:W-:-:S03]  /*2230*/  LEA R4, P0, R6, c[0x0][0x1f0], 0x1 ;  /* 0x00007c0006047a11 */ /* 0x000fc600078008ff */
[----:B------:R3:W-:Y:S01]  /*2240*/  STL.64 [R1+0x80], R44 ;  /* 0x0000802c01007387 */ /* 0x0007e20000100a00 */
[----:B------:R-:W-:Y:S01]  /*2250*/  LEA.HI.X R5, R6, c[0x0][0x1f4], R0, 0x1, P0 ;  /* 0x00007d0006057a11 */ /* 0x000fe200000f0c00 */
[C---:B------:R-:W-:Y:S01]  /*2260*/  IMAD R0, R18.reuse, c[0x0][0x278], RZ ;  /* 0x00009e0012007a24 */ /* 0x040fe200078e02ff */
[----:B------:R-:W-:Y:S01]  /*2270*/  ISETP.GE.AND P0, PT, R35, c[0x0][0x16c], PT ;  /* 0x00005b0023007a0c */ /* 0x000fe20003f06270 */
[----:B------:R-:W-:Y:S01]  /*2280*/  IMAD R6, R18, c[0x0][0x290], RZ ;  /* 0x0000a40012067a24 */ /* 0x000fe200078e02ff */
[----:B-1----:R-:W-:Y:S01]  /*2290*/  CS2R R48, SRZ ;  /* 0x0000000000307805 */ /* 0x002fe2000001ff00 */
[----:B------:R-:W-:Y:S01]  /*22a0*/  IMAD R0, R19, c[0x0][0x27c], R0 ;  /* 0x00009f0013007a24 */ /* 0x000fe200078e0200 */
[----:B------:R-:W-:Y:S01]  /*22b0*/  SEL R21, RZ, 0xffffffff, P0 ;  /* 0xffffffffff157807 */ /* 0x000fe20000000000 */
[----:B------:R1:W-:Y:S01]  /*22c0*/  LDGSTS.E.BYPASS.LTC128B.128 [R42+0xa080], [R12.64+0x100], !P3 ;  /* 0x0a0801000c2a7fae */ /* 0x0003e2000d901d4a */
[----:B------:R-:W-:Y:S01]  /*22d0*/  ISETP.GE.AND P0, PT, R33, c[0x0][0x16c], PT ;  /* 0x00005b0021007a0c */ /* 0x000fe20003f06270 */
[----:B------:R-:W-:Y:S01]  /*22e0*/  IMAD R17, R19, c[0x0][0x294], R6 ;  /* 0x0000a50013117a24 */ /* 0x000fe200078e0206 */
[----:B------:R-:W-:Y:S01]  /*22f0*/  ISETP.GE.AND P3, PT, R35, c[0x0][0x1fc], PT ;  /* 0x00007f0023007a0c */ /* 0x000fe20003f66270 */
[----:B------:R1:W-:Y:S01]  /*2300*/  LDGSTS.E.BYPASS.LTC128B.128 [R42+0xb080], [R12.64+0x180], !P1 ;  /* 0x0b0801800c2a7fae */ /* 0x0003e2000c901d4a */
[----:B------:R-:W-:Y:S01]  /*2310*/  SEL R25, RZ, 0x8, P0 ;  /* 0x00000008ff197807 */ /* 0x000fe20000000000 */
[----:B------:R-:W-:Y:S01]  /*2320*/  IMAD.SHL.U32 R6, R22, 0x10, RZ ;  /* 0x0000001016067824 */ /* 0x000fe200078e00ff */
[----:B------:R-:W-:Y:S01]  /*2330*/  ISETP.GE.AND P1, PT, R34, c[0x0][0x16c], PT ;  /* 0x00005b0022007a0c */ /* 0x000fe20003f26270 */
[----:B------:R-:W-:Y:S01]  /*2340*/  IMAD R18, R18, c[0x0][0x240], RZ ;  /* 0x0000900012127a24 */ /* 0x000fe200078e02ff */
[----:B------:R-:W-:Y:S01]  /*2350*/  SEL R20, RZ, 0xffffffff, P3 ;  /* 0xffffffffff147807 */ /* 0x000fe20001800000 */
[----:B--2---:R-:W-:Y:S01]  /*2360*/  CS2R R46, SRZ ;  /* 0x00000000002e7805 */ /* 0x004fe2000001ff00 */
[----:B------:R-:W-:Y:S01]  /*2370*/  SEL R28, RZ, 0x4, P1 ;  /* 0x00000004ff1c7807 */ /* 0x000fe20000800000 */
[----:B------:R-:W-:Y:S01]  /*2380*/  IMAD R18, R19, c[0x0][0x244], R18 ;  /* 0x0000910013127a24 */ /* 0x000fe200078e0212 */
[----:B------:R-:W-:-:S02]  /*2390*/  ISETP.GE.AND P1, PT, R34, c[0x0][0x1fc], PT ;  /* 0x00007f0022007a0c */ /* 0x000fc40003f26270 */
[----:B------:R-:W-:Y:S02]  /*23a0*/  LOP3.LUT R16, R16, 0x10, R6, 0xf8, !PT ;  /* 0x0000001010107812 */ /* 0x000fe400078ef806 */
[----:B------:R-:W-:Y:S01]  /*23b0*/  SEL R24, RZ, 0x4, P1 ;  /* 0x00000004ff187807 */ /* 0x000fe20000800000 */
[----:B---3--:R-:W-:Y:S01]  /*23c0*/  IMAD.WIDE.U32 R44, R19, c[0x0][0x278], R8 ;  /* 0x00009e00132c7a25 */ /* 0x008fe200078e0008 */
[----:B------:R-:W-:Y:S02]  /*23d0*/  ISETP.GE.OR P1, PT, R35, c[0x0][0x1fc], !P2 ;  /* 0x00007f0023007a0c */ /* 0x000fe40005726670 */
[----:B------:R-:W-:Y:S01]  /*23e0*/  ISETP.GE.OR P3, PT, R33, c[0x0][0x1fc], !P2 ;  /* 0x00007f0021007a0c */ /* 0x000fe20005766670 */
[----:B------:R-:W-:Y:S01]  /*23f0*/  IMAD.IADD R39, R45, 0x1, R0 ;  /* 0x000000012d277824 */ /* 0x000fe200078e0200 */
[----:B------:R-:W-:Y:S01]  /*2400*/  @!P6 IADD3 R0, P0, R44, UR16, RZ ;  /* 0x000000102c00ec10 */ /* 0x000fe2000ff1e0ff */
[----:B------:R2:W-:Y:S01]  /*2410*/  STL.64 [R1+0x90], R44 ;  /* 0x0000902c01007387 */ /* 0x0005e20000100a00 */
[----:B------:R-:W-:-:S02]  /*2420*/  CS2R R34, SRZ ;  /* 0x0000000000227805 */ /* 0x000fc4000001ff00 */
[----:B------:R-:W-:Y:S01]  /*2430*/  @!P6 IADD3.X R3, R39, UR4, RZ, P0, !PT ;  /* 0x000000042703ec10 */ /* 0x000fe200087fe4ff */
[----:B------:R3:W-:Y:S01]  /*2440*/  STL [R1+0xb0], R39 ;  /* 0x0000b02701007387 */ /* 0x0007e20000100800 */
[----:B------:R-:W-:Y:S01]  /*2450*/  @!P6 LEA R8, P0, R0, c[0x0][0x258], 0x2 ;  /* 0x000096000008ea11 */ /* 0x000fe200078010ff */
[----:B-1----:R-:W-:-:S03]  /*2460*/  IMAD.SHL.U32 R13, R27, 0x20, RZ ;  /* 0x000000201b0d7824 */ /* 0x002fc600078e00ff */
[----:B------:R-:W-:Y:S02]  /*2470*/  @!P6 LEA.HI.X R9, R0, c[0x0][0x25c], R3, 0x2, P0 ;  /* 0x000097000009ea11 */ /* 0x000fe400000f1403 */
[----:B------:R-:W-:Y:S02]  /*2480*/  LOP3.LUT R0, R38, 0xffffffe0, RZ, 0xc0, !PT ;  /* 0xffffffe026007812 */ /* 0x000fe400078ec0ff */
[----:B------:R-:W-:Y:S02]  /*2490*/  LOP3.LUT R3, R40, 0xfffffff0, RZ, 0xc0, !PT ;  /* 0xfffffff028037812 */ /* 0x000fe400078ec0ff */
[----:B------:R-:W-:Y:S01]  /*24a0*/  ISETP.GE.AND P0, PT, R33, c[0x0][0x1fc], PT ;  /* 0x00007f0021007a0c */ /* 0x000fe20003f06270 */
[C---:B------:R-:W-:Y:S01]  /*24b0*/  IMAD.IADD R0, R85.reuse, 0x1, -R0 ;  /* 0x0000000155007824 */ /* 0x040fe200078e0a00 */
[----:B------:R-:W-:Y:S01]  /*24c0*/  CS2R R40, SRZ ;  /* 0x0000000000287805 */ /* 0x000fe2000001ff00 */
[----:B------:R-:W-:-:S03]  /*24d0*/  IMAD.IADD R3, R85, 0x1, -R3 ;  /* 0x0000000155037824 */ /* 0x000fc600078e0a03 */
[----:B------:R-:W-:Y:S02]  /*24e0*/  SHF.R.S32.HI R7, RZ, 0x1f, R0 ;  /* 0x0000001fff077819 */ /* 0x000fe40000011400 */
[----:B------:R-:W-:Y:S02]  /*24f0*/  SHF.R.S32.HI R12, RZ, 0x1f, R3 ;  /* 0x0000001fff0c7819 */ /* 0x000fe40000011403 */
[----:B------:R-:W-:Y:S02]  /*2500*/  LEA.HI R7, R7, R0, RZ, 0x2 ;  /* 0x0000000007077211 */ /* 0x000fe400078f10ff */
[----:B------:R-:W-:Y:S01]  /*2510*/  LEA.HI R12, R12, R3, RZ, 0x3 ;  /* 0x000000030c0c7211 */ /* 0x000fe200078f18ff */
[----:B--2---:R-:W-:Y:S01]  /*2520*/  IMAD.WIDE.U32 R44, R19, c[0x0][0x290], R14 ;  /* 0x0000a400132c7a25 */ /* 0x004fe200078e000e */
[----:B------:R-:W-:Y:S01]  /*2530*/  LEA.HI.SX32 R6, R7, R6, 0x1e ;  /* 0x0000000607067211 */ /* 0x000fe200078ff2ff */
[----:B---3--:R-:W-:Y:S01]  /*2540*/  CS2R R38, SRZ ;  /* 0x0000000000267805 */ /* 0x008fe2000001ff00 */
[----:B------:R-:W-:Y:S01]  /*2550*/  LOP3.LUT R10, R12, 0xfffffff8, RZ, 0xc0, !PT ;  /* 0xfffffff80c0a7812 */ /* 0x000fe200078ec0ff */
[----:B------:R-:W-:Y:S01]  /*2560*/  IMAD.IADD R17, R45, 0x1, R17 ;  /* 0x000000012d117824 */ /* 0x000fe200078e0211 */
[----:B------:R-:W-:Y:S01]  /*2570*/  LOP3.LUT R11, R7, 0x7ffffffc, RZ, 0xc0, !PT ;  /* 0x7ffffffc070b7812 */ /* 0x000fe200078ec0ff */
[----:B------:R-:W-:Y:S01]  /*2580*/  STL.64 [R1+0x88], R44 ;  /* 0x0000882c01007387 */ /* 0x000fe20000100a00 */
[----:B------:R-:W-:Y:S01]  /*2590*/  IMAD.SHL.U32 R7, R21, 0x2, RZ ;  /* 0x0000000215077824 */ /* 0x000fe200078e00ff */
[----:B------:R-:W-:Y:S01]  /*25a0*/  LOP3.LUT R14, R31, 0x20, R13, 0xf8, !PT ;  /* 0x000000201f0e7812 */ /* 0x000fe200078ef80d */
[----:B------:R-:W-:Y:S01]  /*25b0*/  IMAD.IADD R3, R3, 0x1, -R10 ;  /* 0x0000000103037824 */ /* 0x000fe200078e0a0a */
[----:B------:R-:W-:Y:S01]  /*25c0*/  STL.64 [R1+0xa8], R150 ;  /* 0x0000a89601007387 */ /* 0x000fe20000100a00 */
[----:B------:R-:W-:Y:S01]  /*25d0*/  IMAD.IADD R10, R0, 0x1, -R11 ;  /* 0x00000001000a7824 */ /* 0x000fe200078e0a0b */
[----:B------:R-:W-:Y:S01]  /*25e0*/  LOP3.LUT R0, R16, 0x8, R37, 0xf8, !PT ;  /* 0x0000000810007812 */ /* 0x000fe200078ef825 */
[----:B------:R-:W-:Y:S01]  /*25f0*/  IMAD.SHL.U32 R11, R20, 0x2, RZ ;  /* 0x00000002140b7824 */ /* 0x000fe200078e00ff */
[----:B------:R1:W-:Y:S01]  /*2600*/  STL [R1+0x58], R6 ;  /* 0x0000580601007387 */ /* 0x0003e20000100800 */
[----:B------:R-:W-:Y:S01]  /*2610*/  LOP3.LUT R7, R7, 0x2, R30, 0xe2, !PT ;  /* 0x0000000207077812 */ /* 0x000fe200078ee21e */
[----:B------:R-:W-:Y:S01]  /*2620*/  IMAD R15, R26, 0x4, R10 ;  /* 0x000000041a0f7824 */ /* 0x000fe200078e020a */
[----:B------:R-:W-:Y:S01]  /*2630*/  LOP3.LUT R13, R0, R23, RZ, 0x3c, !PT ;  /* 0x00000017000d7212 */ /* 0x000fe200078e3cff */
[----:B------:R-:W-:Y:S01]  /*2640*/  STL [R1+0x7c], R17 ;  /* 0x00007c1101007387 */ /* 0x000fe20000100800 */
[----:B------:R-:W-:Y:S01]  /*2650*/  LOP3.LUT R11, R11, 0x2, R29, 0xe2, !PT ;  /* 0x000000020b0b7812 */ /* 0x000fe200078ee21d */
[----:B------:R-:W-:Y:S01]  /*2660*/  CS2R R30, SRZ ;  /* 0x00000000001e7805 */ /* 0x000fe2000001ff00 */
[----:B------:R-:W-:Y:S01]  /*2670*/  LOP3.LUT P2, RZ, R3, 0x4, RZ, 0xc0, !PT ;  /* 0x0000000403ff7812 */ /* 0x000fe2000784c0ff */
[----:B------:R-:W-:Y:S01]  /*2680*/  CS2R R22, SRZ ;  /* 0x0000000000167805 */ /* 0x000fe2000001ff00 */
[----:B------:R-:W-:Y:S01]  /*2690*/  CS2R R20, SRZ ;  /* 0x0000000000147805 */ /* 0x000fe2000001ff00 */
[----:B-1----:R-:W-:-:S05]  /*26a0*/  @!P6 IMAD.SHL.U32 R6, R85, 0x10, RZ ;  /* 0x000000105506e824 */ /* 0x002fca00078e00ff */
[----:B------:R1:W-:Y:S04]  /*26b0*/  @!P6 LDGSTS.E.BYPASS.LTC128B.128 [R6+0x14080], [R8.64] ;  /* 0x140800000806efae */ /* 0x0003e8000b901d4a */
[----:B------:R-:W0:Y:S04]  /*26c0*/  LDGDEPBAR ;  /* 0x00000000000079af */ /* 0x000e280000000000 */
[----:B------:R2:W-:Y:S04]  /*26d0*/  LDGSTS.E.BYPASS.LTC128B.128 [R42+0x10080], [R4.64], !P5 ;  /* 0x10080000042a7fae */ /* 0x0005e8000e901d4a */
[----:B------:R2:W-:Y:S01]  /*26e0*/  LDGSTS.E.BYPASS.LTC128B.128 [R42+0x11080], [R4.64+0x80], !P1 ;  /* 0x11080080042a7fae */ /* 0x0005e2000c901d4a */
[C---:B------:R-:W-:Y:S01]  /*26f0*/  LOP3.LUT P1, RZ, R3.reuse, 0x2, RZ, 0xc0, !PT ;  /* 0x0000000203ff7812 */ /* 0x040fe2000782c0ff */
[----:B------:R-:W-:-:S02]  /*2700*/  IMAD.SHL.U32 R3, R3, 0x40, RZ ;  /* 0x0000004003037824 */ /* 0x000fc400078e00ff */
[----:B------:R2:W-:Y:S04]  /*2710*/  LDGSTS.E.BYPASS.LTC128B.128 [R42+0x12080], [R4.64+0x100], !P4 ;  /* 0x12080100042a7fae */ /* 0x0005e8000e101d4a */
[----:B------:R2:W-:Y:S01]  /*2720*/  LDGSTS.E.BYPASS.LTC128B.128 [R42+0x13080], [R4.64+0x180], !P3 ;  /* 0x13080180042a7fae */ /* 0x0005e2000d901d4a */
[----:B-1----:R-:W-:Y:S02]  /*2730*/  SEL R8, RZ, 0x8, P0 ;  /* 0x00000008ff087807 */ /* 0x002fe40000000000 */
[----:B------:R-:W-:Y:S02]  /*2740*/  IADD3 R0, P0, R44, UR16, RZ ;  /* 0x000000102c007c10 */ /* 0x000fe4000ff1e0ff */
[----:B------:R-:W-:Y:S01]  /*2750*/  LOP3.LUT R9, R25, R7, R28, 0xfe, !PT ;  /* 0x0000000719097212 */ /* 0x000fe200078efe1c */
[----:B------:R-:W-:Y:S01]  /*2760*/  CS2R R44, SRZ ;  /* 0x00000000002c7805 */ /* 0x000fe2000001ff00 */
[----:B------:R-:W-:Y:S01]  /*2770*/  IADD3.X R6, R17, UR4, RZ, P0, !PT ;  /* 0x0000000411067c10 */ /* 0x000fe200087fe4ff */
[----:B------:R-:W-:Y:S01]  /*2780*/  ULDC UR4, c[0x0][0x2a0] ;  /* 0x0000a80000047ab9 */ /* 0x000fe20000000800 */
[----:B------:R-:W-:Y:S01]  /*2790*/  LOP3.LUT R7, R8, R11, R24, 0xfe, !PT ;  /* 0x0000000b08077212 */ /* 0x000fe200078efe18 */
[----:B------:R-:W-:Y:S01]  /*27a0*/  STL [R1+0x60], R9 ;  /* 0x0000600901007387 */ /* 0x000fe20000100800 */
[C---:B------:R-:W-:Y:S01]  /*27b0*/  LEA R10, P0, R0.reuse, c[0x0][0x280], 0x2 ;  /* 0x0000a000000a7a11 */ /* 0x040fe200078010ff */
[----:B------:R-:W-:Y:S01]  /*27c0*/  IMAD.SHL.U32 R8, R27, 0x8, RZ ;  /* 0x000000081b087824 */ /* 0x000fe200078e00ff */
[----:B------:R-:W-:Y:S01]  /*27d0*/  ULOP3.LUT UR4, URZ, UR4, URZ, 0x33, !UPT ;  /* 0x000000043f047292 */ /* 0x000fe2000f8e333f */
[----:B------:R1:W-:Y:S01]  /*27e0*/  STL [R1+0x5c], R7 ;  /* 0x00005c0701007387 */ /* 0x0003e20000100800 */
[----:B------:R-:W-:Y:S01]  /*27f0*/  LEA.HI.X R11, R0, c[0x0][0x284], R6, 0x2, P0 ;  /* 0x0000a100000b7a11 */ /* 0x000fe200000f1406 */
[----:B------:R-:W-:Y:S01]  /*2800*/  IMAD.SHL.U32 R6, R12, 0x40, RZ ;  /* 0x000000400c067824 */ /* 0x000fe200078e00ff */
[----:B------:R-:W-:Y:S01]  /*2810*/  LOP3.LUT R0, R3, 0x1c0, RZ, 0xc0, !PT ;  /* 0x000001c003007812 */ /* 0x000fe200078ec0ff */
[----:B------:R-:W-:Y:S01]  /*2820*/  CS2R R28, SRZ ;  /* 0x00000000001c7805 */ /* 0x000fe2000001ff00 */
[----:B------:R-:W-:Y:S01]  /*2830*/  ISETP.GE.AND P0, PT, R85, 0x8, PT ;  /* 0x000000085500780c */ /* 0x000fe20003f06270 */
[----:B------:R-:W-:Y:S01]  /*2840*/  CS2R R24, SRZ ;  /* 0x0000000000187805 */ /* 0x000fe2000001ff00 */
[----:B------:R-:W-:Y:S01]  /*2850*/  SHF.R.U32.HI R3, RZ, 0x3, R0 ;  /* 0x00000003ff037819 */ /* 0x000fe20000011600 */
[----:B--2---:R-:W-:Y:S01]  /*2860*/  CS2R R42, SRZ ;  /* 0x00000000002a7805 */ /* 0x004fe2000001ff00 */
[----:B------:R-:W-:-:S02]  /*2870*/  LOP3.LUT R8, R0, 0x8, R8, 0xf8, !PT ;  /* 0x0000000800087812 */ /* 0x000fc400078ef808 */
[----:B------:R-:W-:Y:S02]  /*2880*/  LOP3.LUT R6, R6, 0xfffffe00, RZ, 0xc0, !PT ;  /* 0xfffffe0006067812 */ /* 0x000fe400078ec0ff */
[----:B------:R-:W-:Y:S02]  /*2890*/  LOP3.LUT R12, R3, R14, R0, 0x1e, !PT ;  /* 0x0000000e030c7212 */ /* 0x000fe400078e1e00 */
[----:B------:R-:W-:Y:S02]  /*28a0*/  LOP3.LUT R8, R8, R3, RZ, 0x3c, !PT ;  /* 0x0000000308087212 */ /* 0x000fe400078e3cff */
[----:B------:R-:W-:Y:S01]  /*28b0*/  SEL R4, R148, 0xffffffe0, !P2 ;  /* 0xffffffe094047807 */ /* 0x000fe20005000000 */
[----:B-1----:R-:W-:Y:S02]  /*28c0*/  IMAD.SHL.U32 R7, R36, 0x8, RZ ;  /* 0x0000000824077824 */ /* 0x002fe400078e00ff */
[----:B------:R-:W-:-:S03]  /*28d0*/  CS2R R36, SRZ ;  /* 0x0000000000247805 */ /* 0x000fc6000001ff00 */
[----:B------:R-:W-:Y:S01]  /*28e0*/  LOP3.LUT R7, R0, 0x38, R7, 0xf8, !PT ;  /* 0x0000003800077812 */ /* 0x000fe200078ef807 */
[C---:B------:R-:W-:Y:S02]  /*28f0*/  IMAD R0, R27.reuse, 0x200, R13 ;  /* 0x000002001b007824 */ /* 0x040fe400078e020d */
[----:B------:R-:W-:Y:S01]  /*2900*/  IMAD R27, R27, 0x1000, R6 ;  /* 0x000010001b1b7824 */ /* 0x000fe200078e0206 */
[----:B------:R-:W-:Y:S01]  /*2910*/  LOP3.LUT R9, R7, R3, RZ, 0x3c, !PT ;  /* 0x0000000307097212 */ /* 0x000fe200078e3cff */
[----:B------:R-:W-:Y:S01]  /*2920*/  IMAD.SHL.U32 R13, R15, 0x2, RZ ;  /* 0x000000020f0d7824 */ /* 0x000fe200078e00ff */
[-C--:B------:R-:W-:Y:S01]  /*2930*/  LOP3.LUT R7, R12, R6.reuse, RZ, 0xfc, !PT ;  /* 0x000000060c077212 */ /* 0x080fe200078efcff */
[----:B------:R-:W-:Y:S01]  /*2940*/  IMAD.MOV.U32 R12, RZ, RZ, 0x10 ;  /* 0x00000010ff0c7424 */ /* 0x000fe200078e00ff */
[CC--:B------:R-:W-:Y:S02]  /*2950*/  IADD3 R3, R8.reuse, R6.reuse, R32 ;  /* 0x0000000608037210 */ /* 0x0c0fe40007ffe020 */
[----:B------:R-:W-:Y:S01]  /*2960*/  LOP3.LUT R6, R8, R6, RZ, 0xfc, !PT ;  /* 0x0000000608067212 */ /* 0x000fe200078efcff */
[----:B------:R-:W-:Y:S01]  /*2970*/  IMAD.IADD R8, R27, 0x1, R9 ;  /* 0x000000011b087824 */ /* 0x000fe200078e0209 */
[----:B------:R-:W-:Y:S01]  /*2980*/  SEL R5, R12, 0xfffffff0, !P1 ;  /* 0xfffffff00c057807 */ /* 0x000fe20004800000 */
[----:B------:R-:W-:Y:S01]  /*2990*/  @!P0 IMAD.SHL.U32 R9, R85, 0x10, RZ ;  /* 0x0000001055098824 */ /* 0x000fe200078e00ff */
[----:B------:R-:W-:Y:S01]  /*29a0*/  CS2R R32, SRZ ;  /* 0x0000000000207805 */ /* 0x000fe2000001ff00 */
[----:B------:R-:W-:Y:S01]  /*29b0*/  CS2R R84, SRZ ;  /* 0x0000000000547805 */ /* 0x000fe2000001ff00 */
[----:B------:R-:W-:-:S02]  /*29c0*/  CS2R R26, SRZ ;  /* 0x00000000001a7805 */ /* 0x000fc4000001ff00 */
[----:B------:R1:W-:Y:S04]  /*29d0*/  @!P0 LDGSTS.E.BYPASS.LTC128B.128 [R9+0x14100], [R10.64] ;  /* 0x141000000a098fae */ /* 0x0003e8000b901d4a */
[----:B------:R-:W0:Y:S01]  /*29e0*/  LDGDEPBAR ;  /* 0x00000000000079af */ /* 0x000e220000000000 */
[----:B-1----:R-:W-:Y:S02]  /*29f0*/  IMAD.U32 R9, RZ, RZ, UR5 ;  /* 0x00000005ff097e24 */ /* 0x002fe4000f8e00ff */
[----:B------:R-:W-:Y:S02]  /*2a00*/  IMAD.IADD R10, R151, 0x1, R18 ;  /* 0x00000001970a7824 */ /* 0x000fe400078e0212 */
[C---:B------:R-:W-:Y:S01]  /*2a10*/  IMAD R11, R0.reuse, 0x2, R2 ;  /* 0x00000002000b7824 */ /* 0x040fe200078e0202 */
[----:B------:R-:W-:Y:S01]  /*2a20*/  IADD3 R9, R9, -UR8, -R13 ;  /* 0x8000000809097c10 */ /* 0x000fe2000fffe80d */
[----:B------:R-:W-:Y:S01]  /*2a30*/  IMAD.SHL.U32 R2, R0, 0x2, RZ ;  /* 0x0000000200027824 */ /* 0x000fe200078e00ff */
[----:B------:R1:W-:Y:S02]  /*2a40*/  STL [R1+0xb4], R10 ;  /* 0x0000b40a01007387 */ /* 0x0003e40000100800 */
[----:B------:R-:W-:-:S02]  /*2a50*/  IADD3 R0, R9, UR4, RZ ;  /* 0x0000000409007c10 */ /* 0x000fc4000fffe0ff */
[----:B------:R-:W-:Y:S04]  /*2a60*/  STL [R1+0x70], R13 ;  /* 0x0000700d01007387 */ /* 0x000fe80000100800 */
[----:B------:R-:W-:Y:S04]  /*2a70*/  STL [R1+0x38], R11 ;  /* 0x0000380b01007387 */ /* 0x000fe80000100800 */
[----:B------:R2:W-:Y:S01]  /*2a80*/  STL [R1+0x3c], R2 ;  /* 0x00003c0201007387 */ /* 0x0005e20000100800 */
[----:B-1----:R-:W-:-:S05]  /*2a90*/  IADD3 R10, R9, c[0x0][0x2a4], RZ ;  /* 0x0000a900090a7a10 */ /* 0x002fca0007ffe0ff */
[----:B------:R1:W-:Y:S04]  /*2aa0*/  STL [R1+0x6c], R10 ;  /* 0x00006c0a01007387 */ /* 0x0003e80000100800 */
[----:B------:R3:W-:Y:S01]  /*2ab0*/  STL [R1+0x78], R0 ;  /* 0x0000780001007387 */ /* 0x0007e20000100800 */
[----:B--2---:R-:W-:-:S04]  /*2ac0*/  IMAD.SHL.U32 R2, R3, 0x2, RZ ;  /* 0x0000000203027824 */ /* 0x004fc800078e00ff */
[----:B------:R-:W-:-:S04]  /*2ad0*/  IMAD R3, R5, 0x2, R2 ;  /* 0x0000000205037824 */ /* 0x000fc800078e0202 */
[----:B------:R-:W-:Y:S01]  /*2ae0*/  IMAD R252, R4, 0x2, R3 ;  /* 0x0000000204fc7824 */ /* 0x000fe200078e0203 */
[----:B-1----:R-:W-:Y:S02]  /*2af0*/  LEA R10, R6, 0x15180, 0x1 ;  /* 0x00015180060a7811 */ /* 0x002fe400078e08ff */
[----:B------:R-:W-:Y:S01]  /*2b00*/  LEA R6, R8, 0x80, 0x1 ;  /* 0x0000008008067811 */ /* 0x000fe200078e08ff */
[----:B---3--:R-:W-:Y:S02]  /*2b10*/  IMAD.SHL.U32 R0, R7, 0x2, RZ ;  /* 0x0000000207007824 */ /* 0x008fe400078e00ff */
[----:B------:R-:W-:Y:S01]  /*2b20*/  STL [R1+0x40], R10 ;  /* 0x0000400a01007387 */ /* 0x000fe20000100800 */
[----:B------:R-:W-:-:S03]  /*2b30*/  IMAD R7, R4, 0x2, R2 ;  /* 0x0000000204077824 */ /* 0x000fc600078e0202 */
[----:B------:R1:W-:Y:S04]  /*2b40*/  STL [R1+0x24], R6 ;  /* 0x0000240601007387 */ /* 0x0003e80000100800 */
[----:B------:R-:W-:Y:S01]  /*2b50*/  STL [R1+0x20], R7 ;  /* 0x0000200701007387 */ /* 0x000fe20000100800 */
[--C-:B-1----:R-:W-:Y:S02]  /*2b60*/  IMAD R6, R5, 0x2, R10.reuse ;  /* 0x0000000205067824 */ /* 0x102fe400078e020a */
[C---:B------:R-:W-:Y:S02]  /*2b70*/  IMAD R5, R4.reuse, 0x2, R10 ;  /* 0x0000000204057824 */ /* 0x040fe400078e020a */
[----:B------:R-:W-:Y:S01]  /*2b80*/  IMAD R4, R4, 0x2, R6 ;  /* 0x0000000204047824 */ /* 0x000fe200078e0206 */
[----:B------:R-:W-:Y:S04]  /*2b90*/  STL [R1+0x44], R6 ;  /* 0x0000440601007387 */ /* 0x000fe80000100800 */
[----:B------:R-:W-:Y:S04]  /*2ba0*/  STL [R1+0x4c], R5 ;  /* 0x00004c0501007387 */ /* 0x000fe80000100800 */
[----:B------:R1:W-:Y:S02]  /*2bb0*/  STL [R1+0x48], R4 ;  /* 0x0000480401007387 */ /* 0x0003e40000100800 */
[----:B-1----:R-:W-:-:S05]  /*2bc0*/  IADD3 R4, -R13, UR14, RZ ;  /* 0x0000000e0d047c10 */ /* 0x002fca000fffe1ff */
[----:B----4-:R1:W-:Y:S02]  /*2bd0*/  STL [R1+0x74], R4 ;  /* 0x0000740401007387 */ /* 0x0103e40000100800 */
.L_x_248:
[----:B-1----:R-:W2:Y:S01]  /*2be0*/  LDL R154, [R1+0x28] ;  /* 0x00002800019a7983 */ /* 0x002ea20000100800 */
[----:B------:R-:W-:Y:S04]  /*2bf0*/  DEPBAR.LE SB0, 0x0 ;  /* 0x000080000000791a */ /* 0x000fe80000000000 */
[----:B------:R-:W3:Y:S04]  /*2c00*/  LDL R153, [R1+0x2c] ;  /* 0x00002c0001997983 */ /* 0x000ee80000100800 */
[----:B------:R-:W4:Y:S04]  /*2c10*/  LDL R152, [R1+0x34] ;  /* 0x0000340001987983 */ /* 0x000f280000100800 */
[----:B-----5:R-:W5:Y:S04]  /*2c20*/  LDL R162, [R1+0x20] ;  /* 0x0000200001a27983 */ /* 0x020f680000100800 */
[----:B------:R-:W4:Y:S04]  /*2c30*/  LDL R151, [R1+0x30] ;  /* 0x0000300001977983 */ /* 0x000f280000100800 */
[----:B------:R-:W-:Y:S06]  /*2c40*/  BAR.SYNC.DEFER_BLOCKING 0x0 ;  /* 0x0000000000007b1d */ /* 0x000fec0000010000 */
[----:B------:R-:W-:Y:S04]  /*2c50*/  LDSM.16.M88.4 R8, [R2+0x8080] ;  /* 0x008080000208783b */ /* 0x000fe80000000200 */
[----:B------:R-:W4:Y:S04]  /*2c60*/  LDL R229, [R1+0x58] ;  /* 0x0000580001e57983 */ /* 0x000f280000100800 */
[----:B------:R-:W4:Y:S04]  /*2c70*/  LDL R150, [R1+0x6c] ;  /* 0x00006c0001967983 */ /* 0x000f280000100800 */
[----:B------:R-:W5:Y:S04]  /*2c80*/  LDL R149, [R1+0x78] ;  /* 0x0000780001957983 */ /* 0x000f680000100800 */
[----:B------:R-:W5:Y:S04]  /*2c90*/  LDL R148, [R1+0x74] ;  /* 0x0000740001947983 */ /* 0x000f680000100800 */
[----:B--2---:R-:W2:Y:S04]  /*2ca0*/  LDSM.16.M88.4 R12, [R154+0x80] ;  /* 0x000080009a0c783b */ /* 0x004ea80000000200 */
[----:B---3--:R-:W-:Y:S01]  /*2cb0*/  LDSM.16.M88.4 R16, [R153+0x80] ;  /* 0x000080009910783b */ /* 0x008fe20000000200 */
[C---:B-12---:R-:W-:Y:S08]  /*2cc0*/  HMMA.16816.F32 R4, R8.reuse, R12, RZ ;  /* 0x0000000c0804723c */ /* 0x046ff000000018ff */
[----:B------:R-:W-:Y:S01]  /*2cd0*/  HMMA.16816.F32 R8, R8, R14, RZ ;  /* 0x0000000e0808723c */ /* 0x000fe200000018ff */
[----:B------:R-:W1:Y:S04]  /*2ce0*/  LDSM.16.M88.4 R12, [R3+0x8080] ;  /* 0x00808000030c783b */ /* 0x000e680000000200 */
[----:B----4-:R-:W-:Y:S04]  /*2cf0*/  LDS R160, [R229.X4+0x14080] ;  /* 0x01408000e5a07984 */ /* 0x010fe80000004800 */
[----:B------:R-:W-:Y:S07]  /*2d00*/  LDS R161, [R229.X4+0x140a0] ;  /* 0x0140a000e5a17984 */ /* 0x000fee0000004800 */
[C---:B-1----:R-:W-:Y:S08]  /*2d10*/  HMMA.16816.F32 R4, R12.reuse, R16, R4 ;  /* 0x000000100c04723c */ /* 0x042ff00000001804 */
[----:B------:R-:W-:Y:S01]  /*2d20*/  HMMA.16816.F32 R8, R12, R18, R8 ;  /* 0x000000120c08723c */ /* 0x000fe20000001808 */
[----:B-----5:R-:W-:Y:S04]  /*2d30*/  LDSM.16.M88.4 R12, [R162+0x8080] ;  /* 0x00808000a20c783b */ /* 0x020fe80000000200 */
[----:B------:R-:W1:Y:S11]  /*2d40*/  LDSM.16.M88.4 R16, [R152+0x80] ;  /* 0x000080009810783b */ /* 0x000e760000000200 */
[C---:B-1----:R-:W-:Y:S08]  /*2d50*/  HMMA.16816.F32 R4, R12.reuse, R16, R4 ;  /* 0x000000100c04723c */ /* 0x042ff00000001804 */
[----:B------:R-:W-:Y:S01]  /*2d60*/  HMMA.16816.F32 R8, R12, R18, R8 ;  /* 0x000000120c08723c */ /* 0x000fe20000001808 */
[----:B------:R-:W-:Y:S04]  /*2d70*/  LDSM.16.M88.4 R12, [R252+0x8080] ;  /* 0x00808000fc0c783b */ /* 0x000fe80000000200 */
        /* <DEDUP_REMOVED lines=48> */
[----:B------:R1:W2:Y:S02]  /*3080*/  LDSM.16.M88.4 R16, [R151+0x6080] ;  /* 0x006080009710783b */ /* 0x0002a40000000200 */
[----:B-1----:R-:W-:Y:S05]  /*3090*/  IMAD.MOV.U32 R151, RZ, RZ, c[0x0][0x2a8] ;  /* 0x0000aa00ff977624 */ /* 0x002fea00078e00ff */
[----:B------:R-:W-:Y:S04]  /*30a0*/  ISETP.GE.AND P1, PT, R151, 0x1, PT ;  /* 0x000000019700780c */ /* 0x000fe80003f26270 */
[C---:B--2---:R-:W-:Y:S08]  /*30b0*/  HMMA.16816.F32 R4, R12.reuse, R16, R4 ;  /* 0x000000100c04723c */ /* 0x044ff00000001804 */
[----:B------:R-:W-:Y:S07]  /*30c0*/  HMMA.16816.F32 R8, R12, R18, R8 ;  /* 0x000000120c08723c */ /* 0x000fee0000001808 */
[----:B------:R-:W-:Y:S05]  /*30d0*/  MOV R13, UR12 ;  /* 0x0000000c000d7c02 */ /* 0x000fea0008000f00 */
[----:B------:R-:W-:Y:S04]  /*30e0*/  IMAD R13, R13, 0x20, R229 ;  /* 0x000000200d0d7824 */ /* 0x000fe800078e02e5 */
[----:B------:R-:W-:Y:S01]  /*30f0*/  IMAD.IADD R156, R149, 0x1, R13 ;  /* 0x00000001959c7824 */ /* 0x000fe200078e020d */
[----:B------:R-:W-:Y:S04]  /*3100*/  IADD3 R157, R150, R13, RZ ;  /* 0x0000000d969d7210 */ /* 0x000fe80007ffe0ff */
[----:B------:R-:W-:Y:S01]  /*3110*/  IMNMX R157, R148, R157, PT ;  /* 0x0000009d949d7217 */ /* 0x000fe20003800200 */
[----:B------:R-:W-:-:S05]  /*3120*/  @!P1 BRA `(.L_x_238) ;  /* 0x0000017000009947 */ /* 0x000fca0003800000 */
[----:B------:R-:W-:Y:S01]  /*3130*/  IADD3 R12, R13, UR15, RZ ;  /* 0x0000000f0d0c7c10 */ /* 0x000fe2000fffe0ff */
[----:B------:R-:W-:Y:S03]  /*3140*/  BSSY B0, `(.L_x_239) ;  /* 0x000000e000007945 */ /* 0x000fe60003800000 */
[----:B------:R-:W-:-:S13]  /*3150*/  ISETP.GT.AND P0, PT, R12, -0x1, PT ;  /* 0xffffffff0c00780c */ /* 0x000fda0003f04270 */
[----:B------:R-:W-:-:S05]  /*3160*/  @P0 BRA `(.L_x_240) ;  /* 0x0000007000000947 */ /* 0x000fca0003800000 */
[----:B------:R-:W-:Y:S01]  /*3170*/  LOP3.LUT R12, RZ, R12, RZ, 0x33, !PT ;  /* 0x0000000cff0c7212 */ /* 0x000fe200078e33ff */
[----:B------:R-:W-:Y:S05]  /*3180*/  IMAD.MOV.U32 R14, RZ, RZ, c[0x0][0x2a8] ;  /* 0x0000aa00ff0e7624 */ /* 0x000fea00078e00ff */
[----:B------:R-:W-:-:S13]  /*3190*/  ISETP.NE.AND P0, PT, R14, 0x1, PT ;  /* 0x000000010e00780c */ /* 0x000fda0003f05270 */
[----:B------:R-:W-:Y:S05]  /*31a0*/  @P0 IMAD.HI.U32 R14, R12, c[0x0][0x2ac], RZ ;  /* 0x0000ab000c0e0a27 */ /* 0x000fea00078e00ff */
[----:B------:R-:W-:Y:S04]  /*31b0*/  @P0 SHF.R.U32.HI R12, RZ, c[0x0][0x2b0], R14 ;  /* 0x0000ac00ff0c0a19 */ /* 0x000fe8000001160e */
[----:B------:R-:W-:Y:S01]  /*31c0*/  LOP3.LUT R12, RZ, R12, RZ, 0x33, !PT ;  /* 0x0000000cff0c7212 */ /* 0x000fe200078e33ff */
[----:B------:R-:W-:-:S05]  /*31d0*/  BRA `(.L_x_241) ;  /* 0x0000004000007947 */ /* 0x000fca0003800000 */
.L_x_240:
[----:B------:R-:W-:Y:S04]  /*31e0*/  MOV R14, c[0x0][0x2a8] ;  /* 0x0000aa00000e7a02 */ /* 0x000fe80000000f00 */
[----:B------:R-:W-:-:S13]  /*31f0*/  ISETP.NE.AND P0, PT, R14, 0x1, PT ;  /* 0x000000010e00780c */ /* 0x000fda0003f05270 */
[----:B------:R-:W-:Y:S05]  /*3200*/  @P0 IMAD.HI.U32 R14, R12, c[0x0][0x2ac], RZ ;  /* 0x0000ab000c0e0a27 */ /* 0x000fea00078e00ff */
[----:B------:R-:W-:Y:S02]  /*3210*/  @P0 SHF.R.U32.HI R12, RZ, c[0x0][0x2b0], R14 ;  /* 0x0000ac00ff0c0a19 */ /* 0x000fe4000001160e */
.L_x_241:
[----:B------:R-:W-:Y:S05]  /*3220*/  BSYNC B0 ;  /* 0x0000000000007941 */ /* 0x000fea0003800000 */
.L_x_239:
[----:B------:R-:W2:Y:S01]  /*3230*/  LDL R15, [R1+0x70] ;  /* 0x00007000010f7983 */ /* 0x000ea20000100800 */
[----:B------:R-:W-:Y:S04]  /*3240*/  IMAD.MOV.U32 R14, RZ, RZ, c[0x0][0x2a8] ;  /* 0x0000aa00ff0e7624 */ /* 0x000fe800078e00ff */
[----:B------:R-:W-:Y:S04]  /*3250*/  IMAD R12, R12, R14, -UR9 ;  /* 0x800000090c0c7e24 */ /* 0x000fe8000f8e020e */
[----:B--2---:R-:W-:Y:S05]  /*3260*/  IMAD.IADD R12, R12, 0x1, -R15 ;  /* 0x000000010c0c7824 */ /* 0x004fea00078e0a0f */
[----:B------:R-:W-:Y:S02]  /*3270*/  IMNMX R156, R156, R12, !PT ;  /* 0x0000000c9c9c7217 */ /* 0x000fe40007800200 */
[----:B------:R-:W-:Y:S04]  /*3280*/  IADD3 R12, R12, c[0x0][0x2a8], RZ ;  /* 0x0000aa000c0c7a10 */ /* 0x000fe80007ffe0ff */
[----:B------:R-:W-:Y:S02]  /*3290*/  IMNMX R157, R157, R12, PT ;  /* 0x0000000c9d9d7217 */ /* 0x000fe40003800200 */
.L_x_238:
[----:B------:R-:W-:Y:S05]  /*32a0*/  IADD3 R12, R13, 0x8, RZ ;  /* 0x000000080d0c7810 */ /* 0x000fea0007ffe0ff */
[--C-:B------:R-:W-:Y:S02]  /*32b0*/  IMAD.IADD R159, R150, 0x1, R12.reuse ;  /* 0x00000001969f7824 */ /* 0x100fe400078e020c */
[----:B------:R-:W-:Y:S03]  /*32c0*/  IMAD.IADD R158, R149, 0x1, R12 ;  /* 0x00000001959e7824 */ /* 0x000fe600078e020c */
        /* <DEDUP_REMOVED lines=13> */
.L_x_244:
[----:B------:R-:W-:Y:S04]  /*33a0*/  MOV R13, c[0x0][0x2a8] ;  /* 0x0000aa00000d7a02 */ /* 0x000fe80000000f00 */
[----:B------:R-:W-:-:S13]  /*33b0*/  ISETP.NE.AND P0, PT, R13, 0x1, PT ;  /* 0x000000010d00780c */ /* 0x000fda0003f05270 */
[----:B------:R-:W-:Y:S05]  /*33c0*/  @P0 IMAD.HI.U32 R13, R12, c[0x0][0x2ac], RZ ;  /* 0x0000ab000c0d0a27 */ /* 0x000fea00078e00ff */
[----:B------:R-:W-:Y:S02]  /*33d0*/  @P0 SHF.R.U32.HI R12, RZ, c[0x0][0x2b0], R13 ;  /* 0x0000ac00ff0c0a19 */ /* 0x000fe4000001160d */
.L_x_245:
[----:B------:R-:W-:Y:S05]  /*33e0*/  BSYNC B0 ;  /* 0x0000000000007941 */ /* 0x000fea0003800000 */
.L_x_243:
[----:B------:R-:W2:Y:S01]  /*33f0*/  LDL R14, [R1+0x70] ;  /* 0x00007000010e7983 */ /* 0x000ea20000100800 */
[----:B------:R-:W-:Y:S04]  /*3400*/  IMAD.MOV.U32 R13, RZ, RZ, c[0x0][0x2a8] ;  /* 0x0000aa00ff0d7624 */ /* 0x000fe800078e00ff */
[----:B------:R-:W-:Y:S04]  /*3410*/  IMAD R12, R12, R13, -UR9 ;  /* 0x800000090c0c7e24 */ /* 0x000fe8000f8e020d */
[----:B--2---:R-:W-:Y:S05]  /*3420*/  IMAD.IADD R12, R12, 0x1, -R14 ;  /* 0x000000010c0c7824 */ /* 0x004fea00078e0a0e */
[----:B------:R-:W-:Y:S02]  /*3430*/  IMNMX R158, R158, R12, !PT ;  /* 0x0000000c9e9e7217 */ /* 0x000fe40007800200 */
[----:B------:R-:W-:Y:S04]  /*3440*/  IADD3 R12, R12, c[0x0][0x2a8], RZ ;  /* 0x0000aa000c0c7a10 */ /* 0x000fe80007ffe0ff */
[----:B------:R-:W-:Y:S02]  /*3450*/  IMNMX R159, R159, R12, PT ;  /* 0x0000000c9f9f7217 */ /* 0x000fe40003800200 */
.L_x_242:
[----:B------:R-:W-:Y:S04]  /*3460*/  DEPBAR.LE SB0, 0x0 ;  /* 0x000080000000791a */ /* 0x000fe80000000000 */
[----:B------:R-:W-:Y:S01]  /*3470*/  BAR.SYNC.DEFER_BLOCKING 0x0 ;  /* 0x0000000000007b1d */ /* 0x000fe20000010000 */
[----:B------:R-:W-:Y:S01]  /*3480*/  PLOP3.LUT P1, PT, PT, PT, UP1, 0x80, 0x0 ;  /* 0x000000000000781c */ /* 0x000fe20003f2f018 */
[----:B------:R-:W-:Y:S03]  /*3490*/  UIADD3 UR13, UR12, 0x1, URZ ;  /* 0x000000010c0d7890 */ /* 0x000fe6000fffe03f */
[----:B------:R-:W-:Y:S01]  /*34a0*/  ISETP.GT.AND P0, PT, R156, RZ, P1 ;  /* 0x000000ff9c00720c */ /* 0x000fe20000f04270 */
[----:B------:R-:W-:Y:S03]  /*34b0*/  UISETP.GE.AND UP0, UPT, UR13, UR7, UPT ;  /* 0x000000070d00728c */ /* 0x000fe6000bf06270 */
[C---:B------:R-:W-:Y:S03]  /*34c0*/  ISETP.LT.OR P0, PT, R157.reuse, 0x1, P0 ;  /* 0x000000019d00780c */ /* 0x040fe60000701670 */
[----:B------:R-:W-:Y:S02]  /*34d0*/  PLOP3.LUT P5, PT, PT, PT, UP0, 0x80, 0x0 ;  /* 0x000000000000781c */ /* 0x000fe40003faf008 */
        /* <DEDUP_REMOVED lines=67> */
[----:B------:R-:W3:-:S15]  /*3910*/  LDSM.16.M88.4 R148, [R252+0x13080] ;  /* 0x01308000fc94783b */ /* 0x000ede0000000200 */
        /* <DEDUP_REMOVED lines=9> */
[----:B------:R-:W-:Y:S02]  /*39b0*/  ISETP.GT.AND P0, PT, R158, 0x20, P1 ;  /* 0x000000209e00780c */ /* 0x000fe40000f04270 */
[----:B-1----:R-:W-:Y:S01]  /*39c0*/  F2FP.PACK_AB R7, R160, R156 ;  /* 0x0000009ca007723e */ /* 0x002fe200000000ff */
[C---:B---3--:R-:W-:Y:S05]  /*39d0*/  HMMA.16816.F32 R12, R148.reuse, R224, R12 ;  /* 0x000000e0940c723c */ /* 0x048fea000000180c */
[----:B------:R-:W-:Y:S01]  /*39e0*/  FFMA.FTZ R6, R6, c[0x0][0x29c], -R161 ;  /* 0x0000a70006067a23 */ /* 0x000fe200000108a1 */
[----:B------:R-:W-:Y:S02]  /*39f0*/  ISETP.LT.OR P0, PT, R159, 0x21, P0 ;  /* 0x000000219f00780c */ /* 0x000fe40000701670 */
[----:B------:R-:W-:Y:S01]  /*3a00*/  HMMA.16816.F32 R16, R148, R226, R16 ;  /* 0x000000e29410723c */ /* 0x000fe20000001810 */
[----:B------:R1:W3:Y:S01]  /*3a10*/  MUFU.EX2 R148, R6 ;  /* 0x0000000600947308 */ /* 0x0002e20000000800 */
[----:B----4-:R-:W4:-:S14]  /*3a20*/  LDS R4, [R229.X4+0x14120] ;  /* 0x01412000e5047984 */ /* 0x010f1c0000004800 */
[--C-:B------:R-:W-:Y:S02]  /*3a30*/  FADD.FTZ R13, R13, -R5.reuse ;  /* 0x800000050d0d7221 */ /* 0x100fe40000010000 */
[--C-:B------:R-:W-:Y:S02]  /*3a40*/  FADD.FTZ R12, R12, -R5.reuse ;  /* 0x800000050c0c7221 */ /* 0x100fe40000010000 */
[----:B------:R-:W-:Y:S02]  /*3a50*/  FMUL.FTZ R9, R162, R13 ;  /* 0x0000000da2097220 */ /* 0x000fe40000410000 */
[----:B------:R-:W-:Y:S02]  /*3a60*/  FMUL.FTZ R12, R163, R12 ;  /* 0x0000000ca30c7220 */ /* 0x000fe40000410000 */
[--C-:B------:R-:W-:Y:S01]  /*3a70*/  FADD.FTZ R17, R17, -R5.reuse ;  /* 0x8000000511117221 */ /* 0x100fe20000010000 */
[----:B-1----:R-:W-:Y:S01]  /*3a80*/  FSEL R6, R10, -INF , !P0 ;  /* 0xff8000000a067808 */ /* 0x002fe20004000000 */
[----:B------:R-:W-:Y:S01]  /*3a90*/  FADD.FTZ R16, R16, -R5 ;  /* 0x8000000510107221 */ /* 0x000fe20000010000 */
[----:B------:R-:W-:Y:S01]  /*3aa0*/  ISETP.GT.AND P0, PT, R158, 0x21, P1 ;  /* 0x000000219e00780c */ /* 0x000fe20000f04270 */
[----:B------:R-:W-:Y:S01]  /*3ab0*/  FMUL.FTZ R8, R160, R17 ;  /* 0x00000011a0087220 */ /* 0x000fe20000410000 */
[----:B------:R-:W-:Y:S01]  /*3ac0*/  F2FP.PACK_AB R5, R162, R163 ;  /* 0x000000a3a205723e */ /* 0x000fe200000000ff */
[--C-:B------:R-:W-:Y:S01]  /*3ad0*/  FFMA.FTZ R6, R6, c[0x0][0x29c], -R161.reuse ;  /* 0x0000a70006067a23 */ /* 0x100fe200000108a1 */
[----:B------:R-:W-:Y:S01]  /*3ae0*/  ISETP.LT.OR P0, PT, R159, 0x22, P0 ;  /* 0x000000229f00780c */ /* 0x000fe20000701670 */
[----:B------:R-:W-:Y:S01]  /*3af0*/  FMUL.FTZ R16, R156, R16 ;  /* 0x000000109c107220 */ /* 0x000fe20000410000 */
[----:B------:R-:W-:Y:S01]  /*3b00*/  F2FP.PACK_AB R9, R9, R12 ;  /* 0x0000000c0909723e */ /* 0x000fe200000000ff */
[----:B-----5:R1:W-:Y:S01]  /*3b10*/  STS [R228+0x14180], R5 ;  /* 0x01418005e4007388 */ /* 0x0203e20000000800 */
[----:B------:R-:W-:Y:S01]  /*3b20*/  FSEL R11, R11, -INF , !P0 ;  /* 0xff8000000b0b7808 */ /* 0x000fe20004000000 */
[----:B------:R-:W5:Y:S01]  /*3b30*/  MUFU.EX2 R6, R6 ;  /* 0x0000000600067308 */ /* 0x000f620000000800 */
[----:B------:R-:W-:Y:S03]  /*3b40*/  F2FP.PACK_AB R8, R8, R16 ;  /* 0x000000100808723e */ /* 0x000fe600000000ff */
[----:B------:R-:W-:Y:S06]  /*3b50*/  FFMA.FTZ R161, R11, c[0x0][0x29c], -R161 ;  /* 0x0000a7000ba17a23 */ /* 0x000fec00000108a1 */
[----:B------:R-:W1:Y:S01]  /*3b60*/  MUFU.EX2 R161, R161 ;  /* 0x000000a100a17308 */ /* 0x000e620000000800 */
[--C-:B----4-:R-:W-:Y:S02]  /*3b70*/  FADD.FTZ R15, R15, -R4.reuse ;  /* 0x800000040f0f7221 */ /* 0x110fe40000010000 */
[--C-:B------:R-:W-:Y:S02]  /*3b80*/  FADD.FTZ R14, R14, -R4.reuse ;  /* 0x800000040e0e7221 */ /* 0x100fe40000010000 */
[--C-:B------:R-:W-:Y:S02]  /*3b90*/  FADD.FTZ R18, R18, -R4.reuse ;  /* 0x8000000412127221 */ /* 0x100fe40000010000 */
[----:B------:R-:W-:Y:S01]  /*3ba0*/  FADD.FTZ R19, R19, -R4 ;  /* 0x8000000413137221 */ /* 0x000fe20000010000 */
[----:B---3--:R-:W-:Y:S01]  /*3bb0*/  F2FP.PACK_AB R4, R148, R152 ;  /* 0x000000989404723e */ /* 0x008fe200000000ff */
[----:B------:R-:W-:Y:S04]  /*3bc0*/  FMUL.FTZ R14, R152, R14 ;  /* 0x0000000e980e7220 */ /* 0x000fe80000410000 */
[----:B------:R3:W-:Y:S01]  /*3bd0*/  STS [R228+0x14580], R4 ;  /* 0x01458004e4007388 */ /* 0x0007e20000000800 */
[----:B-----5:R-:W-:Y:S02]  /*3be0*/  FMUL.FTZ R18, R6, R18 ;  /* 0x0000001206127220 */ /* 0x020fe40000410000 */
[----:B-1----:R-:W-:Y:S05]  /*3bf0*/  FMUL.FTZ R5, R148, R15 ;  /* 0x0000000f94057220 */ /* 0x002fea0000410000 */
[----:B------:R-:W-:Y:S02]  /*3c00*/  F2FP.PACK_AB R5, R5, R14 ;  /* 0x0000000e0505723e */ /* 0x000fe400000000ff */
[C---:B------:R-:W-:Y:S01]  /*3c10*/  F2FP.PACK_AB R6, R161.reuse, R6 ;  /* 0x00000006a106723e */ /* 0x040fe200000000ff */
[----:B------:R-:W-:Y:S05]  /*3c20*/  FMUL.FTZ R19, R161, R19 ;  /* 0x00000013a1137220 */ /* 0x000fea0000410000 */
[----:B---3--:R-:W-:Y:S01]  /*3c30*/  F2FP.PACK_AB R4, R19, R18 ;  /* 0x000000121304723e */ /* 0x008fe200000000ff */
        /* <DEDUP_REMOVED lines=68> */
[----:B---3--:R-:W3:Y:S01]  /*4080*/  LDL.64 R248, [R1+0x80] ;  /* 0x0000800001f87983 */ /* 0x008ee20000100a00 */
[----:B------:R-:W-:Y:S03]  /*4090*/  USHF.R.S32.HI UR14, URZ, 0x1f, UR13 ;  /* 0x0000001f3f0e7899 */ /* 0x000fe6000801140d */
[----:B------:R2:W-:Y:S01]  /*40a0*/  STL [R1+0xc0], R0 ;  /* 0x0000c00001007387 */ /* 0x0005e20000100800 */
[----:B------:R-:W-:Y:S01]  /*40b0*/  UIMAD UR14, UR14, UR4, URZ ;  /* 0x000000040e0e72a4 */ /* 0x000fe2000f8e023f */
[----:B------:R-:W-:Y:S01]  /*40c0*/  IMAD.U32 R245, RZ, RZ, UR16 ;  /* 0x00000010fff57e24 */ /* 0x000fe2000f8e00ff */
[----:B------:R-:W-:Y:S01]  /*40d0*/  UIMAD UR4, UR13, -0x20, UR8 ;  /* 0xffffffe00d0478a4 */ /* 0x000fe2000f8e0208 */
[----:B------:R-:W3:Y:S01]  /*40e0*/  LDL.64 R250, [R1+0x88] ;  /* 0x0000880001fa7983 */ /* 0x000ee20000100a00 */
[----:B------:R-:W-:Y:S01]  /*40f0*/  UIMAD UR14, UR13, UR5, UR14 ;  /* 0x000000050d0e72a4 */ /* 0x000fe2000f8e020e */
[----:B------:R-:W-:Y:S03]  /*4100*/  IMAD.U32 R244, RZ, RZ, UR16 ;  /* 0x00000010fff47e24 */ /* 0x000fe6000f8e00ff */
[----:B------:R-:W-:Y:S01]  /*4110*/  UIADD3 UR14, UR17, UR14, URZ ;  /* 0x0000000e110e7290 */ /* 0x000fe2000fffe03f */
[----:B--2---:R-:W2:Y:S04]  /*4120*/  S2R R0, SR_TID.X ;  /* 0x0000000000007919 */ /* 0x004ea80000002100 */
[----:B----4-:R-:W4:Y:S01]  /*4130*/  LDL R247, [R1+0x50] ;  /* 0x0000500001f77983 */ /* 0x010f220000100800 */
[----:B------:R-:W-:Y:S01]  /*4140*/  LEA R245, P0, R245, R246, 0x5 ;  /* 0x000000f6f5f57211 */ /* 0x000fe200078028ff */
[----:B------:R-:W-:Y:S02]  /*4150*/  IMAD.U32 R246, RZ, RZ, UR14 ;  /* 0x0000000efff67e24 */ /* 0x000fe4000f8e00ff */
[----:B---3--:R-:W3:Y:S03]  /*4160*/  LDL R248, [R1+0x7c] ;  /* 0x00007c0001f87983 */ /* 0x008ee60000100800 */
[----:B------:R-:W-:Y:S02]  /*4170*/  LEA.HI.X R246, R244, R249, R246, 0x5, P0 ;  /* 0x000000f9f4f67211 */ /* 0x000fe400000f2cf6 */
[C---:B------:R-:W-:Y:S02]  /*4180*/  LEA R244, P0, R245.reuse, c[0x0][0x1f0], 0x1 ;  /* 0x00007c00f5f47a11 */ /* 0x040fe400078008ff */
[----:B--2---:R-:W-:Y:S02]  /*4190*/  SHF.R.S32.HI R249, RZ, 0x1f, R0 ;  /* 0x0000001ffff97819 */ /* 0x004fe40000011400 */
[----:B------:R-:W-:Y:S02]  /*41a0*/  LEA.HI.X R245, R245, c[0x0][0x1f4], R246, 0x1, P0 ;  /* 0x00007d00f5f57a11 */ /* 0x000fe400000f0cf6 */
[----:B------:R-:W2:Y:S01]  /*41b0*/  LDL R246, [R1+0x5c] ;  /* 0x00005c0001f67983 */ /* 0x000ea20000100800 */
[----:B------:R-:W-:Y:S03]  /*41c0*/  LEA.HI R249, R249, R0, RZ, 0x3 ;  /* 0x00000000f9f97211 */ /* 0x000fe600078f18ff */
[----:B------:R1:W5:Y:S01]  /*41d0*/  LDL.LU R0, [R1+0xc0] ;  /* 0x0000c00001007983 */ /* 0x0003620000300800 */
[----:B------:R-:W-:Y:S02]  /*41e0*/  SHF.R.S32.HI R249, RZ, 0x3, R249 ;  /* 0x00000003fff97819 */ /* 0x000fe400000114f9 */
[C---:B--2---:R-:W-:Y:S02]  /*41f0*/  LOP3.LUT P2, RZ, R246.reuse, 0x1, RZ, 0xc0, !PT ;  /* 0x00000001f6ff7812 */ /* 0x044fe4000784c0ff */
[C---:B------:R-:W-:Y:S02]  /*4200*/  LOP3.LUT P1, RZ, R246.reuse, 0x2, RZ, 0xc0, !PT ;  /* 0x00000002f6ff7812 */ /* 0x040fe4000782c0ff */
[C---:B------:R-:W-:Y:S02]  /*4210*/  ISETP.GE.OR P4, PT, R249.reuse, UR4, !P2 ;  /* 0x00000004f9007c0c */ /* 0x040fe4000d786670 */
[C---:B------:R-:W-:Y:S02]  /*4220*/  ISETP.GE.OR P2, PT, R249.reuse, UR4, !P1 ;  /* 0x00000004f9007c0c */ /* 0x040fe4000cf46670 */
[C---:B------:R-:W-:Y:S02]  /*4230*/  LOP3.LUT P0, RZ, R246.reuse, 0x4, RZ, 0xc0, !PT ;  /* 0x00000004f6ff7812 */ /* 0x040fe4000780c0ff */
[----:B------:R-:W-:Y:S02]  /*4240*/  LOP3.LUT P3, RZ, R246, 0x8, RZ, 0xc0, !PT ;  /* 0x00000008f6ff7812 */ /* 0x000fe4000786c0ff */
[C---:B------:R-:W-:Y:S02]  /*4250*/  ISETP.GE.OR P1, PT, R249.reuse, UR4, !P0 ;  /* 0x00000004f9007c0c */ /* 0x040fe4000c726670 */
[----:B------:R-:W-:Y:S03]  /*4260*/  ISETP.GE.OR P0, PT, R249, UR4, !P3 ;  /* 0x00000004f9007c0c */ /* 0x000fe6000df06670 */
[----:B------:R-:W-:Y:S01]  /*4270*/  @!PT LDS RZ, [RZ] ;  /* 0x00000000fffff984 */ /* 0x000fe20000000800 */
[----:B------:R-:W-:Y:S01]  /*4280*/  @!PT LDS RZ, [RZ] ;  /* 0x00000000fffff984 */ /* 0x000fe20000000800 */
[----:B------:R-:W-:Y:S01]  /*4290*/  @!PT LDS RZ, [RZ] ;  /* 0x00000000fffff984 */ /* 0x000fe20000000800 */
[----:B----4-:R2:W-:Y:S04]  /*42a0*/  LDGSTS.E.BYPASS.LTC128B.128 [R247+0x10080], [R244.64], !P4 ;  /* 0x10080000f4f77fae */ /* 0x0105e8000e101d4a */
[----:B------:R2:W-:Y:S04]  /*42b0*/  LDGSTS.E.BYPASS.LTC128B.128 [R247+0x11080], [R244.64+0x80], !P2 ;  /* 0x11080080f4f77fae */ /* 0x0005e8000d101d4a */
[----:B------:R2:W-:Y:S04]  /*42c0*/  LDGSTS.E.BYPASS.LTC128B.128 [R247+0x12080], [R244.64+0x100], !P1 ;  /* 0x12080100f4f77fae */ /* 0x0005e8000c901d4a */
[----:B------:R2:W-:Y:S04]  /*42d0*/  LDGSTS.E.BYPASS.LTC128B.128 [R247+0x13080], [R244.64+0x180], !P0 ;  /* 0x13080180f4f77fae */ /* 0x0005e8000c101d4a */
[----:B--2---:R-:W2:Y:S01]  /*42e0*/  S2R R247, SR_TID.X ;  /* 0x0000000000f77919 */ /* 0x004ea20000002100 */
[----:B------:R-:W-:Y:S05]  /*42f0*/  IMAD.U32 R244, RZ, RZ, UR12 ;  /* 0x0000000cfff47e24 */ /* 0x000fea000f8e00ff */
[----:B------:R-:W-:Y:S04]  /*4300*/  @!P6 LEA R244, R244, 0x20, 0x5 ;  /* 0x00000020f4f4e811 */ /* 0x000fe800078e28ff */
[C---:B------:R-:W-:Y:S04]  /*4310*/  @!P6 IADD3 R245, P0, R244.reuse, R250, RZ ;  /* 0x000000faf4f5e210 */ /* 0x040fe80007f1e0ff */
[----:B---3--:R-:W-:Y:S02]  /*4320*/  @!P6 LEA.HI.X.SX32 R246, R244, R248, 0x1, P0 ;  /* 0x000000f8f4f6e211 */ /* 0x008fe400000f0eff */
[C---:B------:R-:W-:Y:S04]  /*4330*/  @!P6 LEA R244, P0, R245.reuse, c[0x0][0x280], 0x2 ;  /* 0x0000a000f5f4ea11 */ /* 0x040fe800078010ff */
[----:B------:R-:W-:Y:S01]  /*4340*/  @!P6 LEA.HI.X R245, R245, c[0x0][0x284], R246, 0x2, P0 ;  /* 0x0000a100f5f5ea11 */ /* 0x000fe200000f14f6 */
[----:B--2---:R-:W-:Y:S05]  /*4350*/  @!P6 IMAD.SHL.U32 R246, R247, 0x10, RZ ;  /* 0x00000010f7f6e824 */ /* 0x004fea00078e00ff */
[----:B------:R1:W-:Y:S03]  /*4360*/  @!P6 LDGSTS.E.BYPASS.LTC128B.128 [R246+0x14100], [R244.64] ;  /* 0x14100000f4f6efae */ /* 0x0003e6000b901d4a */
.L_x_246:
[-C--:B-1--4-:R-:W-:Y:S01]  /*4370*/  HMMA.16816.F32 R84, R4, R8.reuse, R84 ;  /* 0x000000080454723c */ /* 0x092fe20000001854 */
        /* <DEDUP_REMOVED lines=58> */
[----:B------:R-:W3:Y:S02]  /*4720*/  LDL R11, [R1+0x50] ;  /* 0x00005000010b7983 */ /* 0x000ee40000100800 */
[----:B------:R-:W-:Y:S02]  /*4730*/  UIMAD UR14, UR13, UR5, UR14 ;  /* 0x000000050d0e72a4 */ /* 0x000fe4000f8e020e */
[----:B------:R-:W3:Y:S01]  /*4740*/  LDL.64 R8, [R1+0x90] ;  /* 0x0000900001087983 */ /* 0x000ee20000100a00 */
[----:B------:R-:W-:Y:S02]  /*4750*/  USHF.L.U32 UR5, UR13, 0x5, URZ ;  /* 0x000000050d057899 */ /* 0x000fe4000800063f */
[----:B------:R-:W-:Y:S01]  /*4760*/  UIADD3 UR14, UR17, UR14, URZ ;  /* 0x0000000e110e7290 */ /* 0x000fe2000fffe03f */
[----:B------:R-:W3:Y:S01]  /*4770*/  LDL R7, [R1+0xb0] ;  /* 0x0000b00001077983 */ /* 0x000ee20000100800 */
[----:B------:R-:W-:Y:S03]  /*4780*/  UIADD3 UR4, -UR5, UR8, URZ ;  /* 0x0000000805047290 */ /* 0x000fe6000fffe13f */
[----:B------:R-:W1:Y:S01]  /*4790*/  S2R R149, SR_TID.X ;  /* 0x0000000000957919 */ /* 0x000e620000002100 */
[----:B------:R-:W-:Y:S01]  /*47a0*/  IMAD.U32 R6, RZ, RZ, UR14 ;  /* 0x0000000eff067e24 */ /* 0x000fe2000f8e00ff */
[----:B--2---:R-:W-:Y:S04]  /*47b0*/  LEA R5, P0, R5, R14, 0x5 ;  /* 0x0000000e05057211 */ /* 0x004fe800078028ff */
[----:B----4-:R-:W-:Y:S02]  /*47c0*/  LEA.HI.X R6, R4, R10, R6, 0x5, P0 ;  /* 0x0000000a04067211 */ /* 0x010fe400000f2c06 */
[----:B-1----:R-:W-:Y:S02]  /*47d0*/  SHF.R.S32.HI R10, RZ, 0x1f, R149 ;  /* 0x0000001fff0a7819 */ /* 0x002fe40000011495 */
[----:B---3--:R-:W-:Y:S02]  /*47e0*/  LOP3.LUT P2, RZ, R12, 0x1, RZ, 0xc0, !PT ;  /* 0x000000010cff7812 */ /* 0x008fe4000784c0ff */
[----:B------:R-:W-:Y:S02]  /*47f0*/  LEA.HI R10, R10, R149, RZ, 0x3 ;  /* 0x000000950a0a7211 */ /* 0x000fe400078f18ff */
[C---:B------:R-:W-:Y:S02]  /*4800*/  LEA R4, P0, R5.reuse, c[0x0][0x160], 0x1 ;  /* 0x0000580005047a11 */ /* 0x040fe400078008ff */
[----:B------:R-:W-:Y:S01]  /*4810*/  SHF.R.S32.HI R10, RZ, 0x3, R10 ;  /* 0x00000003ff0a7819 */ /* 0x000fe2000001140a */
[----:B------:R-:W1:Y:S01]  /*4820*/  S2R R9, SR_TID.X ;  /* 0x0000000000097919 */ /* 0x000e620000002100 */
[----:B------:R-:W-:Y:S02]  /*4830*/  LOP3.LUT P1, RZ, R12, 0x2, RZ, 0xc0, !PT ;  /* 0x000000020cff7812 */ /* 0x000fe4000782c0ff */
[C---:B------:R-:W-:Y:S02]  /*4840*/  ISETP.GE.OR P4, PT, R10.reuse, UR4, !P2 ;  /* 0x000000040a007c0c */ /* 0x040fe4000d786670 */
[----:B------:R-:W-:Y:S01]  /*4850*/  LEA.HI.X R5, R5, c[0x0][0x164], R6, 0x1, P0 ;  /* 0x0000590005057a11 */ /* 0x000fe200000f0c06 */
[----:B------:R-:W-:Y:S01]  /*4860*/  IMAD.U32 R6, RZ, RZ, UR5 ;  /* 0x00000005ff067e24 */ /* 0x000fe2000f8e00ff */
[----:B------:R-:W-:Y:S02]  /*4870*/  ISETP.GE.OR P2, PT, R10, UR4, !P1 ;  /* 0x000000040a007c0c */ /* 0x000fe4000cf46670 */
[C---:B------:R-:W-:Y:S02]  /*4880*/  LOP3.LUT P0, RZ, R12.reuse, 0x4, RZ, 0xc0, !PT ;  /* 0x000000040cff7812 */ /* 0x040fe4000780c0ff */
[----:B------:R-:W-:Y:S02]  /*4890*/  LOP3.LUT P3, RZ, R12, 0x8, RZ, 0xc0, !PT ;  /* 0x000000080cff7812 */ /* 0x000fe4000786c0ff */
[C---:B------:R-:W-:Y:S02]  /*48a0*/  ISETP.GE.OR P1, PT, R10.reuse, UR4, !P0 ;  /* 0x000000040a007c0c */ /* 0x040fe4000c726670 */
[----:B------:R-:W-:Y:S01]  /*48b0*/  ISETP.GE.OR P0, PT, R10, UR4, !P3 ;  /* 0x000000040a007c0c */ /* 0x000fe2000df06670 */
[----:B------:R-:W-:Y:S01]  /*48c0*/  @!PT LDS RZ, [RZ] ;  /* 0x00000000fffff984 */ /* 0x000fe20000000800 */
[----:B------:R-:W-:Y:S01]  /*48d0*/  @!PT LDS RZ, [RZ] ;  /* 0x00000000fffff984 */ /* 0x000fe20000000800 */
[----:B------:R-:W-:Y:S01]  /*48e0*/  @!PT LDS RZ, [RZ] ;  /* 0x00000000fffff984 */ /* 0x000fe20000000800 */
[----:B------:R2:W-:Y:S04]  /*48f0*/  LDGSTS.E.BYPASS.LTC128B.128 [R11+0x8080], [R4.64], !P4 ;  /* 0x08080000040b7fae */ /* 0x0005e8000e101d4a */
[----:B------:R2:W-:Y:S06]  /*4900*/  LDGSTS.E.BYPASS.LTC128B.128 [R11+0x9080], [R4.64+0x80], !P2 ;  /* 0x09080080040b7fae */ /* 0x0005ec000d101d4a */
[----:B------:R2:W-:Y:S04]  /*4910*/  LDGSTS.E.BYPASS.LTC128B.128 [R11+0xa080], [R4.64+0x100], !P1 ;  /* 0x0a080100040b7fae */ /* 0x0005e8000c901d4a */
[----:B------:R2:W-:Y:S02]  /*4920*/  LDGSTS.E.BYPASS.LTC128B.128 [R11+0xb080], [R4.64+0x180], !P0 ;  /* 0x0b080180040b7fae */ /* 0x0005e4000c101d4a */
[----:B--2---:R-:W-:Y:S04]  /*4930*/  IADD3 R5, P0, R8, UR5, RZ ;  /* 0x0000000508057c10 */ /* 0x004fe8000ff1e0ff */
[----:B------:R-:W-:Y:S02]  /*4940*/  LEA.HI.X.SX32 R6, R6, R7, 0x1, P0 ;  /* 0x0000000706067211 */ /* 0x000fe400000f0eff */
[C---:B------:R-:W-:Y:S04]  /*4950*/  LEA R4, P0, R5.reuse, c[0x0][0x258], 0x2 ;  /* 0x0000960005047a11 */ /* 0x040fe800078010ff */
[----:B------:R-:W-:Y:S01]  /*4960*/  LEA.HI.X R5, R5, c[0x0][0x25c], R6, 0x2, P0 ;  /* 0x0000970005057a11 */ /* 0x000fe200000f1406 */
[----:B-1----:R-:W-:Y:S05]  /*4970*/  @!P6 IMAD.SHL.U32 R6, R9, 0x10, RZ ;  /* 0x000000100906e824 */ /* 0x002fea00078e00ff */
[----:B------:R1:W-:Y:S03]  /*4980*/  @!P6 LDGSTS.E.BYPASS.LTC128B.128 [R6+0x14080], [R4.64] ;  /* 0x140800000406efae */ /* 0x0003e6000b901d4a */
.L_x_247:
        /* <DEDUP_REMOVED lines=167> */
.L_x_237:
        /* <DEDUP_REMOVED lines=92> */
[----:B-----5:R-:W-:Y:S01]  /*59c0*/  F2FP.PACK_AB R13, R131, R130 ;  /* 0x00000082830d723e */ /* 0x020fe200000000ff */
        /* <DEDUP_REMOVED lines=85> */
.L_x_250:
[----:B-1----:R-:W-:Y:S01]  /*5f20*/  LOP3.LUT R0, R37, 0xffffffe0, RZ, 0xc0, !PT ;  /* 0xffffffe025007812 */ /* 0x002fe200078ec0ff */
[----:B------:R-:W-:Y:S01]  /*5f30*/  IMAD.SHL.U32 R2, R25, 0x40, RZ ;  /* 0x0000004019027824 */ /* 0x000fe200078e00ff */
[----:B------:R-:W1:Y:S01]  /*5f40*/  S2R R26, SR_CTAID.Y ;  /* 0x00000000001a7919 */ /* 0x000e620000002600 */
[----:B-----5:R-:W-:Y:S01]  /*5f50*/  IADD3 R8, R8, -UR9, RZ ;  /* 0x8000000908087c10 */ /* 0x020fe2000fffe0ff */
[----:B------:R-:W-:Y:S01]  /*5f60*/  BSSY B0, `(.L_x_251) ;  /* 0x0000039000007945 */ /* 0x000fe20003800000 */
[----:B------:R-:W-:Y:S01]  /*5f70*/  IMAD.IADD R0, R117, 0x1, -R0 ;  /* 0x0000000175007824 */ /* 0x000fe200078e0a00 */
[----:B------:R-:W-:-:S02]  /*5f80*/  LOP3.LUT R2, R2, 0x1c0, RZ, 0xc0, !PT ;  /* 0x000001c002027812 */ /* 0x000fc400078ec0ff */
[----:B------:R-:W-:Y:S01]  /*5f90*/  IMNMX R14, R8, 0x40, PT ;  /* 0x00000040080e7817 */ /* 0x000fe20003800200 */
[----:B------:R-:W-:Y:S01]  /*5fa0*/  IMAD.SHL.U32 R12, R0, 0x8, RZ ;  /* 0x00000008000c7824 */ /* 0x000fe200078e00ff */
[----:B------:R-:W-:Y:S02]  /*5fb0*/  SHF.R.S32.HI R4, RZ, 0x1f, R0 ;  /* 0x0000001fff047819 */ /* 0x000fe40000011400 */
[----:B------:R-:W-:Y:S02]  /*5fc0*/  SHF.R.U32.HI R3, RZ, 0x3, R2 ;  /* 0x00000003ff037819 */ /* 0x000fe40000011602 */
[----:B------:R-:W-:Y:S02]  /*5fd0*/  LEA.HI R0, R4, R0, RZ, 0x3 ;  /* 0x0000000004007211 */ /* 0x000fe400078f18ff */
[----:B------:R-:W-:Y:S02]  /*5fe0*/  LOP3.LUT R2, R2, 0x38, R12, 0xf8, !PT ;  /* 0x0000003802027812 */ /* 0x000fe400078ef80c */
[----:B------:R-:W-:Y:S01]  /*5ff0*/  IADD3 R6, P0, R25, R6, RZ ;  /* 0x0000000619067210 */ /* 0x000fe20007f1e0ff */
[----:B------:R-:W-:Y:S01]  /*6000*/  IMAD.SHL.U32 R0, R0, 0x200, RZ ;  /* 0x0000020000007824 */ /* 0x000fe200078e00ff */
[----:B------:R-:W-:-:S02]  /*6010*/  LOP3.LUT R2, R2, R3, RZ, 0x3c, !PT ;  /* 0x0000000302027212 */ /* 0x000fc400078e3cff */
[----:B------:R-:W-:Y:S02]  /*6020*/  ISETP.GE.AND P2, PT, R25, R14, PT ;  /* 0x0000000e1900720c */ /* 0x000fe40003f46270 */
[----:B------:R-:W-:Y:S02]  /*6030*/  LOP3.LUT R0, R2, 0x7ffff000, R0, 0xf8, !PT ;  /* 0x7ffff00002007812 */ /* 0x000fe400078ef800 */
[----:B-1----:R-:W-:Y:S02]  /*6040*/  SHF.R.S32.HI R27, RZ, 0x1f, R26 ;  /* 0x0000001fff1b7819 */ /* 0x002fe4000001141a */
[--C-:B------:R-:W-:Y:S01]  /*6050*/  SHF.R.S32.HI R13, RZ, 0x1f, R12.reuse ;  /* 0x0000001fff0d7819 */ /* 0x100fe2000001140c */
[----:B------:R-:W-:Y:S01]  /*6060*/  IMAD.SHL.U32 R0, R0, 0x2, RZ ;  /* 0x0000000200007824 */ /* 0x000fe200078e00ff */
[----:B------:R-:W-:Y:S01]  /*6070*/  SHF.R.S32.HI R4, RZ, 0x1f, R111 ;  /* 0x0000001fff047819 */ /* 0x000fe2000001146f */
[----:B------:R-:W-:Y:S01]  /*6080*/  IMAD R5, R27, c[0x0][0x338], RZ ;  /* 0x0000ce001b057a24 */ /* 0x000fe200078e02ff */
[----:B------:R-:W-:Y:S01]  /*6090*/  LEA.HI.X.SX32 R7, R25, R7, 0x1, P0 ;  /* 0x0000000719077211 */ /* 0x000fe200000f0eff */
[----:B------:R-:W-:Y:S01]  /*60a0*/  IMAD.WIDE.U32 R2, R26, c[0x0][0x338], R12 ;  /* 0x0000ce001a027a25 */ /* 0x000fe200078e000c */
[----:B------:R1:W2:Y:S01]  /*60b0*/  LDS.128 R20, [R0+0x8480] ;  /* 0x0084800000147984 */ /* 0x0002a20000000c00 */
[----:B------:R-:W-:-:S02]  /*60c0*/  ISETP.GE.OR P0, PT, R12, c[0x0][0x324], P2 ;  /* 0x0000c9000c007a0c */ /* 0x000fc40001706670 */
[----:B------:R-:W-:Y:S01]  /*60d0*/  SEL R24, R4, RZ, !P1 ;  /* 0x000000ff04187207 */ /* 0x000fe20004800000 */
[----:B------:R1:W3:Y:S01]  /*60e0*/  LDS.128 R28, [R0+0x8880] ;  /* 0x00888000001c7984 */ /* 0x0002e20000000c00 */
[----:B------:R-:W-:Y:S01]  /*60f0*/  IMAD R5, R26, c[0x0][0x33c], R5 ;  /* 0x0000cf001a057a24 */ /* 0x000fe200078e0205 */
[----:B------:R-:W-:Y:S02]  /*6100*/  SEL R15, R111, RZ, !P1 ;  /* 0x000000ff6f0f7207 */ /* 0x000fe40004800000 */
[----:B------:R1:W4:Y:S01]  /*6110*/  LDS.128 R32, [R0+0x8c80] ;  /* 0x008c800000207984 */ /* 0x0003220000000c00 */
[----:B------:R-:W-:Y:S02]  /*6120*/  IMAD.IADD R3, R3, 0x1, R5 ;  /* 0x0000000103037824 */ /* 0x000fe400078e0205 */
[----:B------:R-:W-:Y:S01]  /*6130*/  IMAD R4, R24, c[0x0][0x340], RZ ;  /* 0x0000d00018047a24 */ /* 0x000fe200078e02ff */
[----:B------:R1:W1:Y:S01]  /*6140*/  LDS.128 R36, [R0+0x9080] ;  /* 0x0090800000247984 */ /* 0x0002620000000c00 */
[----:B------:R-:W-:-:S02]  /*6150*/  IMAD.U32 R5, RZ, RZ, UR6 ;  /* 0x00000006ff057e24 */ /* 0x000fc4000f8e00ff */
[C---:B------:R-:W-:Y:S01]  /*6160*/  IMAD R4, R15.reuse, c[0x0][0x344], R4 ;  /* 0x0000d1000f047a24 */ /* 0x040fe200078e0204 */
[----:B------:R1:W1:Y:S01]  /*6170*/  LDS.128 R40, [R0+0x9480] ;  /* 0x0094800000287984 */ /* 0x0002620000000c00 */
[----:B------:R-:W-:-:S03]  /*6180*/  IMAD.WIDE.U32 R10, R15, c[0x0][0x340], R2 ;  /* 0x0000d0000f0a7a25 */ /* 0x000fc600078e0002 */
[----:B------:R1:W1:Y:S01]  /*6190*/  LDS.128 R44, [R0+0x9880] ;  /* 0x00988000002c7984 */ /* 0x0002620000000c00 */
        /* <DEDUP_REMOVED lines=21> */
.L_x_252:
[----:B--234-:R-:W-:Y:S05]  /*62f0*/  BSYNC B0 ;  /* 0x0000000000007941 */ /* 0x01cfea0003800000 */
.L_x_251:
        /* <DEDUP_REMOVED lines=17> */
.L_x_254:
[----:B------:R-:W-:Y:S05]  /*6410*/  BSYNC B0 ;  /* 0x0000000000007941 */ /* 0x000fea0003800000 */
.L_x_253:
        /* <DEDUP_REMOVED lines=17> */
.L_x_256:
[----:B------:R-:W-:Y:S05]  /*6530*/  BSYNC B0 ;  /* 0x0000000000007941 */ /* 0x000fea0003800000 */
.L_x_255:
        /* <DEDUP_REMOVED lines=16> */
.L_x_258:
[----:B------:R-:W-:Y:S05]  /*6640*/  BSYNC B0 ;  /* 0x0000000000007941 */ /* 0x000fea0003800000 */
.L_x_257:
        /* <DEDUP_REMOVED lines=16> */
.L_x_260:
[----:B------:R-:W-:Y:S05]  /*6750*/  BSYNC B0 ;  /* 0x0000000000007941 */ /* 0x000fea0003800000 */
.L_x_259:
        /* <DEDUP_REMOVED lines=16> */
.L_x_262:
[----:B------:R-:W-:Y:S05]  /*6860*/  BSYNC B0 ;  /* 0x0000000000007941 */ /* 0x000fea0003800000 */
.L_x_261:
        /* <DEDUP_REMOVED lines=16> */
.L_x_264:
[----:B------:R-:W-:Y:S05]  /*6970*/  BSYNC B0 ;  /* 0x0000000000007941 */ /* 0x000fea0003800000 */
.L_x_263:
        /* <DEDUP_REMOVED lines=16> */
.L_x_266:
[----:B------:R-:W-:Y:S05]  /*6a80*/  BSYNC B0 ;  /* 0x0000000000007941 */ /* 0x000fea0003800000 */
.L_x_265:
[----:B------:R-:W-:Y:S01]  /*6a90*/  IMAD R0, R27, c[0x0][0x308], RZ ;  /* 0x0000c2001b007a24 */ /* 0x000fe200078e02ff */
[----:B------:R-:W-:Y:S01]  /*6aa0*/  ISETP.GE.OR P0, PT, R12, c[0x0][0x2f4], P2 ;  /* 0x0000bd000c007a0c */ /* 0x000fe20001706670 */
[C---:B-1----:R-:W-:Y:S01]  /*6ab0*/  IMAD.WIDE.U32 R2, R26.reuse, c[0x0][0x308], R12 ;  /* 0x0000c2001a027a25 */ /* 0x042fe200078e000c */
[----:B------:R-:W-:Y:S03]  /*6ac0*/  BSSY B0, `(.L_x_267) ;  /* 0x0000010000007945 */ /* 0x000fe60003800000 */
        /* <DEDUP_REMOVED lines=15> */
.L_x_268:
[----:B------:R-:W-:Y:S05]  /*6bc0*/  BSYNC B0 ;  /* 0x0000000000007941 */ /* 0x000fea0003800000 */
.L_x_267:
        /* <DEDUP_REMOVED lines=15> */
.L_x_270:
[----:B------:R-:W-:Y:S05]  /*6cc0*/  BSYNC B0 ;  /* 0x0000000000007941 */ /* 0x000fea0003800000 */
.L_x_269:
        /* <DEDUP_REMOVED lines=15> */
.L_x_272:
[----:B------:R-:W-:Y:S05]  /*6dc0*/  BSYNC B0 ;  /* 0x0000000000007941 */ /* 0x000fea0003800000 */
.L_x_271:
        /* <DEDUP_REMOVED lines=14> */
.L_x_274:
[----:B------:R-:W-:Y:S05]  /*6eb0*/  BSYNC B0 ;  /* 0x0000000000007941 */ /* 0x000fea0003800000 */
.L_x_273:
        /* <DEDUP_REMOVED lines=14> */
.L_x_276:
[----:B------:R-:W-:Y:S05]  /*6fa0*/  BSYNC B0 ;  /* 0x0000000000007941 */ /* 0x000fea0003800000 */
.L_x_275:
        /* <DEDUP_REMOVED lines=14> */
.L_x_278:
[----:B------:R-:W-:Y:S05]  /*7090*/  BSYNC B0 ;  /* 0x0000000000007941 */ /* 0x000fea0003800000 */
.L_x_277:
        /* <DEDUP_REMOVED lines=14> */
.L_x_280:
[----:B------:R-:W-:Y:S05]  /*7180*/  BSYNC B0 ;  /* 0x0000000000007941 */ /* 0x000fea0003800000 */
.L_x_279:
        /* <DEDUP_REMOVED lines=14> */
.L_x_249:
[----:B-----5:R-:W2:Y:S01]  /*7270*/  LDL R9, [R1+0xbc] ;  /* 0x0000bc0001097983 */ /* 0x020ea20000100800 */
        /* <DEDUP_REMOVED lines=17> */
[----:B--2--5:R-:W-:-:S03]  /*7390*/  IADD3 R6, -R0, R4, RZ ;  /* 0x0000000400067210 */ /* 0x024fc60007ffe1ff */
.L_x_281:
[----:B------:R-:W1:Y:S01]  /*73a0*/  S2R R4, SR_TID.X ;  /* 0x0000000000047919 */ /* 0x000e620000002100 */
[----:B-----5:R-:W-:Y:S01]  /*73b0*/  IADD3 R15, R6, -UR9, RZ ;  /* 0x80000009060f7c10 */ /* 0x020fe2000fffe0ff */
[----:B------:R-:W-:Y:S01]  /*73c0*/  IMAD.U32 R6, RZ, RZ, UR6 ;  /* 0x00000006ff067e24 */ /* 0x000fe2000f8e00ff */
[----:B------:R-:W-:Y:S01]  /*73d0*/  SHF.R.S32.HI R7, RZ, 0x1f, R9 ;  /* 0x0000001fff077819 */ /* 0x000fe20000011409 */
[----:B------:R-:W2:Y:S01]  /*73e0*/  S2R R20, SR_CTAID.Y ;  /* 0x0000000000147919 */ /* 0x000ea20000002600 */
[----:B------:R-:W-:Y:S01]  /*73f0*/  SEL R16, R9, RZ, !P1 ;  /* 0x000000ff09107207 */ /* 0x000fe20004800000 */
[----:B------:R-:W-:Y:S01]  /*7400*/  BSSY B0, `(.L_x_282) ;  /* 0x0000020000007945 */ /* 0x000fe20003800000 */
[----:B------:R-:W-:-:S02]  /*7410*/  SEL R17, R7, RZ, !P1 ;  /* 0x000000ff07117207 */ /* 0x000fc40004800000 */
[----:B-1----:R-:W-:-:S04]  /*7420*/  SHF.R.S32.HI R14, RZ, 0x1f, R4 ;  /* 0x0000001fff0e7819 */ /* 0x002fc80000011404 */
[----:B------:R-:W-:Y:S02]  /*7430*/  LEA.HI R14, R14, R4, RZ, 0x5 ;  /* 0x000000040e0e7211 */ /* 0x000fe400078f28ff */
[----:B--2---:R-:W-:Y:S02]  /*7440*/  SHF.R.S32.HI R21, RZ, 0x1f, R20 ;  /* 0x0000001fff157819 */ /* 0x004fe40000011414 */
[----:B------:R-:W-:Y:S02]  /*7450*/  LOP3.LUT R0, R14, 0x1fffffe0, RZ, 0xc0, !PT ;  /* 0x1fffffe00e007812 */ /* 0x000fe400078ec0ff */
[----:B------:R-:W-:-:S03]  /*7460*/  SHF.R.S32.HI R14, RZ, 0x5, R14 ;  /* 0x00000005ff0e7819 */ /* 0x000fc6000001140e */
[----:B------:R-:W-:Y:S01]  /*7470*/  IMAD.IADD R0, R4, 0x1, -R0 ;  /* 0x0000000104007824 */ /* 0x000fe200078e0a00 */
[C---:B------:R-:W-:Y:S02]  /*7480*/  IADD3 R2, P0, R14.reuse, R2, RZ ;  /* 0x000000020e027210 */ /* 0x040fe40007f1e0ff */
[----:B------:R-:W-:Y:S01]  /*7490*/  ISETP.GE.AND P2, PT, R14, R15, PT ;  /* 0x0000000f0e00720c */ /* 0x000fe20003f46270 */
[----:B------:R-:W-:Y:S01]  /*74a0*/  IMAD.SHL.U32 R12, R0, 0x8, RZ ;  /* 0x00000008000c7824 */ /* 0x000fe200078e00ff */
[----:B------:R-:W-:Y:S01]  /*74b0*/  LEA.HI.X.SX32 R3, R14, R3, 0x1, P0 ;  /* 0x000000030e037211 */ /* 0x000fe200000f0eff */
[----:B------:R-:W-:-:S03]  /*74c0*/  IMAD R0, R21, c[0x0][0x308], RZ ;  /* 0x0000c20015007a24 */ /* 0x000fc600078e02ff */
[----:B------:R-:W-:Y:S01]  /*74d0*/  SHF.R.S32.HI R13, RZ, 0x1f, R12 ;  /* 0x0000001fff0d7819 */ /* 0x000fe2000001140c */
[----:B------:R-:W-:Y:S01]  /*74e0*/  IMAD R0, R20, c[0x0][0x30c], R0 ;  /* 0x0000c30014007a24 */ /* 0x000fe200078e0200 */
[----:B------:R-:W-:Y:S01]  /*74f0*/  ISETP.GE.OR P0, PT, R12, c[0x0][0x2f4], P2 ;  /* 0x0000bd000c007a0c */ /* 0x000fe20001706670 */
[----:B------:R-:W-:-:S04]  /*7500*/  IMAD.WIDE R6, R6, 0x40, R2 ;  /* 0x0000004006067825 */ /* 0x000fc800078e0202 */
[----:B------:R-:W-:-:S04]  /*7510*/  IMAD.WIDE.U32 R4, R20, c[0x0][0x308], R12 ;  /* 0x0000c20014047a25 */ /* 0x000fc800078e000c */
[----:B------:R-:W-:Y:S02]  /*7520*/  IMAD.IADD R5, R0, 0x1, R5 ;  /* 0x0000000100057824 */ /* 0x000fe400078e0205 */
[----:B------:R-:W-:Y:S02]  /*7530*/  IMAD R0, R17, c[0x0][0x310], RZ ;  /* 0x0000c40011007a24 */ /* 0x000fe400078e02ff */
[----:B------:R-:W-:-:S04]  /*7540*/  IMAD.WIDE.U32 R10, R16, c[0x0][0x310], R4 ;  /* 0x0000c400100a7a25 */ /* 0x000fc800078e0004 */
[----:B------:R-:W-:-:S04]  /*7550*/  IMAD R0, R16, c[0x0][0x314], R0 ;  /* 0x0000c50010007a24 */ /* 0x000fc800078e0200 */
        /* <DEDUP_REMOVED lines=10> */
.L_x_283:
[----:B------:R-:W-:Y:S05]  /*7600*/  BSYNC B0 ;  /* 0x0000000000007941 */ /* 0x000fea0003800000 */
.L_x_282:
        /* <DEDUP_REMOVED lines=17> */
.L_x_285:
[----:B------:R-:W-:Y:S05]  /*7720*/  BSYNC B0 ;  /* 0x0000000000007941 */ /* 0x000fea0003800000 */
.L_x_284:
        /* <DEDUP_REMOVED lines=17> */
.L_x_287:
[----:B------:R-:W-:Y:S05]  /*7840*/  BSYNC B0 ;  /* 0x0000000000007941 */ /* 0x000fea0003800000 */
.L_x_286:
        /* <DEDUP_REMOVED lines=16> */
.L_x_289:
[----:B------:R-:W-:Y:S05]  /*7950*/  BSYNC B0 ;  /* 0x0000000000007941 */ /* 0x000fea0003800000 */
.L_x_288:
        /* <DEDUP_REMOVED lines=16> */
.L_x_291:
[----:B------:R-:W-:Y:S05]  /*7a60*/  BSYNC B0 ;  /* 0x0000000000007941 */ /* 0x000fea0003800000 */
.L_x_290:
        /* <DEDUP_REMOVED lines=16> */
.L_x_293:
[----:B------:R-:W-:Y:S05]  /*7b70*/  BSYNC B0 ;  /* 0x0000000000007941 */ /* 0x000fea0003800000 */
.L_x_292:
        /* <DEDUP_REMOVED lines=16> */
.L_x_295:
[----:B------:R-:W-:Y:S05]  /*7c80*/  BSYNC B0 ;  /* 0x0000000000007941 */ /* 0x000fea0003800000 */
.L_x_294:
        /* <DEDUP_REMOVED lines=16> */
.L_x_297:
[----:B------:R-:W-:Y:S05]  /*7d90*/  BSYNC B0 ;  /* 0x0000000000007941 */ /* 0x000fea0003800000 */
.L_x_296:
        /* <DEDUP_REMOVED lines=19> */
.L_x_299:
[----:B------:R-:W-:Y:S05]  /*7ed0*/  BSYNC B0 ;  /* 0x0000000000007941 */ /* 0x000fea0003800000 */
.L_x_298:
        /* <DEDUP_REMOVED lines=15> */
.L_x_301:
[----:B------:R-:W-:Y:S05]  /*7fd0*/  BSYNC B0 ;  /* 0x0000000000007941 */ /* 0x000fea0003800000 */
.L_x_300:
        /* <DEDUP_REMOVED lines=15> */
.L_x_303:
[----:B------:R-:W-:Y:S05]  /*80d0*/  BSYNC B0 ;  /* 0x0000000000007941 */ /* 0x000fea0003800000 */
.L_x_302:
        /* <DEDUP_REMOVED lines=14> */
.L_x_305:
[----:B------:R-:W-:Y:S05]  /*81c0*/  BSYNC B0 ;  /* 0x0000000000007941 */ /* 0x000fea0003800000 */
.L_x_304:
        /* <DEDUP_REMOVED lines=14> */
.L_x_307:
[----:B------:R-:W-:Y:S05]  /*82b0*/  BSYNC B0 ;  /* 0x0000000000007941 */ /* 0x000fea0003800000 */
.L_x_306:
        /* <DEDUP_REMOVED lines=14> */
.L_x_309:
[----:B------:R-:W-:Y:S05]  /*83a0*/  BSYNC B0 ;  /* 0x0000000000007941 */ /* 0x000fea0003800000 */
.L_x_308:
        /* <DEDUP_REMOVED lines=14> */
.L_x_311:
[----:B------:R-:W-:Y:S05]  /*8490*/  BSYNC B0 ;  /* 0x0000000000007941 */ /* 0x000fea0003800000 */
.L_x_310:
        /* <DEDUP_REMOVED lines=14> */
.L_x_312:
        /* <DEDUP_REMOVED lines=16> */
.L_x_1152:


//--------------------- .text._ZN7cutlass13device_kernelIN5flash19enable_sm80_to_sm89INS1_16FlashAttnBwdSm80INS1_25CollectiveMainloopBwdSm80ILi1ELi1EN4cute5tupleIJNS5_1CILi32EEENS7_ILi64EEENS7_ILi256EEEEEENS_6half_tEfNS_4arch4Sm80ELb0ELb1ELb0ELb1ELb0ELb0ELb0ELb0ELi2ELi2ELi2ELi1ELb1EEENS1_24CollectiveEpilogueBwdGQAISB_fSE_Li256ELb1ELb0EEENS1_19SingleTileSchedulerILb1ELb0ELb0ELi64EEEEEEEEEvNT_6ParamsE --------------------------
	.section	.text._ZN7cutlass13device_kernelIN5flash19enable_sm80_to_sm89INS1_16FlashAttnBwdSm80INS1_25CollectiveMainloopBwdSm80ILi1ELi1EN4cute5tupleIJNS5_1CILi32EEENS7_ILi64EEENS7_ILi256EEEEEENS_6half_tEfNS_4arch4Sm80ELb0ELb1ELb0ELb1ELb0ELb0ELb0ELb0ELi2ELi2ELi2ELi1ELb1EEENS1_24CollectiveEpilogueBwdGQAISB_fSE_Li256ELb1ELb0EEENS1_19SingleTileSchedulerILb1ELb0ELb0ELi64EEEEEEEEEvNT_6ParamsE,"ax",@progbits
	.sectioninfo	@"SHI_REGISTERS=255"
	.align	128
.text._ZN7cutlass13device_kernelIN5flash19enable_sm80_to_sm89INS1_16FlashAttnBwdSm80INS1_25CollectiveMainloopBwdSm80ILi1ELi1EN4cute5tupleIJNS5_1CILi32EEENS7_ILi64EEENS7_ILi256EEEEEENS_6half_tEfNS_4arch4Sm80ELb0ELb1ELb0ELb1ELb0ELb0ELb0ELb0ELi2ELi2ELi2ELi1ELb1EEENS1_24CollectiveEpilogueBwdGQAISB_fSE_Li256ELb1ELb0EEENS1_19SingleTileSchedulerILb1ELb0ELb0ELi64EEEEEEEEEvNT_6ParamsE:
        .type           _ZN7cutlass13device_kernelIN5flash19enable_sm80_to_sm89INS1_16FlashAttnBwdSm80INS1_25CollectiveMainloopBwdSm80ILi1ELi1EN4cute5tupleIJNS5_1CILi32EEENS7_ILi64EEENS7_ILi256EEEEEENS_6half_tEfNS_4arch4Sm80ELb0ELb1ELb0ELb1ELb0ELb0ELb0ELb0ELi2ELi2ELi2ELi1ELb1EEENS1_24CollectiveEpilogueBwdGQAISB_fSE_Li256ELb1ELb0EEENS1_19SingleTileSchedulerILb1ELb0ELb0ELi64EEEEEEEEEvNT_6ParamsE,@function
        .size           _ZN7cutlass13device_kernelIN5flash19enable_sm80_to_sm89INS1_16FlashAttnBwdSm80INS1_25CollectiveMainloopBwdSm80ILi1ELi1EN4cute5tupleIJNS5_1CILi32EEENS7_ILi64EEENS7_ILi256EEEEEENS_6half_tEfNS_4arch4Sm80ELb0ELb1ELb0ELb1ELb0ELb0ELb0ELb0ELi2ELi2ELi2ELi1ELb1EEENS1_24CollectiveEpilogueBwdGQAISB_fSE_Li256ELb1ELb0EEENS1_19SingleTileSchedulerILb1ELb0ELb0ELi64EEEEEEEEEvNT_6ParamsE,(.L_x_1153 - _ZN7cutlass13device_kernelIN5flash19enable_sm80_to_sm89INS1_16FlashAttnBwdSm80INS1_25CollectiveMainloopBwdSm80ILi1ELi1EN4cute5tupleIJNS5_1CILi32EEENS7_ILi64EEENS7_ILi256EEEEEENS_6half_tEfNS_4arch4Sm80ELb0ELb1ELb0ELb1ELb0ELb0ELb0ELb0ELi2ELi2ELi2ELi1ELb1EEENS1_24CollectiveEpilogueBwdGQAISB_fSE_Li256ELb1ELb0EEENS1_19SingleTileSchedulerILb1ELb0ELb0ELi64EEEEEEEEEvNT_6ParamsE)
        .other          _ZN7cutlass13device_kernelIN5flash19enable_sm80_to_sm89INS1_16FlashAttnBwdSm80INS1_25CollectiveMainloopBwdSm80ILi1ELi1EN4cute5tupleIJNS5_1CILi32EEENS7_ILi64EEENS7_ILi256EEEEEENS_6half_tEfNS_4arch4Sm80ELb0ELb1ELb0ELb1ELb0ELb0ELb0ELb0ELi2ELi2ELi2ELi1ELb1EEENS1_24CollectiveEpilogueBwdGQAISB_fSE_Li256ELb1ELb0EEENS1_19SingleTileSchedulerILb1ELb0ELb0ELi64EEEEEEEEEvNT_6ParamsE,@"STO_CUDA_ENTRY STV_DEFAULT"
_ZN7cutlass13device_kernelIN5flash19enable_sm80_to_sm89INS1_16FlashAttnBwdSm80INS1_25CollectiveMainloopBwdSm80ILi1ELi1EN4cute5tupleIJNS5_1CILi32EEENS7_ILi64EEENS7_ILi256EEEEEENS_6half_tEfNS_4arch4Sm80ELb0ELb1ELb0ELb1ELb0ELb0ELb0ELb0ELi2ELi2ELi2ELi1ELb1EEENS1_24CollectiveEpilogueBwdGQAISB_fSE_Li256ELb1ELb0EEENS1_19SingleTileSchedulerILb1ELb0ELb0ELi64EEEEEEEEEvNT_6ParamsE:
        /* <DEDUP_REMOVED lines=18> */
.L_x_314:
        /* <DEDUP_REMOVED lines=8> */
.L_x_316:
[----:B------:R-:W-:Y:S02]  /*01a0*/  MOV R0, c[0x0][0x3ac] ;  /* 0x0000eb0000007a02 */ /* 0x000fe40000000f00 */
.L_x_315:
[----:B------:R-:W-:-:S06]  /*01b0*/  USHF.L.U32 UR9, UR6, 0x6, URZ ;  /* 0x0000000606097899 */ /* 0x000fcc000800063f */
[----:B-----5:R-:W-:-:S04]  /*01c0*/  ISETP.LE.AND P0, PT, R0, UR9, PT ;  /* 0x0000000900007c0c */ /* 0x020fc8000bf03270 */
[----:B------:R-:W-:-:S05]  /*01d0*/  SEL R0, R5, 0xffffffff, !P0 ;  /* 0xffffffff05007807 */ /* 0x000fca0004000000 */
[----:B------:R2:W-:Y:S01]  /*01e0*/  STL [R1+0xbc], R0 ;  /* 0x0000bc0001007387 */ /* 0x0005e20000100800 */
[----:B------:R-:W-:Y:S05]  /*01f0*/  BRA `(.L_x_317) ;  /* 0x0000012000007947 */ /* 0x000fea0003800000 */
.L_x_313:
[----:B--2-4-:R-:W-:-:S04]  /*0200*/  ISETP.NE.U32.AND P0, PT, RZ, c[0x0][0x3c8], PT ;  /* 0x0000f200ff007a0c */ /* 0x014fc80003f05070 */
[----:B------:R-:W-:-:S13]  /*0210*/  ISETP.NE.AND.EX P0, PT, RZ, c[0x0][0x3cc], PT, P0 ;  /* 0x0000f300ff007a0c */ /* 0x000fda0003f05300 */
[----:B------:R-:W-:Y:S05]  /*0220*/  @!P0 BRA `(.L_x_318) ;  /* 0x0000002000008947 */ /* 0x000fea0003800000 */
[----:B------:R1:W5:Y:S01]  /*0230*/  LDG.E R0, [R2.64] ;  /* 0x0000000a02007981 */ /* 0x000362000c1e1900 */
[----:B------:R-:W-:Y:S05]  /*0240*/  BRA `(.L_x_319) ;  /* 0x0000009000007947 */ /* 0x000fea0003800000 */
.L_x_318:
        /* <DEDUP_REMOVED lines=8> */
.L_x_320:
[----:B------:R-:W-:Y:S02]  /*02d0*/  MOV R0, c[0x0][0x3ac] ;  /* 0x0000eb0000007a02 */ /* 0x000fe40000000f00 */
.L_x_319:
[----:B------:R-:W-:-:S06]  /*02e0*/  USHF.L.U32 UR9, UR6, 0x6, URZ ;  /* 0x0000000606097899 */ /* 0x000fcc000800063f */
[----:B-----5:R-:W-:-:S04]  /*02f0*/  ISETP.LE.AND P0, PT, R0, UR9, PT ;  /* 0x0000000900007c0c */ /* 0x020fc8000bf03270 */
[----:B------:R-:W-:-:S05]  /*0300*/  SEL R0, R5, 0xffffffff, !P0 ;  /* 0xffffffff05007807 */ /* 0x000fca0004000000 */
[----:B------:R2:W-:Y:S04]  /*0310*/  STL [R1+0xbc], R0 ;  /* 0x0000bc0001007387 */ /* 0x0005e80000100800 */
.L_x_317:
        /* <DEDUP_REMOVED lines=10> */
[CC--:B-1----:R-:W-:Y:S02]  /*03c0*/  @P0 IMAD.WIDE R2, R150.reuse, R10.reuse, c[0x0][0x2d8] ;  /* 0x0000b60096020625 */ /* 0x0c2fe400078e020a */
[----:B--2---:R-:W2:Y:S04]  /*03d0*/  @P1 LDG.E R0, [R4.64] ;  /* 0x0000000a04001981 */ /* 0x004ea8000c1e1900 */
[----:B------:R1:W3:Y:S04]  /*03e0*/  @P0 LDG.E R8, [R2.64] ;  /* 0x0000000a02080981 */ /* 0x0002e8000c1e1900 */
[----:B------:R-:W4:Y:S01]  /*03f0*/  @P1 LDG.E R7, [R4.64] ;  /* 0x0000000a04071981 */ /* 0x000f22000c1e1900 */
[----:B-1----:R-:W-:-:S05]  /*0400*/  IMAD.WIDE R2, R150, R10, c[0x0][0x2d0] ;  /* 0x0000b40096027625 */ /* 0x002fca00078e020a */
[----:B------:R-:W5:Y:S01]  /*0410*/  @P2 LDG.E R6, [R2.64] ;  /* 0x0000000a02062981 */ /* 0x000f62000c1e1900 */
[----:B------:R-:W-:Y:S01]  /*0420*/  ULDC UR8, c[0x0][0x168] ;  /* 0x00005a0000087ab9 */ /* 0x000fe20000000800 */
[----:B------:R-:W-:Y:S01]  /*0430*/  CS2R R12, SRZ ;  /* 0x00000000000c7805 */ /* 0x000fe2000001ff00 */
[----:B------:R-:W-:Y:S01]  /*0440*/  ULDC UR15, c[0x0][0x198] ;  /* 0x00006600000f7ab9 */ /* 0x000fe20000000800 */
[----:B------:R-:W-:Y:S02]  /*0450*/  IMAD.MOV.U32 R11, RZ, RZ, RZ ;  /* 0x000000ffff0b7224 */ /* 0x000fe400078e00ff */
[----:B--2---:R-:W-:Y:S01]  /*0460*/  @P1 IMAD R0, R150, 0x20, R0 ;  /* 0x0000002096001824 */ /* 0x004fe200078e0200 */
[----:B---3--:R1:W2:Y:S01]  /*0470*/  @P0 R2UR UR8, R8 ;  /* 0x00000000080803c2 */ /* 0x0082a200000e0000 */
[--C-:B----4-:R-:W-:Y:S01]  /*0480*/  @P1 SHF.R.S32.HI R13, RZ, 0x1f, R7.reuse ;  /* 0x0000001fff0d1819 */ /* 0x110fe20000011407 */
[----:B------:R-:W-:Y:S02]  /*0490*/  @P1 IMAD.MOV.U32 R12, RZ, RZ, R7 ;  /* 0x000000ffff0c1224 */ /* 0x000fe400078e0007 */
[----:B-1----:R-:W-:-:S04]  /*04a0*/  @P1 SHF.R.S32.HI R8, RZ, 0x1f, R0 ;  /* 0x0000001fff081819 */ /* 0x002fc80000011400 */
[----:B------:R-:W-:Y:S02]  /*04b0*/  @P1 LEA.HI R0, R8, R0, RZ, 0x5 ;  /* 0x0000000008001211 */ /* 0x000fe400078f28ff */
[----:B------:R-:W-:Y:S02]  /*04c0*/  CS2R R8, SRZ ;  /* 0x0000000000087805 */ /* 0x000fe4000001ff00 */
[--C-:B-----5:R-:W-:Y:S01]  /*04d0*/  @P2 SHF.R.S32.HI R9, RZ, 0x1f, R6.reuse ;  /* 0x0000001fff092819 */ /* 0x120fe20000011406 */
[----:B------:R-:W-:Y:S01]  /*04e0*/  @P2 IMAD.MOV.U32 R8, RZ, RZ, R6 ;  /* 0x000000ffff082224 */ /* 0x000fe200078e0006 */
[----:B------:R-:W-:Y:S01]  /*04f0*/  @P1 LOP3.LUT R11, R0, 0xffffffe0, RZ, 0xc0, !PT ;  /* 0xffffffe0000b1812 */ /* 0x000fe200078ec0ff */
[----:B------:R-:W-:Y:S05]  /*0500*/  @P0 BRA `(.L_x_321) ;  /* 0x0000006000000947 */ /* 0x000fea0003800000 */
[----:B--2---:R-:W-:Y:S05]  /*0510*/  @!P1 BRA `(.L_x_321) ;  /* 0x0000005000009947 */ /* 0x004fea0003800000 */
[----:B------:R1:W2:Y:S04]  /*0520*/  LDG.E R0, [R4.64] ;  /* 0x0000000a04007981 */ /* 0x0002a8000c1e1900 */
[----:B-1----:R-:W3:Y:S01]  /*0530*/  LDG.E R4, [R4.64+0x4] ;  /* 0x0000040a04047981 */ /* 0x002ee2000c1e1900 */
[----:B--2---:R-:W1:Y:S08]  /*0540*/  R2UR UR8, R0 ;  /* 0x00000000000873c2 */ /* 0x004e7000000e0000 */
[----:B---3--:R-:W1:Y:S02]  /*0550*/  R2UR UR4, R4 ;  /* 0x00000000040473c2 */ /* 0x008e6400000e0000 */
[----:B-1----:R-:W-:-:S06]  /*0560*/  UIADD3 UR8, -UR8, UR4, URZ ;  /* 0x0000000408087290 */ /* 0x002fcc000fffe13f */
.L_x_321:
[----:B--2---:R-:W-:-:S04]  /*0570*/  ISETP.NE.U32.AND P0, PT, RZ, c[0x0][0x2e0], PT ;  /* 0x0000b800ff007a0c */ /* 0x004fc80003f05070 */
[----:B------:R-:W-:-:S13]  /*0580*/  ISETP.NE.AND.EX P0, PT, RZ, c[0x0][0x2e4], PT, P0 ;  /* 0x0000b900ff007a0c */ /* 0x000fda0003f05300 */
[----:B------:R-:W-:Y:S05]  /*0590*/  @!P0 BRA `(.L_x_322) ;  /* 0x0000004000008947 */ /* 0x000fea0003800000 */
[----:B------:R-:W-:-:S05]  /*05a0*/  IMAD.WIDE R2, R150, R10, c[0x0][0x2e0] ;  /* 0x0000b80096027625 */ /* 0x000fca00078e020a */
[----:B------:R-:W2:Y:S02]  /*05b0*/  LDG.E R0, [R2.64] ;  /* 0x0000000a02007981 */ /* 0x000ea4000c1e1900 */
[----:B--2---:R1:W2:Y:S02]  /*05c0*/  R2UR UR15, R0 ;  /* 0x00000000000f73c2 */ /* 0x0042a400000e0000 */
[----:B-12---:R-:W-:Y:S05]  /*05d0*/  BRA `(.L_x_323) ;  /* 0x0000006000007947 */ /* 0x006fea0003800000 */
.L_x_322:
[----:B------:R-:W-:Y:S05]  /*05e0*/  @!P2 BRA `(.L_x_323) ;  /* 0x000000500000a947 */ /* 0x000fea0003800000 */
[----:B------:R1:W2:Y:S04]  /*05f0*/  LDG.E R0, [R2.64] ;  /* 0x0000000a02007981 */ /* 0x0002a8000c1e1900 */
[----:B-1----:R-:W3:Y:S01]  /*0600*/  LDG.E R2, [R2.64+0x4] ;  /* 0x0000040a02027981 */ /* 0x002ee2000c1e1900 */
[----:B--2---:R-:W1:Y:S08]  /*0610*/  R2UR UR15, R0 ;  /* 0x00000000000f73c2 */ /* 0x004e7000000e0000 */
[----:B---3--:R-:W1:Y:S02]  /*0620*/  R2UR UR4, R2 ;  /* 0x00000000020473c2 */ /* 0x008e6400000e0000 */
[----:B-1----:R-:W-:-:S06]  /*0630*/  UIADD3 UR15, -UR15, UR4, URZ ;  /* 0x000000040f0f7290 */ /* 0x002fcc000fffe13f */
.L_x_323:
        /* <DEDUP_REMOVED lines=15> */
.L_x_324:
[----:B------:R-:W-:Y:S01]  /*0730*/  UIADD3 UR4, UR9, UR8, -UR15 ;  /* 0x0000000809047290 */ /* 0x000fe2000fffe80f */
[----:B------:R-:W-:Y:S01]  /*0740*/  PLOP3.LUT P3, PT, PT, PT, PT, 0x80, 0x0 ;  /* 0x000000000000781c */ /* 0x000fe20003f6f070 */
[----:B------:R-:W-:Y:S01]  /*0750*/  ULDC UR5, c[0x0][0x2a4] ;  /* 0x0000a90000057ab9 */ /* 0x000fe20000000800 */
[----:B------:R-:W-:Y:S01]  /*0760*/  CS2R R142, SRZ ;  /* 0x00000000008e7805 */ /* 0x000fe2000001ff00 */
[----:B------:R-:W-:Y:S01]  /*0770*/  UIADD3 UR5, UR4, -UR5, URZ ;  /* 0x8000000504057290 */ /* 0x000fe2000fffe03f */
        /* <DEDUP_REMOVED lines=77> */
[----:B------:R-:W-:Y:S01]  /*0c50*/  IMAD.MOV.U32 R17, RZ, RZ, c[0x0][0x1d8] ;  /* 0x00007600ff117624 */ /* 0x000fe200078e00ff */
[----:B------:R-:W-:Y:S01]  /*0c60*/  LEA.HI R36, R31, R149, RZ, 0x3 ;  /* 0x000000951f247211 */ /* 0x000fe200078f18ff */
[----:B------:R-:W-:Y:S01]  /*0c70*/  UIADD3 UR14, -UR9, UR15, URZ ;  /* 0x0000000f090e7290 */ /* 0x000fe2000fffe13f */
[----:B------:R-:W-:Y:S01]  /*0c80*/  SEL R24, R29, RZ, !P2 ;  /* 0x000000ff1d187207 */ /* 0x000fe20005000000 */
[----:B------:R-:W-:Y:S01]  /*0c90*/  IMAD.MOV.U32 R18, RZ, RZ, c[0x0][0x1dc] ;  /* 0x00007700ff127624 */ /* 0x000fe200078e00ff */
[----:B------:R-:W-:Y:S01]  /*0ca0*/  LOP3.LUT R0, R36, 0xfffffff8, RZ, 0xc0, !PT ;  /* 0xfffffff824007812 */ /* 0x000fe200078ec0ff */
[----:B------:R-:W-:Y:S01]  /*0cb0*/  USHF.R.S32.HI UR13, URZ, 0x1f, UR12 ;  /* 0x0000001f3f0d7899 */ /* 0x000fe2000801140c */
[----:B------:R-:W-:Y:S01]  /*0cc0*/  SHF.R.S32.HI R43, RZ, 0x3, R36 ;  /* 0x00000003ff2b7819 */ /* 0x000fe20000011424 */
[----:B------:R-:W-:Y:S01]  /*0cd0*/  ULDC.64 UR4, c[0x0][0x178] ;  /* 0x00005e0000047ab9 */ /* 0x000fe20000000a00 */
[----:B------:R-:W-:Y:S01]  /*0ce0*/  SEL R19, R150, RZ, !P2 ;  /* 0x000000ff96137207 */ /* 0x000fe20005000000 */
[----:B------:R-:W-:Y:S01]  /*0cf0*/  IMAD.IADD R25, R149, 0x1, -R0 ;  /* 0x0000000195197824 */ /* 0x000fe200078e0a00 */
[----:B------:R-:W-:Y:S01]  /*0d00*/  SHF.R.S32.HI R15, RZ, 0x1f, R43 ;  /* 0x0000001fff0f7819 */ /* 0x000fe2000001142b */
[----:B------:R-:W-:Y:S01]  /*0d10*/  @P0 IMAD.HI.U32 R2, R148, c[0x0][0x24c], RZ ;  /* 0x0000930094020a27 */ /* 0x000fe200078e00ff */
[----:B------:R-:W-:Y:S01]  /*0d20*/  IADD3 R20, P2, R14, R11, RZ ;  /* 0x0000000b0e147210 */ /* 0x000fe20007f5e0ff */
[----:B------:R-:W-:Y:S01]  /*0d30*/  UIMAD UR16, UR13, UR4, URZ ;  /* 0x000000040d1072a4 */ /* 0x000fe2000f8e023f */
[-C--:B------:R-:W-:Y:S01]  /*0d40*/  LEA.HI R39, R31, R149.reuse, RZ, 0x4 ;  /* 0x000000951f277211 */ /* 0x080fe200078f20ff */
[----:B------:R-:W-:Y:S01]  /*0d50*/  UIMAD.WIDE.U32 UR18, UR12, UR4, URZ ;  /* 0x000000040c1272a5 */ /* 0x000fe2000f8e003f */
[----:B------:R-:W-:Y:S01]  /*0d60*/  @P0 SHF.R.U32.HI R10, RZ, c[0x0][0x250], R2 ;  /* 0x00009400ff0a0a19 */ /* 0x000fe20000011602 */
[----:B------:R-:W-:Y:S01]  /*0d70*/  IMAD.SHL.U32 R2, R25, 0x8, RZ ;  /* 0x0000000819027824 */ /* 0x000fe200078e00ff */
[----:B------:R-:W-:Y:S01]  /*0d80*/  IADD3 R6, P0, R43, R8, RZ ;  /* 0x000000082b067210 */ /* 0x000fe20007f1e0ff */
[----:B------:R-:W-:Y:S01]  /*0d90*/  IMAD R8, R24, c[0x0][0x1e8], RZ ;  /* 0x00007a0018087a24 */ /* 0x000fe200078e02ff */
[----:B------:R-:W-:Y:S01]  /*0da0*/  SHF.R.S32.HI R16, RZ, 0x1f, R10 ;  /* 0x0000001fff107819 */ /* 0x000fe2000001140a */
[----:B------:R-:W-:Y:S01]  /*0db0*/  UIMAD UR5, UR12, UR5, UR16 ;  /* 0x000000050c0572a4 */ /* 0x000fe2000f8e0210 */
[--C-:B------:R-:W-:Y:S01]  /*0dc0*/  SHF.R.S32.HI R3, RZ, 0x1f, R2.reuse ;  /* 0x0000001fff037819 */ /* 0x100fe20000011402 */
[----:B------:R-:W-:Y:S01]  /*0dd0*/  IMAD.X R7, R15, 0x1, R9, P0 ;  /* 0x000000010f077824 */ /* 0x000fe200000e0609 */
[----:B------:R-:W-:Y:S01]  /*0de0*/  IADD3 R34, R2, 0x40, RZ ;  /* 0x0000004002227810 */ /* 0x000fe20007ffe0ff */
[----:B------:R-:W-:Y:S01]  /*0df0*/  IMAD R0, R16, c[0x0][0x1e0], RZ ;  /* 0x0000780010007a24 */ /* 0x000fe200078e02ff */
[----:B------:R-:W-:Y:S01]  /*0e00*/  IADD3 R33, R2, 0x80, RZ ;  /* 0x0000008002217810 */ /* 0x000fe20007ffe0ff */
[----:B------:R-:W-:Y:S01]  /*0e10*/  IMAD.WIDE.U32 R4, R10, c[0x0][0x1e0], R2 ;  /* 0x000078000a047a25 */ /* 0x000fe200078e0002 */
[----:B------:R-:W-:Y:S01]  /*0e20*/  ISETP.GE.AND P6, PT, R34, c[0x0][0x1cc], PT ;  /* 0x0000730022007a0c */ /* 0x000fe20003fc6270 */
[----:B------:R-:W-:Y:S01]  /*0e30*/  UIADD3 UR5, UR19, UR5, URZ ;  /* 0x0000000513057290 */ /* 0x000fe2000fffe03f */
[----:B------:R-:W-:Y:S01]  /*0e40*/  ISETP.GE.AND P4, PT, R33, c[0x0][0x1cc], PT ;  /* 0x0000730021007a0c */ /* 0x000fe20003f86270 */
[----:B------:R-:W-:Y:S01]  /*0e50*/  IMAD R0, R10, c[0x0][0x1e4], R0 ;  /* 0x000079000a007a24 */ /* 0x000fe200078e0200 */
[-C--:B------:R-:W-:Y:S01]  /*0e60*/  LEA.HI R30, R31, R149.reuse, RZ, 0x2 ;  /* 0x000000951f1e7211 */ /* 0x080fe200078f10ff */
[----:B------:R-:W-:Y:S01]  /*0e70*/  IMAD.U32 R9, RZ, RZ, UR6 ;  /* 0x00000006ff097e24 */ /* 0x000fe2000f8e00ff */
[----:B------:R-:W-:Y:S01]  /*0e80*/  IADD3 R32, R2, 0xc0, RZ ;  /* 0x000000c002207810 */ /* 0x000fe20007ffe0ff */
[----:B------:R-:W-:Y:S01]  /*0e90*/  IMAD.IADD R5, R5, 0x1, R0 ;  /* 0x0000000105057824 */ /* 0x000fe200078e0200 */
[----:B------:R-:W-:Y:S01]  /*0ea0*/  SHF.R.S32.HI R28, RZ, 0x2, R30 ;  /* 0x00000002ff1c7819 */ /* 0x000fe2000001141e */
[----:B------:R-:W-:Y:S01]  /*0eb0*/  IMAD R0, R19, c[0x0][0x1ec], R8 ;  /* 0x00007b0013007a24 */ /* 0x000fe200078e0208 */
[----:B------:R-:W-:Y:S01]  /*0ec0*/  LEA.HI R37, R31, R149, RZ, 0x5 ;  /* 0x000000951f257211 */ /* 0x000fe200078f28ff */
[----:B------:R-:W-:Y:S01]  /*0ed0*/  IMAD.WIDE R8, R9, 0x40, R6 ;  /* 0x0000004009087825 */ /* 0x000fe200078e0206 */
[----:B------:R-:W-:Y:S01]  /*0ee0*/  SHF.R.S32.HI R40, RZ, 0x1f, R148 ;  /* 0x0000001fff287819 */ /* 0x000fe20000011494 */
[----:B------:R-:W-:Y:S01]  /*0ef0*/  USHF.L.U32 UR16, UR12, 0x5, URZ ;  /* 0x000000050c107899 */ /* 0x000fe2000800063f */
[----:B------:R-:W-:Y:S01]  /*0f00*/  SHF.R.S32.HI R35, RZ, 0x5, R37 ;  /* 0x00000005ff237819 */ /* 0x000fe20000011425 */
[----:B------:R-:W-:Y:S01]  /*0f10*/  IMAD.WIDE.U32 R4, R19, c[0x0][0x1e8], R4 ;  /* 0x00007a0013047a25 */ /* 0x000fe200078e0004 */
[----:B------:R-:W-:Y:S01]  /*0f20*/  UMOV UR17, 0x5 ;  /* 0x0000000500117882 */ /* 0x000fe20000000000 */
[----:B------:R-:W-:Y:S01]  /*0f30*/  CS2R R146, SRZ ;  /* 0x0000000000927805 */ /* 0x000fe2000001ff00 */
[----:B------:R-:W-:Y:S01]  /*0f40*/  UIADD3 UR4, -UR16, UR8, URZ ;  /* 0x0000000810047290 */ /* 0x000fe2000fffe13f */
[----:B------:R-:W-:Y:S01]  /*0f50*/  IMAD R6, R9, c[0x0][0x1d8], RZ ;  /* 0x0000760009067a24 */ /* 0x000fe200078e02ff */
[----:B------:R-:W-:Y:S01]  /*0f60*/  CS2R R144, SRZ ;  /* 0x0000000000907805 */ /* 0x000fe2000001ff00 */
        /* <DEDUP_REMOVED lines=12> */
[----:B------:R-:W-:Y:S01]  /*1030*/  CS2R R134, SRZ ;  /* 0x0000000000867805 */ /* 0x000fe2000001ff00 */
        /* <DEDUP_REMOVED lines=12> */
[----:B------:R-:W-:Y:S01]  /*1100*/  IADD3 R14, P3, R43, R12, RZ ;  /* 0x0000000c2b0e7210 */ /* 0x000fe20007f7e0ff */
[----:B------:R-:W-:Y:S01]  /*1110*/  CS2R R124, SRZ ;  /* 0x00000000007c7805 */ /* 0x000fe2000001ff00 */
[----:B------:R-:W-:Y:S01]  /*1120*/  LOP3.LUT R7, R0, 0x38, R2, 0xf8, !PT ;  /* 0x0000003800077812 */ /* 0x000fe200078ef802 */
[----:B------:R-:W-:Y:S01]  /*1130*/  CS2R R122, SRZ ;  /* 0x00000000007a7805 */ /* 0x000fe2000001ff00 */
[----:B------:R-:W-:Y:S01]  /*1140*/  SHF.R.U32.HI R0, RZ, 0x3, R0 ;  /* 0x00000003ff007819 */ /* 0x000fe20000011600 */
[----:B------:R-:W-:Y:S01]  /*1150*/  CS2R R120, SRZ ;  /* 0x0000000000787805 */ /* 0x000fe2000001ff00 */
[----:B------:R-:W-:Y:S01]  /*1160*/  LEA R12, P0, R17, R4, 0x6 ;  /* 0x00000004110c7211 */ /* 0x000fe200078030ff */
[----:B------:R-:W-:Y:S01]  /*1170*/  CS2R R118, SRZ ;  /* 0x0000000000767805 */ /* 0x000fe2000001ff00 */
[----:B------:R-:W-:Y:S01]  /*1180*/  LEA.HI.X.SX32 R23, R6, R11, 0x1, P2 ;  /* 0x0000000b06177211 */ /* 0x000fe200010f0eff */
[----:B------:R-:W-:Y:S01]  /*1190*/  IMAD.X R11, R15, 0x1, R13, P3 ;  /* 0x000000010f0b7824 */ /* 0x000fe200018e060d */
[----:B------:R-:W-:Y:S01]  /*11a0*/  LOP3.LUT R6, R38, R7, R0, 0xf6, !PT ;  /* 0x0000000726067212 */ /* 0x000fe200078ef600 */
[----:B------:R-:W-:Y:S01]  /*11b0*/  CS2R R116, SRZ ;  /* 0x0000000000747805 */ /* 0x000fe2000001ff00 */
[----:B------:R-:W-:Y:S01]  /*11c0*/  LEA.HI.X R13, R17, R5, R18, 0x6, P0 ;  /* 0x00000005110d7211 */ /* 0x000fe200000f3412 */
[----:B------:R-:W-:Y:S01]  /*11d0*/  IMAD.MOV.U32 R17, RZ, RZ, c[0x0][0x2a8] ;  /* 0x0000aa00ff117624 */ /* 0x000fe200078e00ff */
[----:B------:R-:W-:Y:S01]  /*11e0*/  IADD3 R0, -R43, UR14, RZ ;  /* 0x0000000e2b007c10 */ /* 0x000fe2000fffe1ff */
[----:B------:R-:W-:Y:S01]  /*11f0*/  IMAD.SHL.U32 R41, R6, 0x2, RZ ;  /* 0x0000000206297824 */ /* 0x000fe200078e00ff */
[----:B------:R-:W-:Y:S01]  /*1200*/  ISETP.GE.AND P0, PT, R2, c[0x0][0x1cc], PT ;  /* 0x0000730002007a0c */ /* 0x000fe20003f06270 */
[----:B------:R-:W-:Y:S01]  /*1210*/  IMAD R6, R16, c[0x0][0x1b0], RZ ;  /* 0x00006c0010067a24 */ /* 0x000fe200078e02ff */
[----:B------:R-:W-:Y:S01]  /*1220*/  ISETP.LT.OR P3, PT, R0, 0x1, P6 ;  /* 0x000000010000780c */ /* 0x000fe20003761670 */
[----:B------:R-:W-:Y:S01]  /*1230*/  IMAD.WIDE.U32 R22, R148, c[0x0][0x238], R22 ;  /* 0x00008e0094167a25 */ /* 0x000fe200078e0016 */
[C---:B------:R-:W-:Y:S01]  /*1240*/  ISETP.LT.OR P2, PT, R0.reuse, 0x1, P0 ;  /* 0x000000010000780c */ /* 0x040fe20000741670 */
[----:B------:R-:W-:Y:S01]  /*1250*/  STL [R1+0x50], R41 ;  /* 0x0000502901007387 */ /* 0x000fe20000100800 */
[----:B------:R-:W-:Y:S01]  /*1260*/  ISETP.LT.OR P5, PT, R0, 0x1, P4 ;  /* 0x000000010000780c */ /* 0x000fe200027a1670 */
[----:B------:R-:W-:Y:S01]  /*1270*/  IMAD R16, R10, c[0x0][0x1b4], R6 ;  /* 0x00006d000a107a24 */ /* 0x000fe200078e0206 */
[----:B------:R-:W-:Y:S01]  /*1280*/  SHF.R.S32.HI R18, RZ, 0x4, R39 ;  /* 0x00000004ff127819 */ /* 0x000fe20000011427 */
[----:B------:R-:W-:Y:S01]  /*1290*/  CS2R R114, SRZ ;  /* 0x0000000000727805 */ /* 0x000fe2000001ff00 */
[----:B------:R-:W-:Y:S01]  /*12a0*/  SHF.R.S32.HI R7, RZ, 0x1f, R30 ;  /* 0x0000001fff077819 */ /* 0x000fe2000001141e */
[----:B------:R-:W-:Y:S01]  /*12b0*/  CS2R R112, SRZ ;  /* 0x0000000000707805 */ /* 0x000fe2000001ff00 */
[----:B------:R-:W-:Y:S01]  /*12c0*/  LEA.HI R15, R39, R18, RZ, 0x1 ;  /* 0x00000012270f7211 */ /* 0x000fe200078f08ff */
[----:B------:R-:W-:Y:S01]  /*12d0*/  CS2R R110, SRZ ;  /* 0x00000000006e7805 */ /* 0x000fe2000001ff00 */
[----:B------:R-:W-:Y:S01]  /*12e0*/  LEA.HI R7, R7, R28, RZ, 0x3 ;  /* 0x0000001c07077211 */ /* 0x000fe200078f18ff */
[----:B------:R-:W-:Y:S01]  /*12f0*/  CS2R R108, SRZ ;  /* 0x00000000006c7805 */ /* 0x000fe2000001ff00 */
[----:B------:R-:W-:Y:S01]  /*1300*/  LOP3.LUT R15, R15, 0xfffffffe, RZ, 0xc0, !PT ;  /* 0xfffffffe0f0f7812 */ /* 0x000fe200078ec0ff */
[----:B------:R-:W-:Y:S01]  /*1310*/  @!PT LDS RZ, [RZ] ;  /* 0x00000000fffff984 */ /* 0x000fe20000000800 */
[----:B------:R-:W-:Y:S01]  /*1320*/  @!PT LDS RZ, [RZ] ;  /* 0x00000000fffff984 */ /* 0x000fe20000000800 */
[----:B------:R-:W-:Y:S01]  /*1330*/  @!PT LDS RZ, [RZ] ;  /* 0x00000000fffff984 */ /* 0x000fe20000000800 */
[----:B------:R1:W-:Y:S01]  /*1340*/  LDGSTS.E.BYPASS.LTC128B.128 [R41+0x8080], [R4.64], !P2 ;  /* 0x0808000004297fae */ /* 0x0003e2000d101d4a */
[----:B------:R-:W-:Y:S01]  /*1350*/  ISETP.GE.AND P2, PT, R17, 0x1, PT ;  /* 0x000000011100780c */ /* 0x000fe20003f46270 */
[----:B------:R-:W-:Y:S01]  /*1360*/  CS2R R106, SRZ ;  /* 0x00000000006a7805 */ /* 0x000fe2000001ff00 */
[----:B------:R-:W-:Y:S01]  /*1370*/  LOP3.LUT R17, R7, 0xfffffff8, RZ, 0xc0, !PT ;  /* 0xfffffff807117812 */ /* 0x000fe200078ec0ff */
[----:B------:R1:W-:Y:S01]  /*1380*/  LDGSTS.E.BYPASS.LTC128B.128 [R41+0xa080], [R4.64+0x80], !P3 ;  /* 0x0a08008004297fae */ /* 0x0003e2000d901d4a */
[----:B------:R-:W-:Y:S01]  /*1390*/  ISETP.GE.AND P3, PT, R32, c[0x0][0x1cc], PT ;  /* 0x0000730020007a0c */ /* 0x000fe20003f66270 */
[----:B------:R-:W-:Y:S01]  /*13a0*/  IMAD.WIDE.U32 R6, R10, c[0x0][0x1b0], R2 ;  /* 0x00006c000a067a25 */ /* 0x000fe200078e0002 */
[C---:B------:R-:W-:Y:S01]  /*13b0*/  ISETP.LT.OR P0, PT, R0.reuse, 0x21, P0 ;  /* 0x000000210000780c */ /* 0x040fe20000701670 */
[----:B------:R1:W-:Y:S01]  /*13c0*/  LDGSTS.E.BYPASS.LTC128B.128 [R41+0xc080], [R4.64+0x100], !P5 ;  /* 0x0c08010004297fae */ /* 0x0003e2000e901d4a */
[C---:B------:R-:W-:Y:S01]  /*13d0*/  ISETP.LT.OR P5, PT, R0.reuse, 0x1, P3 ;  /* 0x000000010000780c */ /* 0x040fe20001fa1670 */
[C---:B------:R-:W-:Y:S01]  /*13e0*/  IMAD R10, R11.reuse, c[0x0][0x178], RZ ;  /* 0x00005e000b0a7a24 */ /* 0x040fe200078e02ff */
[C---:B------:R-:W-:Y:S01]  /*13f0*/  ISETP.LT.OR P6, PT, R0.reuse, 0x21, P6 ;  /* 0x000000210000780c */ /* 0x040fe200037c1670 */
[----:B------:R-:W-:Y:S01]  /*1400*/  IMAD R11, R11, c[0x0][0x208], RZ ;  /* 0x000082000b0b7a24 */ /* 0x000fe200078e02ff */
[----:B------:R-:W-:Y:S01]  /*1410*/  ISETP.LT.OR P4, PT, R0, 0x21, P4 ;  /* 0x000000210000780c */ /* 0x000fe20002781670 */
[----:B------:R-:W-:Y:S01]  /*1420*/  IMAD.IADD R27, R18, 0x1, -R15 ;  /* 0x00000001121b7824 */ /* 0x000fe200078e0a0f */
[----:B------:R-:W-:Y:S01]  /*1430*/  ISETP.LT.OR P3, PT, R0, 0x21, P3 ;  /* 0x000000210000780c */ /* 0x000fe20001f61670 */
[----:B------:R-:W-:Y:S01]  /*1440*/  IMAD.IADD R15, R28, 0x1, -R17 ;  /* 0x000000011c0f7824 */ /* 0x000fe200078e0a11 */
[----:B------:R-:W-:Y:S01]  /*1450*/  CS2R R104, SRZ ;  /* 0x0000000000687805 */ /* 0x000fe2000001ff00 */
[----:B------:R-:W-:Y:S01]  /*1460*/  IMAD.IADD R7, R7, 0x1, R16 ;  /* 0x0000000107077824 */ /* 0x000fe200078e0210 */
[----:B------:R-:W-:Y:S01]  /*1470*/  CS2R R102, SRZ ;  /* 0x0000000000667805 */ /* 0x000fe2000001ff00 */
[C---:B------:R-:W-:Y:S01]  /*1480*/  IMAD R18, R14.reuse, c[0x0][0x17c], R10 ;  /* 0x00005f000e127a24 */ /* 0x040fe200078e020a */
[----:B------:R-:W-:Y:S01]  /*1490*/  CS2R R100, SRZ ;  /* 0x0000000000647805 */ /* 0x000fe2000001ff00 */
[C---:B------:R-:W-:Y:S01]  /*14a0*/  IMAD R28, R14.reuse, c[0x0][0x20c], R11 ;  /* 0x000083000e1c7a24 */ /* 0x040fe200078e020b */
[----:B------:R1:W-:Y:S01]  /*14b0*/  LDGSTS.E.BYPASS.LTC128B.128 [R41+0xe080], [R4.64+0x180], !P5 ;  /* 0x0e08018004297fae */ /* 0x0003e2000e901d4a */
[C-C-:B------:R-:W-:Y:S01]  /*14c0*/  IMAD.WIDE.U32 R10, R14.reuse, c[0x0][0x178], R2.reuse ;  /* 0x00005e000e0a7a25 */ /* 0x140fe200078e0002 */
[C---:B------:R-:W-:Y:S01]  /*14d0*/  LOP3.LUT P5, RZ, R15.reuse, 0x4, RZ, 0xc0, !PT ;  /* 0x000000040fff7812 */ /* 0x040fe200078ac0ff */
[----:B------:R-:W-:Y:S01]  /*14e0*/  CS2R R98, SRZ ;  /* 0x0000000000627805 */ /* 0x000fe2000001ff00 */
[----:B------:R2:W-:Y:S01]  /*14f0*/  LDGSTS.E.BYPASS.LTC128B.128 [R41+0x9080], [R12.64], !P0 ;  /* 0x090800000c297fae */ /* 0x0005e2000c101d4a */
[----:B------:R-:W-:Y:S01]  /*1500*/  IMAD.WIDE.U32 R16, R14, c[0x0][0x208], R2 ;  /* 0x000082000e107a25 */ /* 0x000fe200078e0002 */
[----:B------:R-:W-:Y:S01]  /*1510*/  CS2R R96, SRZ ;  /* 0x0000000000607805 */ /* 0x000fe2000001ff00 */
[----:B------:R-:W-:Y:S01]  /*1520*/  CS2R R94, SRZ ;  /* 0x00000000005e7805 */ /* 0x000fe2000001ff00 */
[----:B------:R2:W-:Y:S01]  /*1530*/  LDGSTS.E.BYPASS.LTC128B.128 [R41+0xb080], [R12.64+0x80], !P6 ;  /* 0x0b0800800c297fae */ /* 0x0005e2000f101d4a */
[----:B------:R-:W-:Y:S01]  /*1540*/  IMAD.SHL.U32 R3, R15, 0x40, RZ ;  /* 0x000000400f037824 */ /* 0x000fe200078e00ff */
[----:B------:R-:W-:Y:S01]  /*1550*/  ISETP.GE.AND P6, PT, R2, c[0x0][0x19c], PT ;  /* 0x0000670002007a0c */ /* 0x000fe20003fc6270 */
[----:B------:R-:W-:Y:S01]  /*1560*/  IMAD R14, R24, c[0x0][0x1b8], RZ ;  /* 0x00006e00180e7a24 */ /* 0x000fe200078e02ff */
[----:B------:R2:W-:Y:S01]  /*1570*/  LDGSTS.E.BYPASS.LTC128B.128 [R41+0xd080], [R12.64+0x100], !P4 ;  /* 0x0d0801000c297fae */ /* 0x0005e2000e101d4a */
[----:B------:R-:W-:Y:S01]  /*1580*/  ISETP.GE.AND P4, PT, R34, c[0x0][0x19c], PT ;  /* 0x0000670022007a0c */ /* 0x000fe20003f86270 */
[----:B------:R-:W-:Y:S01]  /*1590*/  CS2R R92, SRZ ;  /* 0x00000000005c7805 */ /* 0x000fe2000001ff00 */
[----:B------:R-:W-:Y:S01]  /*15a0*/  LOP3.LUT R3, R3, 0x1c0, RZ, 0xc0, !PT ;  /* 0x000001c003037812 */ /* 0x000fe200078ec0ff */
[----:B------:R-:W-:Y:S01]  /*15b0*/  IMAD R14, R19, c[0x0][0x1bc], R14 ;  /* 0x00006f00130e7a24 */ /* 0x000fe200078e020e */
[----:B------:R2:W-:Y:S01]  /*15c0*/  LDGSTS.E.BYPASS.LTC128B.128 [R41+0xf080], [R12.64+0x180], !P3 ;  /* 0x0f0801800c297fae */ /* 0x0005e2000d901d4a */
[----:B------:R-:W-:Y:S01]  /*15d0*/  ISETP.GE.AND P3, PT, R33, c[0x0][0x19c], PT ;  /* 0x0000670021007a0c */ /* 0x000fe20003f66270 */
[----:B------:R-:W-:Y:S01]  /*15e0*/  CS2R R90, SRZ ;  /* 0x00000000005a7805 */ /* 0x000fe2000001ff00 */
[----:B------:R-:W-:Y:S01]  /*15f0*/  CS2R R88, SRZ ;  /* 0x0000000000587805 */ /* 0x000fe2000001ff00 */
[----:B------:R-:W0:Y:S01]  /*1600*/  LDGDEPBAR ;  /* 0x00000000000079af */ /* 0x000e220000000000 */
[----:B------:R-:W-:Y:S01]  /*1610*/  CS2R R86, SRZ ;  /* 0x0000000000567805 */ /* 0x000fe2000001ff00 */
[----:B------:R-:W-:Y:S01]  /*1620*/  CS2R R84, SRZ ;  /* 0x0000000000547805 */ /* 0x000fe2000001ff00 */
[----:B------:R-:W-:Y:S01]  /*1630*/  CS2R R82, SRZ ;  /* 0x0000000000527805 */ /* 0x000fe2000001ff00 */
[----:B------:R-:W-:Y:S01]  /*1640*/  CS2R R80, SRZ ;  /* 0x0000000000507805 */ /* 0x000fe2000001ff00 */
[----:B------:R-:W-:Y:S01]  /*1650*/  CS2R R78, SRZ ;  /* 0x00000000004e7805 */ /* 0x000fe2000001ff00 */
[----:B-1----:R-:W-:Y:S01]  /*1660*/  IMAD.WIDE.U32 R4, R19, c[0x0][0x1b8], R6 ;  /* 0x00006e0013047a25 */ /* 0x002fe200078e0006 */
[----:B------:R-:W-:Y:S01]  /*1670*/  CS2R R76, SRZ ;  /* 0x00000000004c7805 */ /* 0x000fe2000001ff00 */
[----:B------:R-:W-:Y:S01]  /*1680*/  CS2R R74, SRZ ;  /* 0x00000000004a7805 */ /* 0x000fe2000001ff00 */
[----:B------:R-:W-:Y:S01]  /*1690*/  CS2R R72, SRZ ;  /* 0x0000000000487805 */ /* 0x000fe2000001ff00 */
[----:B------:R-:W-:Y:S01]  /*16a0*/  IMAD.SHL.U32 R6, R26, 0x8, RZ ;  /* 0x000000081a067824 */ /* 0x000fe200078e00ff */
[----:B------:R-:W-:Y:S01]  /*16b0*/  CS2R R70, SRZ ;  /* 0x0000000000467805 */ /* 0x000fe2000001ff00 */
        /* <DEDUP_REMOVED lines=29> */
[----:B------:R-:W-:Y:S01]  /*1890*/  SEL R18, R29, RZ, !P1 ;  /* 0x000000ff1d127207 */ /* 0x000fe20004800000 */
        /* <DEDUP_REMOVED lines=8> */
[----:B------:R-:W-:-:S02]  /*1920*/  IMAD.IADD R3, R7, 0x1, R15 ;  /* 0x0000000107037824 */ /* 0x000fc400078e020f */
[----:B------:R-:W-:Y:S01]  /*1930*/  IMAD.MOV.U32 R8, RZ, RZ, R10 ;  /* 0x000000ffff087224 */ /* 0x000fe200078e000a */
[----:B------:R-:W-:Y:S01]  /*1940*/  LEA.HI.X R7, R19, R5, R11, 0x6, P0 ;  /* 0x0000000513077211 */ /* 0x000fe200000f340b */
[----:B------:R-:W-:Y:S01]  /*1950*/  IMAD.SHL.U32 R10, R3, 0x2, RZ ;  /* 0x00000002030a7824 */ /* 0x000fe200078e00ff */
[----:B------:R-:W-:Y:S01]  /*1960*/  ISETP.LT.OR P0, PT, R0, 0x1, P6 ;  /* 0x000000010000780c */ /* 0x000fe20003701670 */
[----:B--2---:R-:W-:Y:S01]  /*1970*/  IMAD R12, R18, c[0x0][0x188], RZ ;  /* 0x00006200120c7a24 */ /* 0x004fe200078e02ff */
[----:B------:R-:W-:Y:S01]  /*1980*/  SEL R19, R150, RZ, !P1 ;  /* 0x000000ff96137207 */ /* 0x000fe20004800000 */
[----:B------:R-:W-:Y:S01]  /*1990*/  IMAD.U32 R11, RZ, RZ, UR19 ;  /* 0x00000013ff0b7e24 */ /* 0x000fe2000f8e00ff */
[----:B------:R-:W-:Y:S01]  /*19a0*/  ISETP.LT.OR P1, PT, R0, 0x1, P4 ;  /* 0x000000010000780c */ /* 0x000fe20002721670 */
[----:B------:R1:W-:Y:S01]  /*19b0*/  STL [R1+0x64], R10 ;  /* 0x0000640a01007387 */ /* 0x0003e20000100800 */
[----:B------:R-:W-:Y:S01]  /*19c0*/  IADD3 R3, R10, 0x14180, RZ ;  /* 0x000141800a037810 */ /* 0x000fe20007ffe0ff */
[C---:B------:R-:W-:Y:S01]  /*19d0*/  IMAD R12, R19.reuse, c[0x0][0x18c], R12 ;  /* 0x00006300130c7a24 */ /* 0x040fe200078e020c */
[----:B------:R-:W-:Y:S01]  /*19e0*/  ISETP.LT.OR P4, PT, R0, 0x21, P4 ;  /* 0x000000210000780c */ /* 0x000fe20002781670 */
[----:B------:R-:W-:-:S04]  /*19f0*/  IMAD.WIDE.U32 R14, R19, c[0x0][0x188], R8 ;  /* 0x00006200130e7a25 */ /* 0x000fc800078e0008 */
[----:B------:R2:W-:Y:S01]  /*1a00*/  LDGSTS.E.BYPASS.LTC128B.128 [R41+0x80], [R4.64], !P0 ;  /* 0x0008000004297fae */ /* 0x0005e2000c101d4a */
[C---:B------:R-:W-:Y:S01]  /*1a10*/  ISETP.LT.OR P0, PT, R0.reuse, 0x1, P3 ;  /* 0x000000010000780c */ /* 0x040fe20001f01670 */
[----:B------:R-:W-:Y:S01]  /*1a20*/  IMAD.U32 R11, RZ, RZ, UR5 ;  /* 0x00000005ff0b7e24 */ /* 0x000fe2000f8e00ff */
[----:B------:R-:W-:Y:S01]  /*1a30*/  ISETP.LT.OR P3, PT, R0, 0x21, P3 ;  /* 0x000000210000780c */ /* 0x000fe20001f61670 */
[----:B------:R2:W-:Y:S01]  /*1a40*/  LDGSTS.E.BYPASS.LTC128B.128 [R41+0x2080], [R4.64+0x80], !P1 ;  /* 0x0208008004297fae */ /* 0x0005e2000c901d4a */
[----:B------:R-:W-:Y:S01]  /*1a50*/  ISETP.GE.AND P1, PT, R32, c[0x0][0x19c], PT ;  /* 0x0000670020007a0c */ /* 0x000fe20003f26270 */
[----:B------:R-:W-:Y:S02]  /*1a60*/  IMAD.IADD R13, R15, 0x1, R12 ;  /* 0x000000010f0d7824 */ /* 0x000fe400078e020c */
[----:B------:R-:W-:Y:S02]  /*1a70*/  IMAD.MOV.U32 R8, RZ, RZ, R16 ;  /* 0x000000ffff087224 */ /* 0x000fe400078e0010 */
[----:B------:R-:W-:-:S02]  /*1a80*/  IMAD.IADD R9, R17, 0x1, R28 ;  /* 0x0000000111097824 */ /* 0x000fc400078e021c */
[C---:B------:R-:W-:Y:S02]  /*1a90*/  IMAD R17, R40.reuse, c[0x0][0x270], RZ ;  /* 0x00009c0028117a24 */ /* 0x040fe400078e02ff */
[----:B------:R2:W-:Y:S01]  /*1aa0*/  LDGSTS.E.BYPASS.LTC128B.128 [R41+0x4080], [R4.64+0x100], !P0 ;  /* 0x0408010004297fae */ /* 0x0005e2000c101d4a */
[----:B------:R-:W-:Y:S01]  /*1ab0*/  IMAD R28, R40, c[0x0][0x288], RZ ;  /* 0x0000a200281c7a24 */ /* 0x000fe200078e02ff */
[----:B-1----:R-:W-:Y:S01]  /*1ac0*/  IADD3 R10, R10, 0x141c0, RZ ;  /* 0x000141c00a0a7810 */ /* 0x002fe20007ffe0ff */
[----:B------:R-:W-:Y:S01]  /*1ad0*/  IMAD R29, R40, c[0x0][0x238], RZ ;  /* 0x00008e00281d7a24 */ /* 0x000fe200078e02ff */
[----:B------:R-:W-:Y:S01]  /*1ae0*/  @P5 IADD3 R10, R3, -0x40, RZ ;  /* 0xffffffc0030a5810 */ /* 0x000fe20007ffe0ff */
[----:B------:R-:W-:Y:S01]  /*1af0*/  IMAD R17, R148, c[0x0][0x274], R17 ;  /* 0x00009d0094117a24 */ /* 0x000fe200078e0211 */
[----:B------:R-:W-:Y:S01]  /*1b00*/  ISETP.LT.OR P5, PT, R0, 0x21, P6 ;  /* 0x000000210000780c */ /* 0x000fe200037a1670 */
[----:B------:R-:W-:Y:S01]  /*1b10*/  IMAD R28, R148, c[0x0][0x28c], R28 ;  /* 0x0000a300941c7a24 */ /* 0x000fe200078e021c */
[C---:B------:R-:W-:Y:S01]  /*1b20*/  ISETP.LT.OR P6, PT, R0.reuse, 0x1, P1 ;  /* 0x000000010000780c */ /* 0x040fe20000fc1670 */
[----:B------:R1:W-:Y:S01]  /*1b30*/  STL [R1+0x68], R10 ;  /* 0x0000680a01007387 */ /* 0x0003e20000100800 */
[----:B------:R-:W-:Y:S01]  /*1b40*/  ISETP.LT.OR P1, PT, R0, 0x21, P1 ;  /* 0x000000210000780c */ /* 0x000fe20000f21670 */
[----:B------:R-:W-:-:S02]  /*1b50*/  IMAD.SHL.U32 R0, R25, 0x40, RZ ;  /* 0x0000004019007824 */ /* 0x000fc400078e00ff */
[----:B------:R3:W-:Y:S01]  /*1b60*/  STL.64 [R1+0xa0], R14 ;  /* 0x0000a00e01007387 */ /* 0x0007e20000100a00 */
[----:B------:R-:W-:Y:S02]  /*1b70*/  IMAD R29, R148, c[0x0][0x23c], R29 ;  /* 0x00008f00941d7a24 */ /* 0x000fe400078e021d */
[----:B------:R-:W-:Y:S01]  /*1b80*/  LOP3.LUT R16, R0, 0x1c0, RZ, 0xc0, !PT ;  /* 0x000001c000107812 */ /* 0x000fe200078ec0ff */
[----:B------:R4:W-:Y:S01]  /*1b90*/  STL [R1+0xb8], R13 ;  /* 0x0000b80d01007387 */ /* 0x0009e20000100800 */
[----:B------:R-:W-:-:S03]  /*1ba0*/  IMAD.WIDE.U32 R8, R148, c[0x0][0x210], R8 ;  /* 0x0000840094087a25 */ /* 0x000fc600078e0008 */
[----:B------:R2:W-:Y:S01]  /*1bb0*/  LDGSTS.E.BYPASS.LTC128B.128 [R41+0x6080], [R4.64+0x180], !P6 ;  /* 0x0608018004297fae */ /* 0x0005e2000f101d4a */
[----:B------:R-:W-:-:S03]  /*1bc0*/  LOP3.LUT P6, RZ, R25, 0x2, RZ, 0xc0, !PT ;  /* 0x0000000219ff7812 */ /* 0x000fc600078cc0ff */
[----:B------:R5:W-:Y:S01]  /*1bd0*/  LDGSTS.E.BYPASS.LTC128B.128 [R41+0x1080], [R6.64], !P5 ;  /* 0x0108000006297fae */ /* 0x000be2000e901d4a */
[----:B------:R-:W-:-:S03]  /*1be0*/  ISETP.GE.AND P5, PT, R2, c[0x0][0x16c], PT ;  /* 0x00005b0002007a0c */ /* 0x000fc60003fa6270 */
[----:B------:R5:W-:Y:S01]  /*1bf0*/  LDGSTS.E.BYPASS.LTC128B.128 [R41+0x3080], [R6.64+0x80], !P4 ;  /* 0x0308008006297fae */ /* 0x000be2000e101d4a */
[----:B------:R-:W-:-:S03]  /*1c00*/  ISETP.GE.AND P4, PT, R2, c[0x0][0x1fc], PT ;  /* 0x00007f0002007a0c */ /* 0x000fc60003f86270 */
[----:B------:R5:W-:Y:S01]  /*1c10*/  LDGSTS.E.BYPASS.LTC128B.128 [R41+0x5080], [R6.64+0x100], !P3 ;  /* 0x0508010006297fae */ /* 0x000be2000d901d4a */
[----:B-1----:R-:W-:Y:S01]  /*1c20*/  IMAD.U32 R10, RZ, RZ, UR18 ;  /* 0x00000012ff0a7e24 */ /* 0x002fe2000f8e00ff */
[----:B------:R-:W-:Y:S02]  /*1c30*/  LOP3.LUT P3, RZ, R25, 0x4, RZ, 0xc0, !PT ;  /* 0x0000000419ff7812 */ /* 0x000fe4000786c0ff */
[----:B------:R5:W-:Y:S01]  /*1c40*/  LDGSTS.E.BYPASS.LTC128B.128 [R41+0x7080], [R6.64+0x180], !P1 ;  /* 0x0708018006297fae */ /* 0x000be2000c901d4a */
[----:B------:R-:W-:Y:S02]  /*1c50*/  SHF.R.U32.HI R25, RZ, 0x3, R16 ;  /* 0x00000003ff197819 */ /* 0x000fe40000011610 */
[----:B------:R-:W-:Y:S01]  /*1c60*/  LEA R3, P0, R10, R14, 0x5 ;  /* 0x0000000e0a037211 */ /* 0x000fe200078028ff */
[----:B------:R-:W0:Y:S01]  /*1c70*/  LDGDEPBAR ;  /* 0x00000000000079af */ /* 0x000e220000000000 */
[----:B---3--:R-:W-:Y:S02]  /*1c80*/  IMAD.WIDE.U32 R14, R148, c[0x0][0x270], R20 ;  /* 0x00009c00940e7a25 */ /* 0x008fe400078e0014 */
[----:B------:R-:W-:-:S02]  /*1c90*/  LEA.HI.X R10, R10, R13, R11, 0x5, P0 ;  /* 0x0000000d0a0a7211 */ /* 0x000fc400000f2c0b */
[C---:B------:R-:W-:Y:S01]  /*1ca0*/  LEA R12, P0, R3.reuse, c[0x0][0x160], 0x1 ;  /* 0x00005800030c7a11 */ /* 0x040fe200078008ff */
[----:B------:R-:W-:Y:S02]  /*1cb0*/  IMAD R11, R40, c[0x0][0x210], RZ ;  /* 0x00008400280b7a24 */ /* 0x000fe400078e02ff */
[----:B------:R-:W-:Y:S01]  /*1cc0*/  IMAD.WIDE.U32 R20, R148, c[0x0][0x288], R20 ;  /* 0x0000a20094147a25 */ /* 0x000fe200078e0014 */
[----:B----4-:R-:W-:Y:S02]  /*1cd0*/  LEA.HI.X R13, R3, c[0x0][0x164], R10, 0x1, P0 ;  /* 0x00005900030d7a11 */ /* 0x010fe400000f0c0a */
[----:B------:R-:W-:Y:S01]  /*1ce0*/  LOP3.LUT R3, R16, 0x8, R36, 0xf8, !PT ;  /* 0x0000000810037812 */ /* 0x000fe200078ef824 */
[----:B------:R-:W-:Y:S01]  /*1cf0*/  IMAD R11, R148, c[0x0][0x214], R11 ;  /* 0x00008500940b7a24 */ /* 0x000fe200078e020b */
[----:B------:R-:W-:Y:S01]  /*1d00*/  ISETP.LT.AND P0, PT, R43, UR4, PT ;  /* 0x000000042b007c0c */ /* 0x000fe2000bf01270 */
[----:B------:R-:W-:Y:S01]  /*1d10*/  IMAD.MOV.U32 R148, RZ, RZ, 0x20 ;  /* 0x00000020ff947424 */ /* 0x000fe200078e00ff */
[----:B------:R-:W-:Y:S01]  /*1d20*/  LOP3.LUT R3, R3, R25, RZ, 0x3c, !PT ;  /* 0x0000001903037212 */ /* 0x000fe200078e3cff */
[----:B--2---:R-:W-:Y:S01]  /*1d30*/  IMAD R4, R27, 0x800, R38 ;  /* 0x000008001b047824 */ /* 0x004fe200078e0226 */
[----:B------:R-:W-:Y:S01]  /*1d40*/  ISETP.GE.OR P1, PT, R2, c[0x0][0x16c], !P0 ;  /* 0x00005b0002007a0c */ /* 0x000fe20004726670 */
[----:B------:R-:W-:Y:S01]  /*1d50*/  ULDC.64 UR4, c[0x0][0x208] ;  /* 0x0000820000047ab9 */ /* 0x000fe20000000a00 */
[----:B------:R-:W-:Y:S01]  /*1d60*/  SEL R0, R148, 0xffffffe0, !P6 ;  /* 0xffffffe094007807 */ /* 0x000fe20007000000 */
[----:B------:R-:W-:Y:S01]  /*1d70*/  IMAD.IADD R5, R9, 0x1, R11 ;  /* 0x0000000109057824 */ /* 0x000fe200078e020b */
[----:B------:R-:W-:Y:S01]  /*1d80*/  ISETP.GE.OR P6, PT, R2, c[0x0][0x1fc], !P0 ;  /* 0x00007f0002007a0c */ /* 0x000fe200047c6670 */
[----:B------:R-:W-:Y:S01]  /*1d90*/  IMAD.IADD R2, R4, 0x1, R3 ;  /* 0x0000000104027824 */ /* 0x000fe200078e0203 */
[----:B------:R-:W-:Y:S01]  /*1da0*/  USHF.L.U64.HI UR5, UR4, UR17, UR5 ;  /* 0x0000001104057299 */ /* 0x000fe20008010205 */
[----:B------:R-:W-:-:S04]  /*1db0*/  DEPBAR.LE SB0, 0x1 ;  /* 0x000080400000791a */ /* 0x000fc80000000000 */
[----:B-----5:R-:W-:Y:S01]  /*1dc0*/  IMAD.MOV.U32 R7, RZ, RZ, 0x40 ;  /* 0x00000040ff077424 */ /* 0x020fe200078e00ff */
[----:B------:R-:W-:Y:S01]  /*1dd0*/  USHF.L.U32 UR4, UR4, 0x5, URZ ;  /* 0x0000000504047899 */ /* 0x000fe2000800063f */
[----:B------:R-:W-:Y:S01]  /*1de0*/  IMAD.SHL.U32 R48, R2, 0x2, RZ ;  /* 0x0000000202307824 */ /* 0x000fe200078e00ff */
[----:B------:R-:W-:Y:S01]  /*1df0*/  BAR.SYNC.DEFER_BLOCKING 0x0 ;  /* 0x0000000000007b1d */ /* 0x000fe20000010000 */
[----:B------:R-:W-:Y:S01]  /*1e00*/  IMAD.MOV.U32 R4, RZ, RZ, R8 ;  /* 0x000000ffff047224 */ /* 0x000fe200078e0008 */
[----:B------:R-:W-:Y:S01]  /*1e10*/  SEL R2, R7, 0xffffffc0, !P3 ;  /* 0xffffffc007027807 */ /* 0x000fe20005800000 */
[----:B------:R-:W-:Y:S01]  /*1e20*/  IMAD.IADD R47, R48, 0x1, R0 ;  /* 0x00000001302f7824 */ /* 0x000fe200078e0200 */
[----:B------:R-:W-:Y:S01]  /*1e30*/  ISETP.GE.OR P3, PT, R34, c[0x0][0x16c], !P0 ;  /* 0x00005b0022007a0c */ /* 0x000fe20004766670 */
[----:B------:R-:W-:Y:S01]  /*1e40*/  IMAD R3, R18, c[0x0][0x218], RZ ;  /* 0x0000860012037a24 */ /* 0x000fe200078e02ff */
[----:B------:R-:W-:Y:S01]  /*1e50*/  UIMAD UR5, UR5, UR12, URZ ;  /* 0x0000000c050572a4 */ /* 0x000fe2000f8e023f */
[----:B------:R-:W-:Y:S01]  /*1e60*/  IMAD.IADD R46, R48, 0x1, R2 ;  /* 0x00000001302e7824 */ /* 0x000fe200078e0202 */
[----:B------:R-:W-:Y:S01]  /*1e70*/  SHF.R.S32.HI R0, RZ, 0x1f, R26 ;  /* 0x0000001fff007819 */ /* 0x000fe2000001141a */
[----:B------:R-:W-:Y:S01]  /*1e80*/  IMAD.IADD R40, R2, 0x1, R47 ;  /* 0x0000000102287824 */ /* 0x000fe200078e022f */
[----:B------:R-:W-:Y:S01]  /*1e90*/  UIMAD UR5, UR13, UR4, UR5 ;  /* 0x000000040d0572a4 */ /* 0x000fe2000f8e0205 */
[C---:B------:R-:W-:Y:S01]  /*1ea0*/  IMAD R3, R19.reuse, c[0x0][0x21c], R3 ;  /* 0x0000870013037a24 */ /* 0x040fe200078e0203 */
[----:B------:R-:W-:Y:S01]  /*1eb0*/  LEA.HI R0, R0, R26, RZ, 0x2 ;  /* 0x0000001a00007211 */ /* 0x000fe200078f10ff */
[----:B------:R-:W-:Y:S01]  /*1ec0*/  IMAD.WIDE.U32 R44, R19, c[0x0][0x218], R4 ;  /* 0x00008600132c7a25 */ /* 0x000fe200078e0004 */
[----:B------:R-:W-:Y:S01]  /*1ed0*/  STL [R1+0x28], R48 ;  /* 0x0000283001007387 */ /* 0x000fe20000100800 */
[----:B------:R-:W-:-:S02]  /*1ee0*/  SEL R38, RZ, 0x1, P5 ;  /* 0x00000001ff267807 */ /* 0x000fc40002800000 */
[----:B------:R-:W-:Y:S01]  /*1ef0*/  IMAD.U32 R6, RZ, RZ, UR4 ;  /* 0x00000004ff067e24 */ /* 0x000fe2000f8e00ff */
[----:B------:R-:W-:Y:S01]  /*1f00*/  STL [R1+0x2c], R47 ;  /* 0x00002c2f01007387 */ /* 0x000fe20000100800 */
[----:B------:R-:W-:Y:S01]  /*1f10*/  IMAD.IADD R43, R45, 0x1, R3 ;  /* 0x000000012d2b7824 */ /* 0x000fe200078e0203 */
[----:B------:R-:W-:Y:S01]  /*1f20*/  LOP3.LUT R3, R0, 0x1ffffffc, RZ, 0xc0, !PT ;  /* 0x1ffffffc00037812 */ /* 0x000fe200078ec0ff */
[----:B------:R-:W-:Y:S01]  /*1f30*/  IMAD.MOV.U32 R42, RZ, RZ, R44 ;  /* 0x000000ffff2a7224 */ /* 0x000fe200078e002c */
[----:B------:R1:W-:Y:S01]  /*1f40*/  STL.64 [R1+0x98], R44 ;  /* 0x0000982c01007387 */ /* 0x0003e20000100a00 */
[----:B------:R-:W-:Y:S01]  /*1f50*/  IMAD.IADD R9, R15, 0x1, R17 ;  /* 0x000000010f097824 */ /* 0x000fe200078e0211 */
[----:B------:R-:W-:Y:S01]  /*1f60*/  USHF.R.S32.HI UR4, URZ, 0x1f, UR16 ;  /* 0x0000001f3f047899 */ /* 0x000fe20008011410 */
[----:B------:R-:W-:Y:S01]  /*1f70*/  IMAD.WIDE.U32 R6, R6, UR12, R42 ;  /* 0x0000000c06067c25 */ /* 0x000fe2000f8e002a */
[----:B------:R-:W2:Y:S01]  /*1f80*/  LDSM.16.M88.4 R164, [R48+0x8080] ;  /* 0x0080800030a4783b */ /* 0x000ea20000000200 */
[----:B------:R-:W-:-:S02]  /*1f90*/  ISETP.GE.AND P5, PT, R33, c[0x0][0x16c], PT ;  /* 0x00005b0021007a0c */ /* 0x000fc40003fa6270 */
[----:B------:R-:W-:Y:S01]  /*1fa0*/  IMAD.MOV.U32 R8, RZ, RZ, R14 ;  /* 0x000000ffff087224 */ /* 0x000fe200078e000e */
[----:B------:R-:W3:Y:S01]  /*1fb0*/  LDSM.16.M88.4 R168, [R47+0x8080] ;  /* 0x008080002fa8783b */ /* 0x000ee20000000200 */
[----:B------:R-:W-:Y:S01]  /*1fc0*/  IADD3 R0, R7, UR5, RZ ;  /* 0x0000000507007c10 */ /* 0x000fe2000fffe0ff */
[----:B------:R-:W-:Y:S01]  /*1fd0*/  IMAD.IADD R15, R21, 0x1, R28 ;  /* 0x00000001150f7824 */ /* 0x000fe200078e021c */
[----:B------:R-:W-:Y:S01]  /*1fe0*/  SEL R28, RZ, 0x4, P5 ;  /* 0x00000004ff1c7807 */ /* 0x000fe20002800000 */
[----:B------:R-:W4:Y:S01]  /*1ff0*/  LDSM.16.M88.4 R172, [R46+0x8080] ;  /* 0x008080002eac783b */ /* 0x000f220000000200 */
[----:B------:R-:W-:Y:S01]  /*2000*/  IMAD.IADD R11, R23, 0x1, R29 ;  /* 0x00000001170b7824 */ /* 0x000fe200078e021d */
[----:B------:R-:W-:Y:S01]  /*2010*/  ISETP.GE.AND P5, PT, R34, c[0x0][0x1fc], PT ;  /* 0x00007f0022007a0c */ /* 0x000fe20003fa6270 */
[----:B------:R-:W-:Y:S01]  /*2020*/  IMAD.IADD R26, R26, 0x1, -R3 ;  /* 0x000000011a1a7824 */ /* 0x000fe200078e0a03 */
[----:B------:R-:W2:Y:S01]  /*2030*/  LDSM.16.M88.4 R176, [R40+0x8080] ;  /* 0x0080800028b0783b */ /* 0x000ea20000000200 */
[----:B------:R-:W-:Y:S01]  /*2040*/  IMAD.MOV.U32 R14, RZ, RZ, R20 ;  /* 0x000000ffff0e7224 */ /* 0x000fe200078e0014 */
[----:B------:R-:W-:Y:S01]  /*2050*/  SEL R20, RZ, 0xffffffff, P5 ;  /* 0xffffffffff147807 */ /* 0x000fe20002800000 */
[----:B------:R-:W-:Y:S01]  /*2060*/  IMAD.MOV.U32 R10, RZ, RZ, R22 ;  /* 0x000000ffff0a7224 */ /* 0x000fe200078e0016 */
[----:B------:R-:W2:Y:S01]  /*2070*/  LDSM.16.M88.4 R180, [R48+0xa080] ;  /* 0x00a0800030b4783b */ /* 0x000ea20000000200 */
[----:B------:R-:W-:Y:S01]  /*2080*/  ISETP.GE.OR P5, PT, R34, c[0x0][0x1fc], !P0 ;  /* 0x00007f0022007a0c */ /* 0x000fe200047a6670 */
[----:B------:R-:W-:Y:S01]  /*2090*/  UIADD3 UR5, UR15, 0x1, -UR9 ;  /* 0x000000010f057890 */ /* 0x000fe2000fffe809 */
[----:B------:R-:W-:Y:S01]  /*20a0*/  IMAD.WIDE.U32 R150, R19, c[0x0][0x240], R10 ;  /* 0x0000900013967a25 */ /* 0x000fe200078e000a */
[----:B------:R-:W2:Y:S01]  /*20b0*/  LDSM.16.M88.4 R184, [R47+0xa080] ;  /* 0x00a080002fb8783b */ /* 0x000ea20000000200 */
[----:B------:R-:W-:Y:S01]  /*20c0*/  SEL R29, RZ, 0x1, P4 ;  /* 0x00000001ff1d7807 */ /* 0x000fe20002000000 */
[----:B------:R-:W-:Y:S01]  /*20d0*/  UIADD3 UR15, UR15, -UR8, URZ ;  /* 0x800000080f0f7290 */ /* 0x000fe2000fffe03f */
[----:B------:R-:W-:Y:S01]  /*20e0*/  ISETP.GE.AND P4, PT, R33, c[0x0][0x1fc], PT ;  /* 0x00007f0021007a0c */ /* 0x000fe20003f86270 */
[----:B------:R-:W2:Y:S01]  /*20f0*/  LDSM.16.M88.4 R188, [R46+0xa080] ;  /* 0x00a080002ebc783b */ /* 0x000ea20000000200 */
[----:B-1----:R-:W-:-:S02]  /*2100*/  CS2R R44, SRZ ;  /* 0x00000000002c7805 */ /* 0x002fc4000001ff00 */
[----:B------:R-:W-:Y:S01]  /*2110*/  SEL R22, RZ, 0x4, P4 ;  /* 0x00000004ff167807 */ /* 0x000fe20002000000 */
[----:B------:R-:W1:Y:S01]  /*2120*/  LDSM.16.M88.4 R192, [R40+0xa080] ;  /* 0x00a0800028c0783b */ /* 0x000e620000000200 */
[----:B------:R-:W-:-:S03]  /*2130*/  ISETP.GE.OR P4, PT, R33, c[0x0][0x1fc], !P0 ;  /* 0x00007f0021007a0c */ /* 0x000fc60004786670 */
        /* <DEDUP_REMOVED lines=9> */
[----:B------:R2:W-:Y:S01]  /*21d0*/  STL [R1+0x34], R46 ;  /* 0x0000342e01007387 */ /* 0x0005e20000100800 */
[----:B-----5:R-:W-:-:S03]  /*21e0*/  CS2R R48, SRZ ;  /* 0x0000000000307805 */ /* 0x020fc6000001ff00 */
[----:B------:R-:W-:Y:S04]  /*21f0*/  STL [R1+0x30], R40 ;  /* 0x0000302801007387 */ /* 0x000fe80000100800 */
[----:B------:R5:W-:Y:S04]  /*2200*/  STL.64 [R1+0x80], R42 ;  /* 0x0000802a01007387 */ /* 0x000be80000100a00 */
[----:B------:R-:W-:Y:S01]  /*2210*/  @!PT LDS RZ, [RZ] ;  /* 0x00000000fffff984 */ /* 0x000fe20000000800 */
[----:B------:R-:W-:Y:S01]  /*2220*/  @!PT LDS RZ, [RZ] ;  /* 0x00000000fffff984 */ /* 0x000fe20000000800 */
[----:B------:R-:W-:Y:S01]  /*2230*/  @!PT LDS RZ, [RZ] ;  /* 0x00000000fffff984 */ /* 0x000fe20000000800 */
[----:B------:R1:W-:Y:S01]  /*2240*/  LDGSTS.E.BYPASS.LTC128B.128 [R41+0x8080], [R12.64], !P1 ;  /* 0x080800000c297fae */ /* 0x0003e2000c901d4a */
[----:B------:R-:W-:-:S03]  /*2250*/  ISETP.GE.OR P1, PT, R33, c[0x0][0x16c], !P0 ;  /* 0x00005b0021007a0c */ /* 0x000fc60004726670 */
[----:B------:R1:W-:Y:S01]  /*2260*/  LDGSTS.E.BYPASS.LTC128B.128 [R41+0x9080], [R12.64+0x80], !P3 ;  /* 0x090800800c297fae */ /* 0x0003e2000d901d4a */
[C---:B------:R-:W-:Y:S02]  /*2270*/  ISETP.GE.OR P3, PT, R32.reuse, c[0x0][0x16c], !P0 ;  /* 0x00005b0020007a0c */ /* 0x040fe40004766670 */
[----:B------:R-:W-:Y:S01]  /*2280*/  ISETP.GE.OR P0, PT, R32, c[0x0][0x1fc], !P0 ;  /* 0x00007f0020007a0c */ /* 0x000fe20004706670 */
[----:B--2---:R-:W-:-:S06]  /*2290*/  CS2R R46, SRZ ;  /* 0x00000000002e7805 */ /* 0x004fcc000001ff00 */
[----:B------:R1:W-:Y:S01]  /*22a0*/  LDGSTS.E.BYPASS.LTC128B.128 [R41+0xa080], [R12.64+0x100], !P1 ;  /* 0x0a0801000c297fae */ /* 0x0003e2000c901d4a */
[C---:B------:R-:W-:Y:S01]  /*22b0*/  LEA R4, P1, R6.reuse, c[0x0][0x1f0], 0x1 ;  /* 0x00007c0006047a11 */ /* 0x040fe200078208ff */
[----:B-----5:R-:W-:Y:S02]  /*22c0*/  IMAD.WIDE.U32 R42, R19, c[0x0][0x278], R8 ;  /* 0x00009e00132a7a25 */ /* 0x020fe400078e0008 */
[----:B------:R1:W-:Y:S01]  /*22d0*/  LDGSTS.E.BYPASS.LTC128B.128 [R41+0xb080], [R12.64+0x180], !P3 ;  /* 0x0b0801800c297fae */ /* 0x0003e2000d901d4a */
[----:B------:R-:W-:Y:S02]  /*22e0*/  LEA.HI.X R5, R6, c[0x0][0x1f4], R0, 0x1, P1 ;  /* 0x00007d0006057a11 */ /* 0x000fe400008f0c00 */
[----:B------:R-:W-:Y:S01]  /*22f0*/  ISETP.GT.AND P1, PT, R149, 0x7, PT ;  /* 0x000000079500780c */ /* 0x000fe20003f24270 */
[----:B------:R-:W-:Y:S01]  /*2300*/  IMAD R0, R18, c[0x0][0x278], RZ ;  /* 0x00009e0012007a24 */ /* 0x000fe200078e02ff */
[----:B------:R-:W-:Y:S01]  /*2310*/  ISETP.GE.AND P3, PT, R34, c[0x0][0x16c], PT ;  /* 0x00005b0022007a0c */ /* 0x000fe20003f66270 */
[----:B------:R-:W-:Y:S01]  /*2320*/  IMAD R6, R18, c[0x0][0x290], RZ ;  /* 0x0000a40012067a24 */ /* 0x000fe200078e02ff */
[----:B------:R2:W-:Y:S01]  /*2330*/  STL.64 [R1+0x90], R42 ;  /* 0x0000902a01007387 */ /* 0x0005e20000100a00 */
[C---:B------:R-:W-:Y:S01]  /*2340*/  IMAD R0, R19.reuse, c[0x0][0x27c], R0 ;  /* 0x00009f0013007a24 */ /* 0x040fe200078e0200 */
[----:B------:R-:W-:Y:S01]  /*2350*/  SEL R21, RZ, 0xffffffff, P3 ;  /* 0xffffffffff157807 */ /* 0x000fe20001800000 */
[----:B------:R-:W-:Y:S01]  /*2360*/  IMAD R17, R19, c[0x0][0x294], R6 ;  /* 0x0000a50013117a24 */ /* 0x000fe200078e0206 */
[----:B------:R-:W-:Y:S01]  /*2370*/  ISETP.GE.AND P3, PT, R32, c[0x0][0x16c], PT ;  /* 0x00005b0020007a0c */ /* 0x000fe20003f66270 */
[----:B------:R-:W-:-:S02]  /*2380*/  IMAD.IADD R40, R43, 0x1, R0 ;  /* 0x000000012b287824 */ /* 0x000fc400078e0200 */
[----:B------:R-:W-:Y:S01]  /*2390*/  IMAD.SHL.U32 R6, R24, 0x10, RZ ;  /* 0x0000001018067824 */ /* 0x000fe200078e00ff */
[----:B------:R-:W-:Y:S01]  /*23a0*/  SEL R23, RZ, 0x8, P3 ;  /* 0x00000008ff177807 */ /* 0x000fe20001800000 */
[----:B------:R-:W-:Y:S01]  /*23b0*/  IMAD R18, R18, c[0x0][0x240], RZ ;  /* 0x0000900012127a24 */ /* 0x000fe200078e02ff */
[----:B------:R-:W-:Y:S01]  /*23c0*/  @!P1 IADD3 R0, P3, R42, UR16, RZ ;  /* 0x000000102a009c10 */ /* 0x000fe2000ff7e0ff */
[----:B------:R-:W-:Y:S01]  /*23d0*/  STL [R1+0xb0], R40 ;  /* 0x0000b02801007387 */ /* 0x000fe20000100800 */
[----:B------:R-:W-:Y:S01]  /*23e0*/  LOP3.LUT R16, R16, 0x10, R6, 0xf8, !PT ;  /* 0x0000001010107812 */ /* 0x000fe200078ef806 */
[----:B------:R-:W-:Y:S01]  /*23f0*/  IMAD R18, R19, c[0x0][0x244], R18 ;  /* 0x0000910013127a24 */ /* 0x000fe200078e0212 */
[----:B------:R-:W-:Y:S02]  /*2400*/  @!P1 IADD3.X R3, R40, UR4, RZ, P3, !PT ;  /* 0x0000000428039c10 */ /* 0x000fe40009ffe4ff */
[----:B------:R-:W-:-:S04]  /*2410*/  @!P1 LEA R8, P3, R0, c[0x0][0x258], 0x2 ;  /* 0x0000960000089a11 */ /* 0x000fc800078610ff */
[----:B------:R-:W-:Y:S01]  /*2420*/  @!P1 LEA.HI.X R9, R0, c[0x0][0x25c], R3, 0x2, P3 ;  /* 0x0000970000099a11 */ /* 0x000fe200018f1403 */
[----:B-1----:R-:W-:Y:S01]  /*2430*/  IMAD.SHL.U32 R13, R27, 0x20, RZ ;  /* 0x000000201b0d7824 */ /* 0x002fe200078e00ff */
[----:B------:R-:W-:Y:S02]  /*2440*/  LOP3.LUT R0, R37, 0xffffffe0, RZ, 0xc0, !PT ;  /* 0xffffffe025007812 */ /* 0x000fe400078ec0ff */
[----:B------:R-:W-:Y:S02]  /*2450*/  LOP3.LUT R3, R39, 0xfffffff0, RZ, 0xc0, !PT ;  /* 0xfffffff027037812 */ /* 0x000fe400078ec0ff */
[----:B------:R-:W-:Y:S01]  /*2460*/  ISETP.GE.AND P3, PT, R32, c[0x0][0x1fc], PT ;  /* 0x00007f0020007a0c */ /* 0x000fe20003f66270 */
[C---:B------:R-:W-:Y:S01]  /*2470*/  IMAD.IADD R0, R149.reuse, 0x1, -R0 ;  /* 0x0000000195007824 */ /* 0x040fe200078e0a00 */
[----:B------:R-:W-:Y:S01]  /*2480*/  CS2R R32, SRZ ;  /* 0x0000000000207805 */ /* 0x000fe2000001ff00 */
[----:B------:R-:W-:Y:S02]  /*2490*/  IMAD.IADD R3, R149, 0x1, -R3 ;  /* 0x0000000195037824 */ /* 0x000fe400078e0a03 */
[----:B--2---:R-:W-:Y:S01]  /*24a0*/  IMAD.WIDE.U32 R42, R19, c[0x0][0x290], R14 ;  /* 0x0000a400132a7a25 */ /* 0x004fe200078e000e */
[----:B------:R-:W-:-:S02]  /*24b0*/  SHF.R.S32.HI R7, RZ, 0x1f, R0 ;  /* 0x0000001fff077819 */ /* 0x000fc40000011400 */
[----:B------:R-:W-:Y:S01]  /*24c0*/  SHF.R.S32.HI R12, RZ, 0x1f, R3 ;  /* 0x0000001fff0c7819 */ /* 0x000fe20000011403 */
[----:B------:R-:W-:Y:S01]  /*24d0*/  IMAD.IADD R17, R43, 0x1, R17 ;  /* 0x000000012b117824 */ /* 0x000fe200078e0211 */
[----:B------:R-:W-:Y:S01]  /*24e0*/  LEA.HI R7, R7, R0, RZ, 0x2 ;  /* 0x0000000007077211 */ /* 0x000fe200078f10ff */
[----:B------:R-:W-:Y:S01]  /*24f0*/  STL.64 [R1+0x88], R42 ;  /* 0x0000882a01007387 */ /* 0x000fe20000100a00 */
[----:B------:R-:W-:Y:S02]  /*2500*/  LEA.HI R12, R12, R3, RZ, 0x3 ;  /* 0x000000030c0c7211 */ /* 0x000fe400078f18ff */
[C---:B------:R-:W-:Y:S01]  /*2510*/  LEA.HI.SX32 R6, R7.reuse, R6, 0x1e ;  /* 0x0000000607067211 */ /* 0x040fe200078ff2ff */
[----:B------:R-:W-:Y:S01]  /*2520*/  STL.64 [R1+0xa8], R150 ;  /* 0x0000a89601007387 */ /* 0x000fe20000100a00 */
[----:B------:R-:W-:Y:S02]  /*2530*/  LOP3.LUT R10, R12, 0xfffffff8, RZ, 0xc0, !PT ;  /* 0xfffffff80c0a7812 */ /* 0x000fe400078ec0ff */
[----:B------:R-:W-:Y:S01]  /*2540*/  LOP3.LUT R11, R7, 0x7ffffffc, RZ, 0xc0, !PT ;  /* 0x7ffffffc070b7812 */ /* 0x000fe200078ec0ff */
[----:B------:R1:W-:Y:S01]  /*2550*/  STL [R1+0x58], R6 ;  /* 0x0000580601007387 */ /* 0x0003e20000100800 */
[----:B------:R-:W-:Y:S01]  /*2560*/  IMAD.SHL.U32 R7, R21, 0x2, RZ ;  /* 0x0000000215077824 */ /* 0x000fe200078e00ff */
[----:B------:R-:W-:Y:S01]  /*2570*/  LOP3.LUT R14, R31, 0x20, R13, 0xf8, !PT ;  /* 0x000000201f0e7812 */ /* 0x000fe200078ef80d */
[----:B------:R-:W-:Y:S01]  /*2580*/  IMAD.IADD R3, R3, 0x1, -R10 ;  /* 0x0000000103037824 */ /* 0x000fe200078e0a0a */
[----:B------:R-:W-:Y:S01]  /*2590*/  STL [R1+0x7c], R17 ;  /* 0x00007c1101007387 */ /* 0x000fe20000100800 */
[----:B------:R-:W-:Y:S01]  /*25a0*/  IMAD.IADD R10, R0, 0x1, -R11 ;  /* 0x00000001000a7824 */ /* 0x000fe200078e0a0b */
[----:B------:R-:W-:Y:S01]  /*25b0*/  LOP3.LUT R0, R16, 0x8, R36, 0xf8, !PT ;  /* 0x0000000810007812 */ /* 0x000fe200078ef824 */
[----:B------:R-:W-:Y:S01]  /*25c0*/  IMAD.SHL.U32 R11, R20, 0x2, RZ ;  /* 0x00000002140b7824 */ /* 0x000fe200078e00ff */
[----:B------:R-:W-:Y:S01]  /*25d0*/  LOP3.LUT R7, R7, 0x2, R38, 0xe2, !PT ;  /* 0x0000000207077812 */ /* 0x000fe200078ee226 */
[----:B------:R-:W-:Y:S01]  /*25e0*/  IMAD R15, R26, 0x4, R10 ;  /* 0x000000041a0f7824 */ /* 0x000fe200078e020a */
[----:B------:R-:W-:Y:S01]  /*25f0*/  LOP3.LUT R13, R0, R25, RZ, 0x3c, !PT ;  /* 0x00000019000d7212 */ /* 0x000fe200078e3cff */
[----:B------:R-:W-:Y:S01]  /*2600*/  CS2R R38, SRZ ;  /* 0x0000000000267805 */ /* 0x000fe2000001ff00 */
[----:B------:R-:W-:Y:S01]  /*2610*/  LOP3.LUT R11, R11, 0x2, R29, 0xe2, !PT ;  /* 0x000000020b0b7812 */ /* 0x000fe200078ee21d */
[----:B------:R-:W-:Y:S01]  /*2620*/  CS2R R36, SRZ ;  /* 0x0000000000247805 */ /* 0x000fe2000001ff00 */
[----:B------:R-:W-:Y:S01]  /*2630*/  CS2R R24, SRZ ;  /* 0x0000000000187805 */ /* 0x000fe2000001ff00 */
[----:B------:R-:W-:Y:S01]  /*2640*/  CS2R R20, SRZ ;  /* 0x0000000000147805 */ /* 0x000fe2000001ff00 */
[----:B-1----:R-:W-:-:S05]  /*2650*/  @!P1 IMAD.SHL.U32 R6, R149, 0x10, RZ ;  /* 0x0000001095069824 */ /* 0x002fca00078e00ff */
[----:B------:R1:W-:Y:S04]  /*2660*/  @!P1 LDGSTS.E.BYPASS.LTC128B.128 [R6+0x14080], [R8.64] ;  /* 0x1408000008069fae */ /* 0x0003e8000b901d4a */
[----:B------:R-:W0:Y:S04]  /*2670*/  LDGDEPBAR ;  /* 0x00000000000079af */ /* 0x000e280000000000 */
[----:B------:R2:W-:Y:S01]  /*2680*/  LDGSTS.E.BYPASS.LTC128B.128 [R41+0x10080], [R4.64], !P6 ;  /* 0x1008000004297fae */ /* 0x0005e2000f101d4a */
[----:B------:R-:W-:-:S03]  /*2690*/  LOP3.LUT P6, RZ, R3, 0x4, RZ, 0xc0, !PT ;  /* 0x0000000403ff7812 */ /* 0x000fc600078cc0ff */
[----:B------:R2:W-:Y:S01]  /*26a0*/  LDGSTS.E.BYPASS.LTC128B.128 [R41+0x11080], [R4.64+0x80], !P5 ;  /* 0x1108008004297fae */ /* 0x0005e2000e901d4a */
[C---:B------:R-:W-:Y:S01]  /*26b0*/  LOP3.LUT P5, RZ, R3.reuse, 0x2, RZ, 0xc0, !PT ;  /* 0x0000000203ff7812 */ /* 0x040fe200078ac0ff */
[----:B------:R-:W-:Y:S02]  /*26c0*/  IMAD.SHL.U32 R3, R3, 0x40, RZ ;  /* 0x0000004003037824 */ /* 0x000fe400078e00ff */
[----:B------:R2:W-:Y:S04]  /*26d0*/  LDGSTS.E.BYPASS.LTC128B.128 [R41+0x12080], [R4.64+0x100], !P4 ;  /* 0x1208010004297fae */ /* 0x0005e8000e101d4a */
[----:B------:R2:W-:Y:S01]  /*26e0*/  LDGSTS.E.BYPASS.LTC128B.128 [R41+0x13080], [R4.64+0x180], !P0 ;  /* 0x1308018004297fae */ /* 0x0005e2000c101d4a */
[----:B-1----:R-:W-:Y:S02]  /*26f0*/  SEL R8, RZ, 0x8, P3 ;  /* 0x00000008ff087807 */ /* 0x002fe40001800000 */
[----:B------:R-:W-:-:S02]  /*2700*/  IADD3 R0, P3, R42, UR16, RZ ;  /* 0x000000102a007c10 */ /* 0x000fc4000ff7e0ff */
        /* <DEDUP_REMOVED lines=38> */
[----:B------:R-:W-:-:S03]  /*2970*/  CS2R R26, SRZ ;  /* 0x00000000001a7805 */ /* 0x000fc6000001ff00 */
        /* <DEDUP_REMOVED lines=20> */
[----:B-----5:R-:W-:Y:S02]  /*2ac0*/  IMAD.SHL.U32 R0, R7, 0x2, RZ ;  /* 0x0000000207007824 */ /* 0x020fe400078e00ff */
        /* <DEDUP_REMOVED lines=11> */
[----:B---34-:R1:W-:Y:S02]  /*2b80*/  STL [R1+0x74], R4 ;  /* 0x0000740401007387 */ /* 0x0183e40000100800 */
.L_x_336:
        /* <DEDUP_REMOVED lines=76> */
[----:B------:R-:W-:Y:S07]  /*3050*/  HMMA.16816.F32 R8, R12, R18, R8 ;  /* 0x000000120c08723c */ /* 0x000fee0000001808 */
[----:B------:R-:W-:Y:S05]  /*3060*/  IMAD.U32 R13, RZ, RZ, UR12 ;  /* 0x0000000cff0d7e24 */ /* 0x000fea000f8e00ff */
[----:B------:R-:W-:Y:S05]  /*3070*/  IMAD R13, R13, 0x20, R229 ;  /* 0x000000200d0d7824 */ /* 0x000fea00078e02e5 */
[-C--:B------:R-:W-:Y:S02]  /*3080*/  IADD3 R157, R150, R13.reuse, RZ ;  /* 0x0000000d969d7210 */ /* 0x080fe40007ffe0ff */
[----:B------:R-:W-:Y:S02]  /*3090*/  IADD3 R156, R149, R13, RZ ;  /* 0x0000000d959c7210 */ /* 0x000fe40007ffe0ff */
        /* <DEDUP_REMOVED lines=13> */
.L_x_328:
[----:B------:R-:W-:Y:S04]  /*3170*/  MOV R14, c[0x0][0x2a8] ;  /* 0x0000aa00000e7a02 */ /* 0x000fe80000000f00 */
[----:B------:R-:W-:-:S13]  /*3180*/  ISETP.NE.AND P0, PT, R14, 0x1, PT ;  /* 0x000000010e00780c */ /* 0x000fda0003f05270 */
[----:B------:R-:W-:Y:S05]  /*3190*/  @P0 IMAD.HI.U32 R14, R12, c[0x0][0x2ac], RZ ;  /* 0x0000ab000c0e0a27 */ /* 0x000fea00078e00ff */
[----:B------:R-:W-:Y:S02]  /*31a0*/  @P0 SHF.R.U32.HI R12, RZ, c[0x0][0x2b0], R14 ;  /* 0x0000ac00ff0c0a19 */ /* 0x000fe4000001160e */
.L_x_329:
[----:B------:R-:W-:Y:S05]  /*31b0*/  BSYNC B0 ;  /* 0x0000000000007941 */ /* 0x000fea0003800000 */
.L_x_327:
[----:B------:R-:W2:Y:S01]  /*31c0*/  LDL R15, [R1+0x70] ;  /* 0x00007000010f7983 */ /* 0x000ea20000100800 */
[----:B------:R-:W-:Y:S04]  /*31d0*/  IMAD.MOV.U32 R14, RZ, RZ, c[0x0][0x2a8] ;  /* 0x0000aa00ff0e7624 */ /* 0x000fe800078e00ff */
[----:B------:R-:W-:Y:S04]  /*31e0*/  IMAD R12, R12, R14, -UR9 ;  /* 0x800000090c0c7e24 */ /* 0x000fe8000f8e020e */
[----:B--2---:R-:W-:Y:S05]  /*31f0*/  IMAD.IADD R12, R12, 0x1, -R15 ;  /* 0x000000010c0c7824 */ /* 0x004fea00078e0a0f */
[----:B------:R-:W-:Y:S02]  /*3200*/  IMNMX R156, R156, R12, !PT ;  /* 0x0000000c9c9c7217 */ /* 0x000fe40007800200 */
[----:B------:R-:W-:Y:S04]  /*3210*/  IADD3 R12, R12, c[0x0][0x2a8], RZ ;  /* 0x0000aa000c0c7a10 */ /* 0x000fe80007ffe0ff */
[----:B------:R-:W-:Y:S02]  /*3220*/  IMNMX R157, R157, R12, PT ;  /* 0x0000000c9d9d7217 */ /* 0x000fe40003800200 */
.L_x_326:
        /* <DEDUP_REMOVED lines=16> */
.L_x_332:
[----:B------:R-:W-:Y:S04]  /*3330*/  MOV R13, c[0x0][0x2a8] ;  /* 0x0000aa00000d7a02 */ /* 0x000fe80000000f00 */
[----:B------:R-:W-:-:S13]  /*3340*/  ISETP.NE.AND P0, PT, R13, 0x1, PT ;  /* 0x000000010d00780c */ /* 0x000fda0003f05270 */
[----:B------:R-:W-:Y:S05]  /*3350*/  @P0 IMAD.HI.U32 R13, R12, c[0x0][0x2ac], RZ ;  /* 0x0000ab000c0d0a27 */ /* 0x000fea00078e00ff */
[----:B------:R-:W-:Y:S02]  /*3360*/  @P0 SHF.R.U32.HI R12, RZ, c[0x0][0x2b0], R13 ;  /* 0x0000ac00ff0c0a19 */ /* 0x000fe4000001160d */
.L_x_333:
[----:B------:R-:W-:Y:S05]  /*3370*/  BSYNC B0 ;  /* 0x0000000000007941 */ /* 0x000fea0003800000 */
.L_x_331:
[----:B------:R-:W2:Y:S01]  /*3380*/  LDL R14, [R1+0x70] ;  /* 0x00007000010e7983 */ /* 0x000ea20000100800 */
[----:B------:R-:W-:Y:S04]  /*3390*/  IMAD.MOV.U32 R13, RZ, RZ, c[0x0][0x2a8] ;  /* 0x0000aa00ff0d7624 */ /* 0x000fe800078e00ff */
[----:B------:R-:W-:Y:S04]  /*33a0*/  IMAD R12, R12, R13, -UR9 ;  /* 0x800000090c0c7e24 */ /* 0x000fe8000f8e020d */
[----:B--2---:R-:W-:Y:S05]  /*33b0*/  IMAD.IADD R12, R12, 0x1, -R14 ;  /* 0x000000010c0c7824 */ /* 0x004fea00078e0a0e */
[----:B------:R-:W-:Y:S02]  /*33c0*/  IMNMX R158, R158, R12, !PT ;  /* 0x0000000c9e9e7217 */ /* 0x000fe40007800200 */
[----:B------:R-:W-:Y:S04]  /*33d0*/  IADD3 R12, R12, c[0x0][0x2a8], RZ ;  /* 0x0000aa000c0c7a10 */ /* 0x000fe80007ffe0ff */
[----:B------:R-:W-:Y:S02]  /*33e0*/  IMNMX R159, R159, R12, PT ;  /* 0x0000000c9f9f7217 */ /* 0x000fe40003800200 */
.L_x_330:
        /* <DEDUP_REMOVED lines=241> */
.L_x_334:
        /* <DEDUP_REMOVED lines=98> */
.L_x_335:
        /* <DEDUP_REMOVED lines=167> */
.L_x_325:
[----:B------:R-:W-:Y:S05]  /*5390*/  @P3 EXIT ;  /* 0x000000000000394d */ /* 0x000fea0003800000 */
[----:B-1----:R-:W2:Y:S01]  /*53a0*/  LDL.LU R9, [R1+0xbc] ;  /* 0x0000bc0001097983 */ /* 0x002ea20000300800 */
[----:B------:R-:W-:-:S04]  /*53b0*/  ISETP.NE.U32.AND P2, PT, RZ, c[0x0][0x360], PT ;  /* 0x0000d800ff007a0c */ /* 0x000fc80003f45070 */
[----:B------:R-:W-:-:S13]  /*53c0*/  ISETP.NE.AND.EX P2, PT, RZ, c[0x0][0x364], PT, P2 ;  /* 0x0000d900ff007a0c */ /* 0x000fda0003f45320 */
[----:B------:R-:W-:-:S04]  /*53d0*/  @P2 IMAD.MOV.U32 R2, RZ, RZ, 0x4 ;  /* 0x00000004ff022424 */ /* 0x000fc800078e00ff */
[----:B--2---:R-:W-:-:S05]  /*53e0*/  @P2 IMAD.WIDE R2, R9, R2, c[0x0][0x360] ;  /* 0x0000d80009022625 */ /* 0x004fca00078e0202 */
[----:B-----5:R1:W2:Y:S01]  /*53f0*/  @P2 LDG.E R0, [R2.64] ;  /* 0x0000000a02002981 */ /* 0x0202a2000c1e1900 */
[----:B------:R-:W-:Y:S01]  /*5400*/  IMAD.MOV.U32 R4, RZ, RZ, c[0x0][0x338] ;  /* 0x0000ce00ff047624 */ /* 0x000fe200078e00ff */
[----:B------:R-:W-:Y:S02]  /*5410*/  USHF.L.U32 UR5, UR6, 0xe, URZ ;  /* 0x0000000e06057899 */ /* 0x000fe4000800063f */
[----:B------:R-:W3:Y:S04]  /*5420*/  S2R R5, SR_TID.X ;  /* 0x0000000000057919 */ /* 0x000ee80000002100 */
[----:B------:R-:W-:Y:S01]  /*5430*/  BAR.SYNC.DEFER_BLOCKING 0x1, 0x100 ;  /* 0x0044000000007b1d */ /* 0x000fe20000010000 */
[----:B------:R-:W-:Y:S01]  /*5440*/  ISETP.NE.AND P0, PT, R4, 0x1, PT ;  /* 0x000000010400780c */ /* 0x000fe20003f05270 */
[----:B------:R-:W-:-:S04]  /*5450*/  USHF.R.S32.HI UR4, URZ, 0x1f, UR5 ;  /* 0x0000001f3f047899 */ /* 0x000fc80008011405 */
[----:B-1----:R-:W1:Y:S01]  /*5460*/  S2R R3, SR_CTAID.Y ;  /* 0x0000000000037919 */ /* 0x002e620000002600 */
[----:B---3--:R-:W-:-:S07]  /*5470*/  SHF.R.S32.HI R6, RZ, 0x1f, R5 ;  /* 0x0000001fff067819 */ /* 0x008fce0000011405 */
        /* <DEDUP_REMOVED lines=165> */
.L_x_337:
        /* <DEDUP_REMOVED lines=11> */
.L_x_1153:


//--------------------- .text._ZN7cutlass13device_kernelIN5flash19enable_sm80_to_sm89INS1_16FlashAttnBwdSm80INS1_25CollectiveMainloopBwdSm80ILi1ELi1EN4cute5tupleIJNS5_1CILi32EEENS7_ILi64EEENS7_ILi256EEEEEENS_6half_tEfNS_4arch4Sm80ELb1ELb0ELb0ELb0ELb0ELb0ELb0ELb0ELi2ELi2ELi2ELi1ELb1EEENS1_21CollectiveEpilogueBwdISB_SC_SE_Li256ELb0ELb0ELi4EEENS1_25SingleTileBwdLPTSchedulerILb0ELi64ELb0EEEEEEEEEvNT_6ParamsE --------------------------
	.section	.text._ZN7cutlass13device_kernelIN5flash19enable_sm80_to_sm89INS1_16FlashAttnBwdSm80INS1_25CollectiveMainloopBwdSm80ILi1ELi1EN4cute5tupleIJNS5_1CILi32EEENS7_ILi64EEENS7_ILi256EEEEEENS_6half_tEfNS_4arch4Sm80ELb1ELb0ELb0ELb0ELb0ELb0ELb0ELb0ELi2ELi2ELi2ELi1ELb1EEENS1_21CollectiveEpilogueBwdISB_SC_SE_Li256ELb0ELb0ELi4EEENS1_25SingleTileBwdLPTSchedulerILb0ELi64ELb0EEEEEEEEEvNT_6ParamsE,"ax",@progbits
	.sectioninfo	@"SHI_REGISTERS=255"
	.align	128
.text._ZN7cutlass13device_kernelIN5flash19enable_sm80_to_sm89INS1_16FlashAttnBwdSm80INS1_25CollectiveMainloopBwdSm80ILi1ELi1EN4cute5tupleIJNS5_1CILi32EEENS7_ILi64EEENS7_ILi256EEEEEENS_6half_tEfNS_4arch4Sm80ELb1ELb0ELb0ELb0ELb0ELb0ELb0ELb0ELi2ELi2ELi2ELi1ELb1EEENS1_21CollectiveEpilogueBwdISB_SC_SE_Li256ELb0ELb0ELi4EEENS1_25SingleTileBwdLPTSchedulerILb0ELi64ELb0EEEEEEEEEvNT_6ParamsE:
        .type           _ZN7cutlass13device_kernelIN5flash19enable_sm80_to_sm89INS1_16FlashAttnBwdSm80INS1_25CollectiveMainloopBwdSm80ILi1ELi1EN4cute5tupleIJNS5_1CILi32EEENS7_ILi64EEENS7_ILi256EEEEEENS_6half_tEfNS_4arch4Sm80ELb1ELb0ELb0ELb0ELb0ELb0ELb0ELb0ELi2ELi2ELi2ELi1ELb1EEENS1_21CollectiveEpilogueBwdISB_SC_SE_Li256ELb0ELb0ELi4EEENS1_25SingleTileBwdLPTSchedulerILb0ELi64ELb0EEEEEEEEEvNT_6ParamsE,@function
        .size           _ZN7cutlass13device_kernelIN5flash19enable_sm80_to_sm89INS1_16FlashAttnBwdSm80INS1_25CollectiveMainloopBwdSm80ILi1ELi1EN4cute5tupleIJNS5_1CILi32EEENS7_ILi64EEENS7_ILi256EEEEEENS_6half_tEfNS_4arch4Sm80ELb1ELb0ELb0ELb0ELb0ELb0ELb0ELb0ELi2ELi2ELi2ELi1ELb1EEENS1_21CollectiveEpilogueBwdISB_SC_SE_Li256ELb0ELb0ELi4EEENS1_25SingleTileBwdLPTSchedulerILb0ELi64ELb0EEEEEEEEEvNT_6ParamsE,(.L_x_1154 - _ZN7cutlass13device_kernelIN5flash19enable_sm80_to_sm89INS1_16FlashAttnBwdSm80INS1_25CollectiveMainloopBwdSm80ILi1ELi1EN4cute5tupleIJNS5_1CILi32EEENS7_ILi64EEENS7_ILi256EEEEEENS_6half_tEfNS_4arch4Sm80ELb1ELb0ELb0ELb0ELb0ELb0ELb0ELb0ELi2ELi2ELi2ELi1ELb1EEENS1_21CollectiveEpilogueBwdISB_SC_SE_Li256ELb0ELb0ELi4EEENS1_25SingleTileBwdLPTSchedulerILb0ELi64ELb0EEEEEEEEEvNT_6ParamsE)
        .other          _ZN7cutlass13device_kernelIN5flash19enable_sm80_to_sm89INS1_16FlashAttnBwdSm80INS1_25CollectiveMainloopBwdSm80ILi1ELi1EN4cute5tupleIJNS5_1CILi32EEENS7_ILi64EEENS7_ILi256EEEEEENS_6half_tEfNS_4arch4Sm80ELb1ELb0ELb0ELb0ELb0ELb0ELb0ELb0ELi2ELi2ELi2ELi1ELb1EEENS1_21CollectiveEpilogueBwdISB_SC_SE_Li256ELb0ELb0ELi4EEENS1_25SingleTileBwdLPTSchedulerILb0ELi64ELb0EEEEEEEEEvNT_6ParamsE,@"STO_CUDA_ENTRY STV_DEFAULT"
_ZN7cutlass13device_kernelIN5flash19enable_sm80_to_sm89INS1_16FlashAttnBwdSm80INS1_25CollectiveMainloopBwdSm80ILi1ELi1EN4cute5tupleIJNS5_1CILi32EEENS7_ILi64EEENS7_ILi256EEEEEENS_6half_tEfNS_4arch4Sm80ELb1ELb0ELb0ELb0ELb0ELb0ELb0ELb0ELi2ELi2ELi2ELi1ELb1EEENS1_21CollectiveEpilogueBwdISB_SC_SE_Li256ELb0ELb0ELi4EEENS1_25SingleTileBwdLPTSchedulerILb0ELi64ELb0EEEEEEEEEvNT_6ParamsE:
[----:B------:R-:W-:-:S03]  /*0000*/  MOV R1, c[0x0][0x28] ;  /* 0x00000a0000017a02 */ /* 0x000fc60000000f00 */
[----:B------:R-:W1:Y:S01]  /*0010*/  S2R R2, SR_TID.X ;  /* 0x0000000000027919 */ /* 0x000e620000002100 */
[----:B------:R-:W-:Y:S01]  /*0020*/  IADD3 R1, R1, -0xd8, RZ ;  /* 0xffffff2801017810 */ /* 0x000fe20007ffe0ff */
[----:B------:R-:W2:Y:S01]  /*0030*/  S2UR UR7, SR_CTAID.X ;  /* 0x00000000000779c3 */ /* 0x000ea20000002500 */
[----:B------:R-:W-:Y:S02]  /*0040*/  IMAD.MOV.U32 R85, RZ, RZ, R3 ;  /* 0x000000ffff557224 */ /* 0x000fe400078e0003 */
[--C-:B-1----:R-:W-:Y:S01]  /*0050*/  IMAD.MOV.U32 R84, RZ, RZ, R2.reuse ;  /* 0x000000ffff547224 */ /* 0x102fe200078e0002 */
[----:B------:R-:W-:Y:S01]  /*0060*/  STL [R1+0x70], R2 ;  /* 0x0000700201007387 */ /* 0x000fe20000100800 */
[----:B------:R-:W-:-:S05]  /*0070*/  IMAD.MOV.U32 R84, RZ, RZ, R2 ;  /* 0x000000ffff547224 */ /* 0x000fca00078e0002 */
[----:B------:R-:W-:-:S06]  /*0080*/  SHF.R.U32.HI R0, RZ, 0x5, R84 ;  /* 0x00000005ff007819 */ /* 0x000fcc0000011654 */
[----:B------:R-:W1:Y:S02]  /*0090*/  SHFL.IDX PT, R0, R0, RZ, 0x1f ;  /* 0x00001fff00007589 */ /* 0x000e6400000e0000 */
[----:B-1----:R-:W-:-:S13]  /*00a0*/  ISETP.NE.AND P0, PT, R0, RZ, PT ;  /* 0x000000ff0000720c */ /* 0x002fda0003f05270 */
[----:B--2---:R-:W-:Y:S05]  /*00b0*/  @!P0 BRA `(.L_x_338) ;  /* 0x0000026000008947 */ /* 0x004fea0003800000 */
[----:B------:R-:W-:Y:S02]  /*00c0*/  ULDC.64 UR4, c[0x0][0x3b8] ;  /* 0x0000ee0000047ab9 */ /* 0x000fe40000000a00 */
[----:B------:R-:W-:Y:S02]  /*00d0*/  UISETP.NE.AND UP0, UPT, UR4, 0x1, UPT ;  /* 0x000000010400788c */ /* 0x000fe4000bf05270 */
[----:B------:R-:W-:Y:S02]  /*00e0*/  UIMAD.WIDE.U32 UR8, UR7, UR5, URZ ;  /* 0x00000005070872a5 */ /* 0x000fe4000f8e003f */
[----:B------:R-:W-:Y:S02]  /*00f0*/  UMOV UR6, UR7 ;  /* 0x0000000700067c82 */ /* 0x000fe40008000000 */
[----:B------:R-:W-:-:S05]  /*0100*/  ULDC UR5, c[0x0][0x3c0] ;  /* 0x0000f00000057ab9 */ /* 0x000fca0000000800 */
[----:B------:R-:W-:-:S03]  /*0110*/  @UP0 USHF.R.U32.HI UR6, URZ, UR5, UR9 ;  /* 0x000000053f060299 */ /* 0x000fc60008011609 */
[----:B------:R-:W-:Y:S02]  /*0120*/  ULDC UR5, c[0x0][0x3d0] ;  /* 0x0000f40000057ab9 */ /* 0x000fe40000000800 */
[----:B------:R-:W-:Y:S02]  /*0130*/  UISETP.GE.AND UP0, UPT, UR6, UR5, UPT ;  /* 0x000000050600728c */ /* 0x000fe4000bf06270 */
[----:B------:R-:W-:-:S04]  /*0140*/  UIADD3 UR5, -UR6, URZ, URZ ;  /* 0x0000003f06057290 */ /* 0x000fc8000fffe13f */
[----:B------:R-:W-:Y:S01]  /*0150*/  PLOP3.LUT P0, PT, PT, PT, UP0, 0x80, 0x0 ;  /* 0x000000000000781c */ /* 0x000fe20003f0f008 */
[----:B------:R-:W-:-:S12]  /*0160*/  UIMAD UR7, UR5, UR4, UR7 ;  /* 0x00000004050772a4 */ /* 0x000fd8000f8e0207 */
[----:B------:R-:W-:Y:S05]  /*0170*/  @!P0 BRA `(.L_x_339) ;  /* 0x0000008000008947 */ /* 0x000fea0003800000 */
[----:B------:R-:W-:Y:S02]  /*0180*/  ULDC UR8, c[0x0][0x3c4] ;  /* 0x0000f10000087ab9 */ /* 0x000fe40000000800 */
[----:B------:R-:W-:Y:S02]  /*0190*/  UISETP.NE.AND UP0, UPT, UR8, 0x1, UPT ;  /* 0x000000010800788c */ /* 0x000fe4000bf05270 */
[----:B------:R-:W-:Y:S02]  /*01a0*/  ULDC.64 UR4, c[0x0][0x3c8] ;  /* 0x0000f20000047ab9 */ /* 0x000fe40000000a00 */
[----:B------:R-:W-:Y:S02]  /*01b0*/  UIMAD.WIDE.U32 UR10, UR7, UR4, URZ ;  /* 0x00000004070a72a5 */ /* 0x000fe4000f8e003f */
[----:B------:R-:W-:-:S05]  /*01c0*/  UMOV UR14, UR7 ;  /* 0x00000007000e7c82 */ /* 0x000fca0008000000 */
[----:B------:R-:W-:-:S04]  /*01d0*/  @UP0 USHF.R.U32.HI UR14, URZ, UR5, UR11 ;  /* 0x000000053f0e0299 */ /* 0x000fc8000801160b */
[----:B------:R-:W-:Y:S01]  /*01e0*/  UIMAD UR8, UR14, UR8, URZ ;  /* 0x000000080e0872a4 */ /* 0x000fe2000f8e023f */
[----:B------:R-:W-:Y:S05]  /*01f0*/  BRA `(.L_x_340) ;  /* 0x0000007000007947 */ /* 0x000fea0003800000 */
.L_x_339:
[----:B------:R-:W-:Y:S02]  /*0200*/  ULDC UR8, c[0x0][0x3ac] ;  /* 0x0000eb0000087ab9 */ /* 0x000fe40000000800 */
[----:B------:R-:W-:Y:S02]  /*0210*/  UISETP.NE.AND UP0, UPT, UR8, 0x1, UPT ;  /* 0x000000010800788c */ /* 0x000fe4000bf05270 */
[----:B------:R-:W-:Y:S02]  /*0220*/  ULDC.64 UR4, c[0x0][0x3b0] ;  /* 0x0000ec0000047ab9 */ /* 0x000fe40000000a00 */
[----:B------:R-:W-:Y:S02]  /*0230*/  UIMAD.WIDE.U32 UR10, UR7, UR4, URZ ;  /* 0x00000004070a72a5 */ /* 0x000fe4000f8e003f */
[----:B------:R-:W-:-:S05]  /*0240*/  UMOV UR14, UR7 ;  /* 0x00000007000e7c82 */ /* 0x000fca0008000000 */
[----:B------:R-:W-:-:S04]  /*0250*/  @UP0 USHF.R.U32.HI UR14, URZ, UR5, UR11 ;  /* 0x000000053f0e0299 */ /* 0x000fc8000801160b */
[----:B------:R-:W-:Y:S02]  /*0260*/  UIMAD UR8, UR14, UR8, URZ ;  /* 0x000000080e0872a4 */ /* 0x000fe4000f8e023f */
.L_x_340:
[----:B------:R-:W-:Y:S02]  /*0270*/  ULDC.64 UR12, c[0x0][0x3a0] ;  /* 0x0000e800000c7ab9 */ /* 0x000fe40000000a00 */
[----:B------:R-:W-:Y:S02]  /*0280*/  UIADD3 UR7, UR7, -UR8, URZ ;  /* 0x8000000807077290 */ /* 0x000fe4000fffe03f */
[----:B------:R-:W-:Y:S02]  /*0290*/  UISETP.NE.AND UP0, UPT, UR12, 0x1, UPT ;  /* 0x000000010c00788c */ /* 0x000fe4000bf05270 */
[----:B------:R-:W-:Y:S02]  /*02a0*/  ULDC.64 UR4, c[0x0][0x3a8] ;  /* 0x0000ea0000047ab9 */ /* 0x000fe40000000a00 */
[----:B------:R-:W-:-:S04]  /*02b0*/  UIMAD UR5, UR6, UR5, UR7 ;  /* 0x00000005060572a4 */ /* 0x000fc8000f8e0207 */
[----:B------:R-:W-:-:S03]  /*02c0*/  UIMAD.WIDE.U32 UR6, UR5, UR13, URZ ;  /* 0x0000000d050672a5 */ /* 0x000fc6000f8e003f */
[----:B------:R-:W-:Y:S02]  /*02d0*/  UMOV UR13, UR5 ;  /* 0x00000005000d7c82 */ /* 0x000fe40008000000 */
[----:B------:R-:W-:-:S04]  /*02e0*/  @UP0 USHF.R.U32.HI UR13, URZ, UR4, UR7 ;  /* 0x000000043f0d0299 */ /* 0x000fc80008011607 */
[----:B------:R-:W-:-:S04]  /*02f0*/  UIADD3 UR4, -UR13, URZ, URZ ;  /* 0x0000003f0d047290 */ /* 0x000fc8000fffe13f */
[----:B------:R-:W-:Y:S01]  /*0300*/  UIMAD UR12, UR4, UR12, UR5 ;  /* 0x0000000c040c72a4 */ /* 0x000fe2000f8e0205 */
[----:B------:R-:W-:Y:S05]  /*0310*/  BRA `(.L_x_341) ;  /* 0x0000025000007947 */ /* 0x000fea0003800000 */
.L_x_338:
        /* <DEDUP_REMOVED lines=20> */
.L_x_342:
[----:B------:R-:W-:Y:S02]  /*0460*/  ULDC UR8, c[0x0][0x3ac] ;  /* 0x0000eb0000087ab9 */ /* 0x000fe40000000800 */
[----:B------:R-:W-:Y:S02]  /*0470*/  UISETP.NE.AND UP0, UPT, UR8, 0x1, UPT ;  /* 0x000000010800788c */ /* 0x000fe4000bf05270 */
[----:B------:R-:W-:Y:S02]  /*0480*/  ULDC.64 UR4, c[0x0][0x3b0] ;  /* 0x0000ec0000047ab9 */ /* 0x000fe40000000a00 */
[----:B------:R-:W-:Y:S02]  /*0490*/  UIMAD.WIDE.U32 UR10, UR7, UR4, URZ ;  /* 0x00000004070a72a5 */ /* 0x000fe4000f8e003f */
[----:B------:R-:W-:-:S05]  /*04a0*/  UMOV UR14, UR7 ;  /* 0x00000007000e7c82 */ /* 0x000fca0008000000 */
[----:B------:R-:W-:-:S04]  /*04b0*/  @UP0 USHF.R.U32.HI UR14, URZ, UR5, UR11 ;  /* 0x000000053f0e0299 */ /* 0x000fc8000801160b */
[----:B------:R-:W-:Y:S02]  /*04c0*/  UIMAD UR8, UR14, UR8, URZ ;  /* 0x000000080e0872a4 */ /* 0x000fe4000f8e023f */
.L_x_343:
        /* <DEDUP_REMOVED lines=9> */
[----:B------:R-:W-:Y:S02]  /*0560*/  UIMAD UR12, UR4, UR12, UR5 ;  /* 0x0000000c040c72a4 */ /* 0x000fe4000f8e0205 */
.L_x_341:
[----:B------:R-:W-:-:S13]  /*0570*/  ISETP.LE.AND P0, PT, RZ, UR13, PT ;  /* 0x0000000dff007c0c */ /* 0x000fda000bf03270 */
[----:B------:R-:W-:Y:S05]  /*0580*/  @!P0 EXIT ;  /* 0x000000000000894d */ /* 0x000fea0003800000 */
        /* <DEDUP_REMOVED lines=14> */
[----:B------:R-:W-:Y:S01]  /*0670*/  UMOV UR7, 0x1f ;  /* 0x0000001f00077882 */ /* 0x000fe20000000000 */
[----:B------:R-:W-:Y:S01]  /*0680*/  CS2R R12, SRZ ;  /* 0x00000000000c7805 */ /* 0x000fe2000001ff00 */
[----:B------:R-:W-:Y:S01]  /*0690*/  USHF.R.S32.HI UR4, URZ, 0x1f, UR5 ;  /* 0x0000001f3f047899 */ /* 0x000fe20008011405 */
[----:B------:R-:W-:Y:S01]  /*06a0*/  MOV R136, RZ ;  /* 0x000000ff00887202 */ /* 0x000fe20000000f00 */
[----:B------:R-:W-:Y:S01]  /*06b0*/  UIADD3 UR7, UR7, UR6, URZ ;  /* 0x0000000607077290 */ /* 0x000fe2000fffe03f */
[----:B------:R-:W-:Y:S01]  /*06c0*/  IMAD.MOV.U32 R134, RZ, RZ, RZ ;  /* 0x000000ffff867224 */ /* 0x000fe200078e00ff */
[----:B------:R-:W-:Y:S01]  /*06d0*/  ULEA.HI UR18, UR4, UR5, URZ, 0x5 ;  /* 0x0000000504127291 */ /* 0x000fe2000f8f283f */
[----:B------:R-:W-:Y:S01]  /*06e0*/  CS2R R14, SRZ ;  /* 0x00000000000e7805 */ /* 0x000fe2000001ff00 */
[----:B------:R-:W-:Y:S01]  /*06f0*/  USHF.R.S32.HI UR4, URZ, 0x1f, UR7 ;  /* 0x0000001f3f047899 */ /* 0x000fe20008011407 */
[----:B------:R-:W-:Y:S01]  /*0700*/  MOV R132, RZ ;  /* 0x000000ff00847202 */ /* 0x000fe20000000f00 */
[----:B------:R-:W-:Y:S01]  /*0710*/  USHF.R.S32.HI UR18, URZ, 0x5, UR18 ;  /* 0x000000053f127899 */ /* 0x000fe20008011412 */
[----:B------:R-:W-:Y:S01]  /*0720*/  IMAD.MOV.U32 R126, RZ, RZ, RZ ;  /* 0x000000ffff7e7224 */ /* 0x000fe200078e00ff */
[----:B------:R-:W-:Y:S01]  /*0730*/  ULEA.HI UR4, UR4, UR7, URZ, 0x5 ;  /* 0x0000000704047291 */ /* 0x000fe2000f8f283f */
[----:B------:R-:W-:Y:S01]  /*0740*/  CS2R R16, SRZ ;  /* 0x0000000000107805 */ /* 0x000fe2000001ff00 */
[----:B------:R-:W-:Y:S01]  /*0750*/  UISETP.LT.AND UP0, UPT, URZ, UR18, UPT ;  /* 0x000000123f00728c */ /* 0x000fe2000bf01270 */
[----:B------:R-:W-:Y:S01]  /*0760*/  MOV R124, RZ ;  /* 0x000000ff007c7202 */ /* 0x000fe20000000f00 */
[----:B------:R-:W-:Y:S01]  /*0770*/  USHF.R.S32.HI UR11, URZ, 0x5, UR4 ;  /* 0x000000053f0b7899 */ /* 0x000fe20008011404 */
[----:B------:R-:W-:Y:S01]  /*0780*/  IMAD.MOV.U32 R130, RZ, RZ, RZ ;  /* 0x000000ffff827224 */ /* 0x000fe200078e00ff */
[----:B------:R-:W-:Y:S01]  /*0790*/  USEL UR18, URZ, UR18, !UP0 ;  /* 0x000000123f127287 */ /* 0x000fe2000c000000 */
[----:B------:R-:W-:Y:S01]  /*07a0*/  CS2R R18, SRZ ;  /* 0x0000000000127805 */ /* 0x000fe2000001ff00 */
[----:B------:R-:W-:Y:S01]  /*07b0*/  ULDC.64 UR16, c[0x0][0x118] ;  /* 0x0000460000107ab9 */ /* 0x000fe20000000a00 */
[----:B------:R-:W-:Y:S01]  /*07c0*/  MOV R128, RZ ;  /* 0x000000ff00807202 */ /* 0x000fe20000000f00 */
[----:B------:R-:W-:Y:S01]  /*07d0*/  UISETP.GT.AND UP0, UPT, UR11, UR18, UPT ;  /* 0x000000120b00728c */ /* 0x000fe2000bf04270 */
[----:B------:R-:W-:Y:S01]  /*07e0*/  IMAD.MOV.U32 R122, RZ, RZ, RZ ;  /* 0x000000ffff7a7224 */ /* 0x000fe200078e00ff */
        /* <DEDUP_REMOVED lines=55> */
[--C-:B------:R-:W-:Y:S01]  /*0b60*/  SHF.R.S32.HI R18, RZ, 0x1f, R84.reuse ;  /* 0x0000001fff127819 */ /* 0x100fe20000011454 */
[----:B------:R-:W-:Y:S01]  /*0b70*/  ULDC.64 UR4, c[0x0][0x238] ;  /* 0x00008e0000047ab9 */ /* 0x000fe20000000a00 */
[----:B------:R-:W-:Y:S01]  /*0b80*/  IMAD.SHL.U32 R2, R84, 0x4, RZ ;  /* 0x0000000454027824 */ /* 0x000fe200078e00ff */
[----:B------:R-:W-:Y:S01]  /*0b90*/  SHF.R.S32.HI R85, RZ, 0x1f, R84 ;  /* 0x0000001fff557819 */ /* 0x000fe20000011454 */
[----:B------:R-:W-:Y:S01]  /*0ba0*/  UIMAD UR4, UR9, UR4, URZ ;  /* 0x00000004090472a4 */ /* 0x000fe2000f8e023f */
[----:B------:R-:W-:Y:S01]  /*0bb0*/  IMAD.U32 R4, RZ, RZ, UR12 ;  /* 0x0000000cff047e24 */ /* 0x000fe2000f8e00ff */
[-C--:B------:R-:W-:Y:S01]  /*0bc0*/  LEA.HI R35, R18, R84.reuse, RZ, 0x3 ;  /* 0x0000005412237211 */ /* 0x080fe200078f18ff */
[----:B------:R-:W-:Y:S01]  /*0bd0*/  IMAD.U32 R0, RZ, RZ, UR12 ;  /* 0x0000000cff007e24 */ /* 0x000fe2000f8e00ff */
[----:B------:R-:W-:Y:S01]  /*0be0*/  UIMAD UR4, UR12, UR5, UR4 ;  /* 0x000000050c0472a4 */ /* 0x000fe2000f8e0204 */
[----:B------:R-:W-:Y:S01]  /*0bf0*/  SHF.R.S32.HI R3, RZ, 0x1f, R2 ;  /* 0x0000001fff037819 */ /* 0x000fe20000011402 */
[----:B------:R-:W-:Y:S01]  /*0c00*/  IMAD.WIDE.U32 R4, R4, c[0x0][0x238], R84 ;  /* 0x00008e0004047a25 */ /* 0x000fe200078e0054 */
[----:B------:R-:W-:Y:S01]  /*0c10*/  SHF.R.S32.HI R40, RZ, 0x3, R35 ;  /* 0x00000003ff287819 */ /* 0x000fe20000011423 */
[----:B------:R-:W-:Y:S01]  /*0c20*/  ULDC UR6, c[0x0][0x250] ;  /* 0x0000940000067ab9 */ /* 0x000fe20000000800 */
[CC--:B------:R-:W-:Y:S01]  /*0c30*/  LEA.HI R33, R18.reuse, R84.reuse, RZ, 0x4 ;  /* 0x0000005412217211 */ /* 0x0c0fe200078f20ff */
[----:B------:R-:W-:Y:S01]  /*0c40*/  IMAD.U32 R6, RZ, RZ, UR12 ;  /* 0x0000000cff067e24 */ /* 0x000fe2000f8e00ff */
[-C--:B------:R-:W-:Y:S01]  /*0c50*/  LEA.HI R15, R18, R84.reuse, RZ, 0x2 ;  /* 0x00000054120f7211 */ /* 0x080fe200078f10ff */
[----:B------:R-:W-:Y:S01]  /*0c60*/  IMAD.WIDE.U32 R30, R0, c[0x0][0x288], R2 ;  /* 0x0000a200001e7a25 */ /* 0x000fe200078e0002 */
[----:B------:R-:W-:Y:S01]  /*0c70*/  SHF.R.S32.HI R41, RZ, 0x1f, R40 ;  /* 0x0000001fff297819 */ /* 0x000fe20000011428 */
[----:B------:R-:W-:Y:S01]  /*0c80*/  UMOV UR7, UR12 ;  /* 0x0000000c00077c82 */ /* 0x000fe20008000000 */
[----:B------:R-:W-:Y:S01]  /*0c90*/  IADD3 R25, R5, UR4, RZ ;  /* 0x0000000405197c10 */ /* 0x000fe2000fffe0ff */
[----:B------:R-:W-:Y:S01]  /*0ca0*/  IMAD.WIDE.U32 R28, R6, c[0x0][0x270], R2 ;  /* 0x00009c00061c7a25 */ /* 0x000fe200078e0002 */
[----:B------:R-:W-:Y:S01]  /*0cb0*/  SHF.R.S32.HI R5, RZ, 0x4, R33 ;  /* 0x00000004ff057819 */ /* 0x000fe20000011421 */
[----:B------:R-:W-:Y:S01]  /*0cc0*/  ULDC.64 UR4, c[0x0][0x248] ;  /* 0x0000920000047ab9 */ /* 0x000fe20000000a00 */
[--C-:B------:R-:W-:Y:S01]  /*0cd0*/  SHF.R.S32.HI R3, RZ, 0x1f, R15.reuse ;  /* 0x0000001fff037819 */ /* 0x100fe2000001140f */
[----:B------:R-:W-:Y:S01]  /*0ce0*/  IMAD.MOV.U32 R24, RZ, RZ, R4 ;  /* 0x000000ffff187224 */ /* 0x000fe200078e0004 */
[----:B------:R-:W-:Y:S01]  /*0cf0*/  SHF.R.S32.HI R4, RZ, 0x2, R15 ;  /* 0x00000002ff047819 */ /* 0x000fe2000001140f */
[----:B------:R-:W-:Y:S01]  /*0d00*/  IMAD.U32 R0, RZ, RZ, UR14 ;  /* 0x0000000eff007e24 */ /* 0x000fe2000f8e00ff */
[----:B------:R-:W-:Y:S01]  /*0d10*/  LEA.HI R2, R33, R5, RZ, 0x1 ;  /* 0x0000000521027211 */ /* 0x000fe200078f08ff */
[----:B------:R-:W-:Y:S01]  /*0d20*/  UISETP.NE.AND UP0, UPT, UR4, 0x1, UPT ;  /* 0x000000010400788c */ /* 0x000fe2000bf05270 */
[----:B------:R-:W-:Y:S01]  /*0d30*/  LEA.HI R27, R18, R84, RZ, 0x5 ;  /* 0x00000054121b7211 */ /* 0x000fe200078f28ff */
[----:B------:R-:W-:Y:S01]  /*0d40*/  IMAD.WIDE R16, R0, 0x40, R40 ;  /* 0x0000004000107825 */ /* 0x000fe200078e0228 */
[----:B------:R-:W-:Y:S01]  /*0d50*/  LEA.HI R0, R3, R4, RZ, 0x3 ;  /* 0x0000000403007211 */ /* 0x000fe200078f18ff */
[----:B------:R-:W-:Y:S01]  /*0d60*/  UIMAD.WIDE.U32 UR20, UR12, UR5, URZ ;  /* 0x000000050c1472a5 */ /* 0x000fe2000f8e003f */
[----:B------:R-:W-:Y:S01]  /*0d70*/  LOP3.LUT R2, R2, 0xfffffffe, RZ, 0xc0, !PT ;  /* 0xfffffffe02027812 */ /* 0x000fe200078ec0ff */
[----:B------:R-:W-:Y:S01]  /*0d80*/  STL [R1+0x74], R85 ;  /* 0x0000745501007387 */ /* 0x000fe20000100800 */
[----:B------:R-:W-:Y:S01]  /*0d90*/  LOP3.LUT R0, R0, 0xfffffff8, RZ, 0xc0, !PT ;  /* 0xfffffff800007812 */ /* 0x000fe200078ec0ff */
[----:B------:R-:W-:Y:S01]  /*0da0*/  ULDC.64 UR4, c[0x0][0x1e0] ;  /* 0x0000780000047ab9 */ /* 0x000fe20000000a00 */
[----:B------:R-:W-:Y:S01]  /*0db0*/  SHF.R.S32.HI R32, RZ, 0x5, R27 ;  /* 0x00000005ff207819 */ /* 0x000fe2000001141b */
[----:B------:R-:W-:Y:S01]  /*0dc0*/  IMAD.IADD R22, R5, 0x1, -R2 ;  /* 0x0000000105167824 */ /* 0x000fe200078e0a02 */
[----:B------:R-:W-:Y:S01]  /*0dd0*/  LOP3.LUT R2, R35, 0xfffffff8, RZ, 0xc0, !PT ;  /* 0xfffffff823027812 */ /* 0x000fe200078ec0ff */
[----:B------:R-:W-:Y:S01]  /*0de0*/  IMAD.IADD R10, R4, 0x1, -R0 ;  /* 0x00000001040a7824 */ /* 0x000fe200078e0a00 */
[----:B------:R-:W-:Y:S01]  /*0df0*/  LEA.HI R0, R18, R84, RZ, 0x6 ;  /* 0x0000005412007211 */ /* 0x000fe200078f30ff */
[----:B------:R-:W-:Y:S01]  /*0e00*/  @UP0 UMOV UR15, UR21 ;  /* 0x00000015000f0c82 */ /* 0x000fe20008000000 */
[----:B------:R-:W-:Y:S01]  /*0e10*/  STL.64 [R1+0x58], R40 ;  /* 0x0000582801007387 */ /* 0x000fe20000100a00 */
[----:B------:R-:W-:Y:S01]  /*0e20*/  IMAD.IADD R20, R84, 0x1, -R2 ;  /* 0x0000000154147824 */ /* 0x000fe200078e0a02 */
[----:B------:R-:W-:Y:S01]  /*0e30*/  SHF.R.S32.HI R21, RZ, 0x6, R0 ;  /* 0x00000006ff157819 */ /* 0x000fe20000011400 */
[----:B------:R-:W-:Y:S01]  /*0e40*/  IMAD.SHL.U32 R0, R40, 0x40, RZ ;  /* 0x0000004028007824 */ /* 0x000fe200078e00ff */
[----:B------:R-:W-:Y:S01]  /*0e50*/  @UP0 USHF.R.U32.HI UR7, URZ, UR6, UR15 ;  /* 0x000000063f070299 */ /* 0x000fe2000801160f */
[----:B------:R-:W-:Y:S01]  /*0e60*/  IMAD.SHL.U32 R2, R20, 0x8, RZ ;  /* 0x0000000814027824 */ /* 0x000fe200078e00ff */
[----:B------:R-:W-:Y:S01]  /*0e70*/  LOP3.LUT P0, RZ, R10, 0x4, RZ, 0xc0, !PT ;  /* 0x000000040aff7812 */ /* 0x000fe2000780c0ff */
[----:B------:R-:W-:Y:S01]  /*0e80*/  IMAD.SHL.U32 R23, R21, 0x200, RZ ;  /* 0x0000020015177824 */ /* 0x000fe200078e00ff */
[----:B------:R-:W-:Y:S01]  /*0e90*/  LOP3.LUT R0, R0, 0x1c0, RZ, 0xc0, !PT ;  /* 0x000001c000007812 */ /* 0x000fe200078ec0ff */
[----:B------:R-:W-:Y:S01]  /*0ea0*/  USHF.R.S32.HI UR6, URZ, 0x1f, UR7 ;  /* 0x0000001f3f067899 */ /* 0x000fe20008011407 */
[--C-:B------:R-:W-:Y:S01]  /*0eb0*/  SHF.R.S32.HI R3, RZ, 0x1f, R2.reuse ;  /* 0x0000001fff037819 */ /* 0x100fe20000011402 */
[----:B------:R-:W-:Y:S01]  /*0ec0*/  IMAD.U32 R12, RZ, RZ, UR7 ;  /* 0x00000007ff0c7e24 */ /* 0x000fe2000f8e00ff */
[----:B------:R-:W-:Y:S01]  /*0ed0*/  LOP3.LUT R6, R0, 0x38, R2, 0xf8, !PT ;  /* 0x0000003800067812 */ /* 0x000fe200078ef802 */
[----:B------:R-:W-:Y:S01]  /*0ee0*/  UIMAD UR4, UR6, UR4, URZ ;  /* 0x00000004060472a4 */ /* 0x000fe2000f8e023f */
[----:B------:R-:W-:Y:S01]  /*0ef0*/  SHF.R.U32.HI R0, RZ, 0x3, R0 ;  /* 0x00000003ff007819 */ /* 0x000fe20000011600 */
[----:B------:R-:W-:Y:S01]  /*0f00*/  IMAD.WIDE.U32 R4, R12, c[0x0][0x1e0], R2 ;  /* 0x000078000c047a25 */ /* 0x000fe200078e0002 */
[----:B------:R-:W-:Y:S01]  /*0f10*/  ISETP.GE.AND P4, PT, R2, c[0x0][0x1cc], PT ;  /* 0x0000730002007a0c */ /* 0x000fe20003f86270 */
[----:B------:R-:W-:Y:S01]  /*0f20*/  UIMAD UR8, UR7, UR5, UR4 ;  /* 0x00000005070872a4 */ /* 0x000fe2000f8e0204 */
[----:B------:R-:W-:Y:S01]  /*0f30*/  LOP3.LUT R26, R23, R6, R0, 0xf6, !PT ;  /* 0x00000006171a7212 */ /* 0x000fe200078ef600 */
[----:B------:R-:W-:Y:S01]  /*0f40*/  IMAD R0, R41, c[0x0][0x178], RZ ;  /* 0x00005e0029007a24 */ /* 0x000fe200078e02ff */
[----:B------:R-:W-:Y:S01]  /*0f50*/  ULDC.64 UR4, c[0x0][0x1b0] ;  /* 0x00006c0000047ab9 */ /* 0x000fe20000000a00 */
[C---:B------:R-:W-:Y:S01]  /*0f60*/  IMAD.WIDE.U32 R6, R40.reuse, c[0x0][0x178], R2 ;  /* 0x00005e0028067a25 */ /* 0x040fe200078e0002 */
[----:B------:R-:W-:Y:S01]  /*0f70*/  UIMAD UR6, UR6, UR4, URZ ;  /* 0x00000004060672a4 */ /* 0x000fe2000f8e023f */
[----:B------:R-:W-:Y:S01]  /*0f80*/  IADD3 R9, R5, UR8, RZ ;  /* 0x0000000805097c10 */ /* 0x000fe2000fffe0ff */
[----:B------:R-:W-:Y:S01]  /*0f90*/  USHF.R.S32.HI UR8, URZ, 0x1f, UR13 ;  /* 0x0000001f3f087899 */ /* 0x000fe2000801140d */
[----:B------:R-:W-:Y:S01]  /*0fa0*/  IMAD R0, R40, c[0x0][0x17c], R0 ;  /* 0x00005f0028007a24 */ /* 0x000fe200078e0200 */
[----:B------:R-:W-:Y:S01]  /*0fb0*/  UIMAD UR6, UR7, UR5, UR6 ;  /* 0x00000005070672a4 */ /* 0x000fe2000f8e0206 */
[----:B------:R-:W-:Y:S01]  /*0fc0*/  IMAD R5, R41, c[0x0][0x208], RZ ;  /* 0x0000820029057a24 */ /* 0x000fe200078e02ff */
[----:B------:R-:W-:Y:S01]  /*0fd0*/  USHF.R.S32.HI UR20, URZ, 0x1f, UR18 ;  /* 0x0000001f3f147899 */ /* 0x000fe20008011412 */
[----:B------:R-:W-:Y:S01]  /*0fe0*/  IMAD.IADD R11, R7, 0x1, R0 ;  /* 0x00000001070b7824 */ /* 0x000fe200078e0200 */
[----:B------:R-:W-:Y:S01]  /*0ff0*/  ULDC.64 UR4, c[0x0][0x1e8] ;  /* 0x00007a0000047ab9 */ /* 0x000fe20000000a00 */
[----:B------:R-:W-:Y:S01]  /*1000*/  IMAD.SHL.U32 R0, R10, 0x40, RZ ;  /* 0x000000400a007824 */ /* 0x000fe200078e00ff */
[----:B------:R-:W-:Y:S01]  /*1010*/  UIMAD UR4, UR8, UR4, URZ ;  /* 0x00000004080472a4 */ /* 0x000fe2000f8e023f */
[----:B------:R-:W-:Y:S01]  /*1020*/  IMAD.MOV.U32 R8, RZ, RZ, R4 ;  /* 0x000000ffff087224 */ /* 0x000fe200078e0004 */
[----:B------:R-:W-:Y:S01]  /*1030*/  UMOV UR21, 0x5 ;  /* 0x0000000500157882 */ /* 0x000fe20000000000 */
[----:B------:R-:W-:Y:S01]  /*1040*/  IMAD R14, R40, c[0x0][0x20c], R5 ;  /* 0x00008300280e7a24 */ /* 0x000fe200078e0205 */
[----:B------:R-:W-:Y:S01]  /*1050*/  LOP3.LUT R0, R0, 0x1c0, RZ, 0xc0, !PT ;  /* 0x000001c000007812 */ /* 0x000fe200078ec0ff */
[--C-:B------:R-:W-:Y:S01]  /*1060*/  IMAD.WIDE.U32 R12, R12, c[0x0][0x1b0], R2.reuse ;  /* 0x00006c000c0c7a25 */ /* 0x100fe200078e0002 */
[----:B------:R-:W-:Y:S01]  /*1070*/  UIMAD UR15, UR13, UR5, UR4 ;  /* 0x000000050d0f72a4 */ /* 0x000fe2000f8e0204 */
[----:B------:R-:W-:Y:S01]  /*1080*/  CS2R R146, SRZ ;  /* 0x0000000000927805 */ /* 0x000fe2000001ff00 */
[----:B------:R-:W-:Y:S01]  /*1090*/  CS2R R144, SRZ ;  /* 0x0000000000907805 */ /* 0x000fe2000001ff00 */
[----:B------:R-:W-:Y:S01]  /*10a0*/  IMAD.WIDE.U32 R4, R40, c[0x0][0x208], R2 ;  /* 0x0000820028047a25 */ /* 0x000fe200078e0002 */
[----:B------:R-:W-:Y:S01]  /*10b0*/  ULDC.64 UR4, c[0x0][0x1b8] ;  /* 0x00006e0000047ab9 */ /* 0x000fe20000000a00 */
[----:B------:R-:W-:Y:S01]  /*10c0*/  CS2R R142, SRZ ;  /* 0x00000000008e7805 */ /* 0x000fe2000001ff00 */
[----:B------:R-:W-:Y:S01]  /*10d0*/  UIMAD UR4, UR8, UR4, URZ ;  /* 0x00000004080472a4 */ /* 0x000fe2000f8e023f */
[----:B------:R-:W-:Y:S01]  /*10e0*/  IMAD.SHL.U32 R3, R21, 0x8, RZ ;  /* 0x0000000815037824 */ /* 0x000fe200078e00ff */
[----:B------:R-:W-:Y:S01]  /*10f0*/  CS2R R140, SRZ ;  /* 0x00000000008c7805 */ /* 0x000fe2000001ff00 */
[----:B------:R-:W-:Y:S01]  /*1100*/  IMAD.IADD R7, R5, 0x1, R14 ;  /* 0x0000000105077824 */ /* 0x000fe200078e020e */
[----:B------:R-:W-:Y:S01]  /*1110*/  IADD3 R5, R13, UR6, RZ ;  /* 0x000000060d057c10 */ /* 0x000fe2000fffe0ff */
[----:B------:R-:W-:Y:S01]  /*1120*/  IMAD.MOV.U32 R10, RZ, RZ, R6 ;  /* 0x000000ffff0a7224 */ /* 0x000fe200078e0006 */
[----:B------:R-:W-:Y:S01]  /*1130*/  LOP3.LUT R36, R3, 0x18, RZ, 0xc0, !PT ;  /* 0x0000001803247812 */ /* 0x000fe200078ec0ff */
[----:B------:R-:W-:Y:S01]  /*1140*/  IMAD.MOV.U32 R6, RZ, RZ, R4 ;  /* 0x000000ffff067224 */ /* 0x000fe200078e0004 */
[----:B------:R-:W-:Y:S01]  /*1150*/  SHF.R.U32.HI R3, RZ, 0x3, R0 ;  /* 0x00000003ff037819 */ /* 0x000fe20000011600 */
[----:B------:R-:W-:Y:S01]  /*1160*/  ULDC.64 UR6, c[0x0][0x180] ;  /* 0x0000600000067ab9 */ /* 0x000fe20000000a00 */
[----:B------:R-:W-:Y:S01]  /*1170*/  LOP3.LUT R13, R15, 0x3ffffffc, RZ, 0xc0, !PT ;  /* 0x3ffffffc0f0d7812 */ /* 0x000fe200078ec0ff */
[----:B------:R-:W-:Y:S01]  /*1180*/  IMAD.MOV.U32 R4, RZ, RZ, R12 ;  /* 0x000000ffff047224 */ /* 0x000fe200078e000c */
[----:B------:R-:W-:Y:S01]  /*1190*/  LOP3.LUT R14, R3, R0, R36, 0x1e, !PT ;  /* 0x00000000030e7212 */ /* 0x000fe200078e1e24 */
[----:B------:R-:W-:Y:S01]  /*11a0*/  IMAD.U32 R0, RZ, RZ, UR13 ;  /* 0x0000000dff007e24 */ /* 0x000fe2000f8e00ff */
[----:B------:R-:W-:Y:S01]  /*11b0*/  LEA.HI R3, R27, R32, RZ, 0x1 ;  /* 0x000000201b037211 */ /* 0x000fe200078f08ff */
[----:B------:R-:W-:Y:S01]  /*11c0*/  IMAD.U32 R12, RZ, RZ, UR13 ;  /* 0x0000000dff0c7e24 */ /* 0x000fe2000f8e00ff */
[----:B------:R-:W-:Y:S01]  /*11d0*/  UIMAD UR19, UR9, UR6, URZ ;  /* 0x00000006091372a4 */ /* 0x000fe2000f8e023f */
[----:B------:R-:W-:Y:S01]  /*11e0*/  IMAD.WIDE.U32 R8, R0, c[0x0][0x1e8], R8 ;  /* 0x00007a0000087a25 */ /* 0x000fe200078e0008 */
[----:B------:R-:W-:Y:S01]  /*11f0*/  LOP3.LUT R3, R3, 0xfffffffe, RZ, 0xc0, !PT ;  /* 0xfffffffe03037812 */ /* 0x000fe200078ec0ff */
[----:B------:R-:W-:Y:S01]  /*1200*/  UIMAD UR6, UR13, UR5, UR4 ;  /* 0x000000050d0672a4 */ /* 0x000fe2000f8e0204 */
[----:B------:R-:W-:Y:S01]  /*1210*/  CS2R R138, SRZ ;  /* 0x00000000008a7805 */ /* 0x000fe2000001ff00 */
[----:B------:R-:W-:Y:S01]  /*1220*/  IMAD.U32 R0, RZ, RZ, UR12 ;  /* 0x0000000cff007e24 */ /* 0x000fe2000f8e00ff */
[----:B------:R-:W-:Y:S01]  /*1230*/  ULDC.64 UR4, c[0x0][0x210] ;  /* 0x0000840000047ab9 */ /* 0x000fe20000000a00 */
[----:B------:R-:W-:Y:S01]  /*1240*/  IMAD.IADD R34, R32, 0x1, -R3 ;  /* 0x0000000120227824 */ /* 0x000fe200078e0a03 */
[----:B------:R-:W-:Y:S01]  /*1250*/  UIMAD UR4, UR9, UR4, URZ ;  /* 0x00000004090472a4 */ /* 0x000fe2000f8e023f */
[----:B------:R-:W-:Y:S01]  /*1260*/  IMAD.IADD R3, R84, 0x1, -R13 ;  /* 0x0000000154037824 */ /* 0x000fe200078e0a0d */
[----:B------:R-:W-:Y:S01]  /*1270*/  UIMAD UR7, UR12, UR7, UR19 ;  /* 0x000000070c0772a4 */ /* 0x000fe2000f8e0213 */
[----:B------:R-:W-:Y:S01]  /*1280*/  IMAD.SHL.U32 R37, R34, 0x400, RZ ;  /* 0x0000040022257824 */ /* 0x000fe200078e00ff */
[----:B------:R-:W-:Y:S01]  /*1290*/  UIMAD UR4, UR12, UR5, UR4 ;  /* 0x000000050c0472a4 */ /* 0x000fe2000f8e0204 */
[----:B------:R-:W-:Y:S01]  /*12a0*/  IMAD.WIDE.U32 R4, R12, c[0x0][0x1b8], R4 ;  /* 0x00006e000c047a25 */ /* 0x000fe200078e0004 */
[----:B------:R-:W-:Y:S01]  /*12b0*/  CS2R R136, SRZ ;  /* 0x0000000000887805 */ /* 0x000fe2000001ff00 */
[----:B------:R-:W-:Y:S01]  /*12c0*/  CS2R R134, SRZ ;  /* 0x0000000000867805 */ /* 0x000fe2000001ff00 */
[----:B------:R-:W-:Y:S01]  /*12d0*/  CS2R R132, SRZ ;  /* 0x0000000000847805 */ /* 0x000fe2000001ff00 */
[----:B------:R-:W-:Y:S01]  /*12e0*/  IMAD R3, R3, 0x2, R37 ;  /* 0x0000000203037824 */ /* 0x000fe200078e0225 */
[----:B------:R-:W-:Y:S01]  /*12f0*/  IADD3 R5, R5, UR6, RZ ;  /* 0x0000000605057c10 */ /* 0x000fe2000fffe0ff */
[----:B------:R-:W-:Y:S01]  /*1300*/  IMAD.U32 R12, RZ, RZ, UR12 ;  /* 0x0000000cff0c7e24 */ /* 0x000fe2000f8e00ff */
[----:B------:R-:W-:Y:S01]  /*1310*/  CS2R R130, SRZ ;  /* 0x0000000000827805 */ /* 0x000fe2000001ff00 */
[----:B------:R-:W-:Y:S01]  /*1320*/  IMAD.WIDE.U32 R10, R0, c[0x0][0x180], R10 ;  /* 0x00006000000a7a25 */ /* 0x000fe200078e000a */
[----:B------:R-:W-:Y:S01]  /*1330*/  CS2R R128, SRZ ;  /* 0x0000000000807805 */ /* 0x000fe2000001ff00 */
[----:B------:R-:W-:Y:S01]  /*1340*/  CS2R R126, SRZ ;  /* 0x00000000007e7805 */ /* 0x000fe2000001ff00 */
[----:B------:R-:W-:Y:S01]  /*1350*/  CS2R R124, SRZ ;  /* 0x00000000007c7805 */ /* 0x000fe2000001ff00 */
[----:B------:R-:W-:Y:S01]  /*1360*/  IMAD.IADD R0, R3, 0x1, R14 ;  /* 0x0000000103007824 */ /* 0x000fe200078e020e */
[----:B------:R-:W-:Y:S01]  /*1370*/  IADD3 R11, R11, UR7, RZ ;  /* 0x000000070b0b7c10 */ /* 0x000fe2000fffe0ff */
[----:B------:R-:W-:Y:S01]  /*1380*/  IMAD.WIDE.U32 R12, R12, c[0x0][0x210], R6 ;  /* 0x000084000c0c7a25 */ /* 0x000fe200078e0006 */
[----:B------:R-:W-:Y:S01]  /*1390*/  IADD3 R7, R9, UR15, RZ ;  /* 0x0000000f09077c10 */ /* 0x000fe2000fffe0ff */
[----:B------:R-:W-:Y:S01]  /*13a0*/  ULDC UR15, c[0x0][0x198] ;  /* 0x00006600000f7ab9 */ /* 0x000fe20000000800 */
[----:B------:R-:W-:Y:S01]  /*13b0*/  CS2R R122, SRZ ;  /* 0x00000000007a7805 */ /* 0x000fe2000001ff00 */
[----:B------:R-:W-:Y:S01]  /*13c0*/  IMAD.MOV.U32 R6, RZ, RZ, R8 ;  /* 0x000000ffff067224 */ /* 0x000fe200078e0008 */
[----:B------:R-:W-:Y:S01]  /*13d0*/  IADD3 R15, R13, UR4, RZ ;  /* 0x000000040d0f7c10 */ /* 0x000fe2000fffe0ff */
[C---:B------:R-:W-:Y:S01]  /*13e0*/  IMAD R3, R17.reuse, c[0x0][0x1d8], RZ ;  /* 0x0000760011037a24 */ /* 0x040fe200078e02ff */
[----:B------:R-:W-:Y:S01]  /*13f0*/  UIADD3 UR15, -UR10, UR15, URZ ;  /* 0x0000000f0a0f7290 */ /* 0x000fe2000fffe13f */
[----:B------:R-:W-:Y:S01]  /*1400*/  IMAD.SHL.U32 R19, R0, 0x2, RZ ;  /* 0x0000000200137824 */ /* 0x000fe200078e00ff */
[----:B------:R-:W-:Y:S01]  /*1410*/  ULDC.64 UR4, c[0x0][0x188] ;  /* 0x0000620000047ab9 */ /* 0x000fe20000000a00 */
[----:B------:R-:W-:Y:S01]  /*1420*/  IMAD.MOV.U32 R14, RZ, RZ, R12 ;  /* 0x000000ffff0e7224 */ /* 0x000fe200078e000c */
[----:B------:R-:W-:Y:S01]  /*1430*/  UIMAD UR4, UR8, UR4, URZ ;  /* 0x00000004080472a4 */ /* 0x000fe2000f8e023f */
[----:B------:R-:W-:Y:S01]  /*1440*/  IMAD R0, R17, c[0x0][0x1a8], RZ ;  /* 0x00006a0011007a24 */ /* 0x000fe200078e02ff */
[----:B------:R1:W-:Y:S01]  /*1450*/  STL [R1+0x68], R19 ;  /* 0x0000681301007387 */ /* 0x0003e20000100800 */
[C---:B------:R-:W-:Y:S01]  /*1460*/  IMAD R3, R16.reuse, c[0x0][0x1dc], R3 ;  /* 0x0000770010037a24 */ /* 0x040fe200078e0203 */
[C---:B------:R-:W-:Y:S01]  /*1470*/  IADD3 R17, R19.reuse, 0x14180, RZ ;  /* 0x0001418013117810 */ /* 0x040fe20007ffe0ff */
[C---:B------:R-:W-:Y:S01]  /*1480*/  IMAD.WIDE.U32 R12, R16.reuse, c[0x0][0x1d8], R6 ;  /* 0x00007600100c7a25 */ /* 0x040fe200078e0006 */
[----:B------:R-:W-:Y:S01]  /*1490*/  IADD3 R38, R19, 0x141c0, RZ ;  /* 0x000141c013267810 */ /* 0x000fe20007ffe0ff */
[----:B------:R-:W-:Y:S01]  /*14a0*/  UIMAD UR19, UR13, UR5, UR4 ;  /* 0x000000050d1372a4 */ /* 0x000fe2000f8e0204 */
[----:B------:R-:W-:Y:S01]  /*14b0*/  @P0 IADD3 R38, R17, -0x40, RZ ;  /* 0xffffffc011260810 */ /* 0x000fe20007ffe0ff */
[----:B------:R-:W-:Y:S01]  /*14c0*/  IMAD.WIDE.U32 R8, R16, c[0x0][0x1a8], R4 ;  /* 0x00006a0010087a25 */ /* 0x000fe200078e0004 */
[----:B------:R-:W-:Y:S01]  /*14d0*/  LEA R6, P1, R12, c[0x0][0x1c0], 0x1 ;  /* 0x000070000c067a11 */ /* 0x000fe200078208ff */
[----:B------:R-:W-:Y:S01]  /*14e0*/  ULDC.64 UR4, c[0x0][0x178] ;  /* 0x00005e0000047ab9 */ /* 0x000fe20000000a00 */
[----:B------:R-:W-:Y:S01]  /*14f0*/  IADD3 R17, R2, 0x40, RZ ;  /* 0x0000004002117810 */ /* 0x000fe20007ffe0ff */
[----:B------:R-:W-:Y:S01]  /*1500*/  IMAD.U32 R18, RZ, RZ, UR13 ;  /* 0x0000000dff127e24 */ /* 0x000fe2000f8e00ff */
[----:B------:R-:W-:Y:S01]  /*1510*/  LEA R4, P0, R8, c[0x0][0x190], 0x1 ;  /* 0x0000640008047a11 */ /* 0x000fe200078008ff */
[----:B------:R-:W-:Y:S01]  /*1520*/  UIMAD UR22, UR20, UR4, URZ ;  /* 0x00000004141672a4 */ /* 0x000fe2000f8e023f */
[----:B------:R-:W-:Y:S01]  /*1530*/  ISETP.GE.AND P3, PT, R17, c[0x0][0x1cc], PT ;  /* 0x0000730011007a0c */ /* 0x000fe20003f66270 */
[----:B------:R-:W-:Y:S01]  /*1540*/  IMAD.WIDE.U32 R42, R18, c[0x0][0x188], R10 ;  /* 0x00006200122a7a25 */ /* 0x000fe200078e000a */
[----:B------:R-:W-:Y:S01]  /*1550*/  IADD3 R18, R2, 0x80, RZ ;  /* 0x0000008002127810 */ /* 0x000fe20007ffe0ff */
[----:B------:R-:W-:Y:S01]  /*1560*/  UIMAD.WIDE.U32 UR24, UR18, UR4, URZ ;  /* 0x00000004121872a5 */ /* 0x000fe2000f8e003f */
[----:B------:R2:W-:Y:S01]  /*1570*/  STL [R1+0x6c], R38 ;  /* 0x00006c2601007387 */ /* 0x0005e20000100800 */
[----:B------:R-:W-:Y:S01]  /*1580*/  IMAD.MOV.U32 R11, RZ, RZ, c[0x0][0x1dc] ;  /* 0x00007700ff0b7624 */ /* 0x000fe200078e00ff */
[----:B------:R-:W-:Y:S01]  /*1590*/  UIMAD UR22, UR18, UR5, UR22 ;  /* 0x00000005121672a4 */ /* 0x000fe2000f8e0216 */
[----:B------:R-:W-:Y:S01]  /*15a0*/  ISETP.GE.AND P2, PT, R18, c[0x0][0x1cc], PT ;  /* 0x0000730012007a0c */ /* 0x000fe20003f46270 */
[----:B------:R3:W-:Y:S01]  /*15b0*/  STL.64 [R1+0xa0], R42 ;  /* 0x0000a02a01007387 */ /* 0x0007e20000100a00 */
[----:B------:R-:W-:Y:S01]  /*15c0*/  IADD3 R39, R43, UR19, RZ ;  /* 0x000000132b277c10 */ /* 0x000fe2000fffe0ff */
[----:B------:R-:W-:Y:S01]  /*15d0*/  UIADD3 UR22, UR25, UR22, URZ ;  /* 0x0000001619167290 */ /* 0x000fe2000fffe03f */
[----:B-1----:R-:W-:Y:S01]  /*15e0*/  IMAD R19, R16, c[0x0][0x1ac], R0 ;  /* 0x00006b0010137a24 */ /* 0x002fe200078e0200 */
[----:B------:R-:W-:Y:S01]  /*15f0*/  ULDC.64 UR4, c[0x0][0x218] ;  /* 0x0000860000047ab9 */ /* 0x000fe20000000a00 */
[----:B------:R-:W-:Y:S01]  /*1600*/  IMAD.IADD R0, R13, 0x1, R3 ;  /* 0x000000010d007824 */ /* 0x000fe200078e0203 */
[----:B------:R-:W-:Y:S01]  /*1610*/  UIMAD UR4, UR8, UR4, URZ ;  /* 0x00000004080472a4 */ /* 0x000fe2000f8e023f */
[----:B------:R-:W-:Y:S01]  /*1620*/  IMAD.IADD R3, R9, 0x1, R19 ;  /* 0x0000000109037824 */ /* 0x000fe200078e0213 */
[----:B------:R-:W-:Y:S01]  /*1630*/  IADD3 R19, R2, 0xc0, RZ ;  /* 0x000000c002137810 */ /* 0x000fe20007ffe0ff */
[----:B------:R-:W-:Y:S01]  /*1640*/  IMAD.MOV.U32 R9, RZ, RZ, c[0x0][0x1ac] ;  /* 0x00006b00ff097624 */ /* 0x000fe200078e00ff */
[----:B------:R-:W-:Y:S01]  /*1650*/  LEA.HI.X R7, R12, c[0x0][0x1c4], R0, 0x1, P1 ;  /* 0x000071000c077a11 */ /* 0x000fe200008f0c00 */
[----:B------:R-:W-:Y:S01]  /*1660*/  IMAD.MOV.U32 R0, RZ, RZ, c[0x0][0x1a8] ;  /* 0x00006a00ff007624 */ /* 0x000fe200078e00ff */
[----:B------:R-:W-:Y:S01]  /*1670*/  LEA.HI.X R5, R8, c[0x0][0x194], R3, 0x1, P0 ;  /* 0x0000650008057a11 */ /* 0x000fe200000f0c03 */
[----:B------:R-:W-:Y:S01]  /*1680*/  IMAD.MOV.U32 R3, RZ, RZ, c[0x0][0x1d8] ;  /* 0x00007600ff037624 */ /* 0x000fe200078e00ff */
[----:B------:R-:W-:Y:S01]  /*1690*/  ISETP.GE.AND P5, PT, R19, c[0x0][0x1cc], PT ;  /* 0x0000730013007a0c */ /* 0x000fe20003fa6270 */
[----:B------:R-:W-:Y:S01]  /*16a0*/  IMAD.U32 R12, RZ, RZ, UR24 ;  /* 0x00000018ff0c7e24 */ /* 0x000fe2000f8e00ff */
[C---:B------:R-:W-:Y:S01]  /*16b0*/  LEA R8, P0, R0.reuse, R4, 0x6 ;  /* 0x0000000400087211 */ /* 0x040fe200078030ff */
[----:B------:R-:W-:Y:S01]  /*16c0*/  IMAD.U32 R13, RZ, RZ, UR25 ;  /* 0x00000019ff0d7e24 */ /* 0x000fe2000f8e00ff */
[C---:B------:R-:W-:Y:S01]  /*16d0*/  LEA R10, P1, R3.reuse, R6, 0x6 ;  /* 0x00000006030a7211 */ /* 0x040fe200078230ff */
[----:B------:R-:W-:Y:S01]  /*16e0*/  IMAD.U32 R16, RZ, RZ, UR22 ;  /* 0x00000016ff107e24 */ /* 0x000fe2000f8e00ff */
[----:B------:R-:W-:Y:S01]  /*16f0*/  LEA.HI.X R9, R0, R5, R9, 0x6, P0 ;  /* 0x0000000500097211 */ /* 0x000fe200000f3409 */
[----:B--2---:R-:W-:Y:S01]  /*1700*/  IMAD.SHL.U32 R38, R26, 0x2, RZ ;  /* 0x000000021a267824 */ /* 0x004fe200078e00ff */
[----:B------:R-:W-:Y:S01]  /*1710*/  IADD3 R0, -R40, UR15, RZ ;  /* 0x0000000f28007c10 */ /* 0x000fe2000fffe1ff */
[----:B------:R-:W-:Y:S01]  /*1720*/  ULDC.64 UR6, c[0x0][0x208] ;  /* 0x0000820000067ab9 */ /* 0x000fe20000000a00 */
[----:B------:R-:W-:Y:S01]  /*1730*/  LEA.HI.X R11, R3, R7, R11, 0x6, P1 ;  /* 0x00000007030b7211 */ /* 0x000fe200008f340b */
[----:B------:R-:W-:Y:S01]  /*1740*/  IMAD.U32 R3, RZ, RZ, UR13 ;  /* 0x0000000dff037e24 */ /* 0x000fe2000f8e00ff */
[C---:B------:R-:W-:Y:S01]  /*1750*/  ISETP.LT.OR P1, PT, R0.reuse, 0x1, P4 ;  /* 0x000000010000780c */ /* 0x040fe20002721670 */
[----:B------:R-:W-:Y:S01]  /*1760*/  USHF.L.U64.HI UR7, UR6, UR21, UR7 ;  /* 0x0000001506077299 */ /* 0x000fe20008010207 */
[C---:B------:R-:W-:Y:S01]  /*1770*/  ISETP.LT.OR P0, PT, R0.reuse, 0x1, P3 ;  /* 0x000000010000780c */ /* 0x040fe20001f01670 */
[----:B------:R-:W-:Y:S01]  /*1780*/  UIMAD UR4, UR13, UR5, UR4 ;  /* 0x000000050d0472a4 */ /* 0x000fe2000f8e0204 */
[C---:B------:R-:W-:Y:S01]  /*1790*/  ISETP.LT.OR P6, PT, R0.reuse, 0x1, P2 ;  /* 0x000000010000780c */ /* 0x040fe200017c1670 */
[----:B------:R-:W-:Y:S01]  /*17a0*/  USHF.L.U32 UR6, UR6, 0x5, URZ ;  /* 0x0000000506067899 */ /* 0x000fe2000800063f */
[C---:B------:R-:W-:Y:S01]  /*17b0*/  ISETP.LT.OR P4, PT, R0.reuse, 0x21, P4 ;  /* 0x000000210000780c */ /* 0x040fe20002781670 */
[----:B------:R-:W-:Y:S01]  /*17c0*/  UIMAD UR7, UR7, UR18, URZ ;  /* 0x00000012070772a4 */ /* 0x000fe2000f8e023f */
[----:B------:R-:W-:Y:S01]  /*17d0*/  STL [R1+0x50], R38 ;  /* 0x0000502601007387 */ /* 0x000fe20000100800 */
[----:B------:R-:W-:Y:S01]  /*17e0*/  USHF.L.U32 UR19, UR18, 0x5, URZ ;  /* 0x0000000512137899 */ /* 0x000fe2000800063f */
[----:B------:R-:W-:Y:S01]  /*17f0*/  IMAD.MOV.U32 R148, RZ, RZ, 0x20 ;  /* 0x00000020ff947424 */ /* 0x000fe200078e00ff */
[----:B------:R-:W-:Y:S01]  /*1800*/  UIMAD UR7, UR20, UR6, UR7 ;  /* 0x00000006140772a4 */ /* 0x000fe2000f8e0207 */
[----:B------:R-:W-:Y:S01]  /*1810*/  STL [R1+0xbc], R39 ;  /* 0x0000bc2701007387 */ /* 0x000fe20000100800 */
[----:B------:R-:W-:Y:S01]  /*1820*/  CS2R R120, SRZ ;  /* 0x0000000000787805 */ /* 0x000fe2000001ff00 */
[----:B------:R-:W-:Y:S01]  /*1830*/  ULDC UR20, c[0x0][0x168] ;  /* 0x00005a0000147ab9 */ /* 0x000fe20000000800 */
[----:B------:R-:W-:Y:S01]  /*1840*/  CS2R R118, SRZ ;  /* 0x0000000000767805 */ /* 0x000fe2000001ff00 */
[----:B------:R-:W-:Y:S01]  /*1850*/  @!PT LDS RZ, [RZ] ;  /* 0x00000000fffff984 */ /* 0x000fe20000000800 */
[----:B------:R-:W-:Y:S01]  /*1860*/  @!PT LDS RZ, [RZ] ;  /* 0x00000000fffff984 */ /* 0x000fe20000000800 */
[----:B------:R-:W-:Y:S01]  /*1870*/  @!PT LDS RZ, [RZ] ;  /* 0x00000000fffff984 */ /* 0x000fe20000000800 */
[----:B------:R1:W-:Y:S01]  /*1880*/  LDGSTS.E.BYPASS.LTC128B.128 [R38+0x8080], [R6.64], !P1 ;  /* 0x0808000006267fae */ /* 0x0003e2000c901d50 */
[----:B------:R-:W-:Y:S01]  /*1890*/  ISETP.LT.OR P1, PT, R0, 0x1, P5 ;  /* 0x000000010000780c */ /* 0x000fe20002f21670 */
[----:B------:R-:W-:Y:S01]  /*18a0*/  UIADD3 UR20, -UR19, UR20, URZ ;  /* 0x0000001413147290 */ /* 0x000fe2000fffe13f */
[----:B------:R-:W-:Y:S01]  /*18b0*/  CS2R R116, SRZ ;  /* 0x0000000000747805 */ /* 0x000fe2000001ff00 */
[----:B------:R1:W-:Y:S01]  /*18c0*/  LDGSTS.E.BYPASS.LTC128B.128 [R38+0xa080], [R6.64+0x80], !P0 ;  /* 0x0a08008006267fae */ /* 0x0003e2000c101d50 */
[C---:B------:R-:W-:Y:S01]  /*18d0*/  LEA R13, P0, R12.reuse, R42, 0x5 ;  /* 0x0000002a0c0d7211 */ /* 0x040fe200078028ff */
[----:B---3--:R-:W-:Y:S01]  /*18e0*/  IMAD.WIDE.U32 R42, R3, c[0x0][0x218], R14 ;  /* 0x00008600032a7a25 */ /* 0x008fe200078e000e */
[----:B------:R-:W-:Y:S01]  /*18f0*/  CS2R R114, SRZ ;  /* 0x0000000000727805 */ /* 0x000fe2000001ff00 */
[----:B------:R1:W-:Y:S01]  /*1900*/  LDGSTS.E.BYPASS.LTC128B.128 [R38+0xc080], [R6.64+0x100], !P6 ;  /* 0x0c08010006267fae */ /* 0x0003e2000f101d50 */
[----:B------:R-:W-:Y:S01]  /*1910*/  LEA.HI.X R16, R12, R39, R16, 0x5, P0 ;  /* 0x000000270c107211 */ /* 0x000fe200000f2c10 */
[----:B------:R-:W-:Y:S01]  /*1920*/  IMAD.MOV.U32 R14, RZ, RZ, R42 ;  /* 0x000000ffff0e7224 */ /* 0x000fe200078e002a */
[C---:B------:R-:W-:Y:S01]  /*1930*/  ISETP.LT.OR P0, PT, R0.reuse, 0x21, P3 ;  /* 0x000000210000780c */ /* 0x040fe20001f01670 */
[----:B------:R2:W-:Y:S01]  /*1940*/  STL.64 [R1+0x98], R42 ;  /* 0x0000982a01007387 */ /* 0x0005e20000100a00 */
[----:B------:R-:W-:Y:S01]  /*1950*/  P2R R12, PR, RZ, 0x10 ;  /* 0x00000010ff0c7803 */ /* 0x000fe20000000000 */
[----:B------:R-:W-:Y:S01]  /*1960*/  CS2R R112, SRZ ;  /* 0x0000000000707805 */ /* 0x000fe2000001ff00 */
[----:B------:R-:W-:Y:S01]  /*1970*/  P2R R3, PR, RZ, 0x1 ;  /* 0x00000001ff037803 */ /* 0x000fe20000000000 */
[----:B------:R1:W-:Y:S01]  /*1980*/  LDGSTS.E.BYPASS.LTC128B.128 [R38+0xe080], [R6.64+0x180], !P1 ;  /* 0x0e08018006267fae */ /* 0x0003e2000c901d50 */
[----:B------:R-:W-:Y:S01]  /*1990*/  ISETP.LT.OR P1, PT, R0, 0x21, P2 ;  /* 0x000000210000780c */ /* 0x000fe20001721670 */
[----:B------:R-:W-:Y:S01]  /*19a0*/  CS2R R110, SRZ ;  /* 0x00000000006e7805 */ /* 0x000fe2000001ff00 */
[----:B------:R-:W-:Y:S01]  /*19b0*/  ISETP.NE.AND P2, PT, R12, RZ, PT ;  /* 0x000000ff0c00720c */ /* 0x000fe20003f45270 */
[----:B------:R-:W-:Y:S01]  /*19c0*/  CS2R R108, SRZ ;  /* 0x00000000006c7805 */ /* 0x000fe2000001ff00 */
[----:B------:R-:W-:Y:S01]  /*19d0*/  ISETP.NE.AND P6, PT, R3, RZ, PT ;  /* 0x000000ff0300720c */ /* 0x000fe20003fc5270 */
[----:B------:R-:W-:Y:S01]  /*19e0*/  CS2R R106, SRZ ;  /* 0x00000000006a7805 */ /* 0x000fe2000001ff00 */
[----:B------:R-:W-:Y:S01]  /*19f0*/  ISETP.GE.AND P4, PT, R2, c[0x0][0x19c], PT ;  /* 0x0000670002007a0c */ /* 0x000fe20003f86270 */
[----:B------:R-:W-:Y:S01]  /*1a00*/  CS2R R104, SRZ ;  /* 0x0000000000687805 */ /* 0x000fe2000001ff00 */
[----:B------:R-:W-:Y:S01]  /*1a10*/  ISETP.GE.AND P3, PT, R17, c[0x0][0x19c], PT ;  /* 0x0000670011007a0c */ /* 0x000fe20003f66270 */
[----:B------:R-:W-:Y:S01]  /*1a20*/  CS2R R102, SRZ ;  /* 0x0000000000667805 */ /* 0x000fe2000001ff00 */
[C---:B------:R-:W-:Y:S01]  /*1a30*/  ISETP.LT.OR P0, PT, R0.reuse, 0x21, P5 ;  /* 0x000000210000780c */ /* 0x040fe20002f01670 */
[----:B------:R-:W-:Y:S01]  /*1a40*/  CS2R R100, SRZ ;  /* 0x0000000000647805 */ /* 0x000fe2000001ff00 */
[----:B------:R-:W-:Y:S01]  /*1a50*/  ISETP.LT.OR P5, PT, R0, 0x1, P4 ;  /* 0x000000010000780c */ /* 0x000fe200027a1670 */
[----:B------:R-:W-:Y:S01]  /*1a60*/  CS2R R98, SRZ ;  /* 0x0000000000627805 */ /* 0x000fe2000001ff00 */
[----:B------:R-:W-:Y:S01]  /*1a70*/  IADD3 R15, R43, UR4, RZ ;  /* 0x000000042b0f7c10 */ /* 0x000fe2000fffe0ff */
[----:B------:R3:W-:Y:S01]  /*1a80*/  LDGSTS.E.BYPASS.LTC128B.128 [R38+0x9080], [R10.64], !P2 ;  /* 0x090800000a267fae */ /* 0x0007e2000d101d50 */
[----:B------:R-:W-:Y:S01]  /*1a90*/  ISETP.GE.AND P2, PT, R18, c[0x0][0x19c], PT ;  /* 0x0000670012007a0c */ /* 0x000fe20003f46270 */
[----:B------:R-:W-:Y:S01]  /*1aa0*/  ULDC.64 UR4, c[0x0][0x288] ;  /* 0x0000a20000047ab9 */ /* 0x000fe20000000a00 */
[----:B------:R-:W-:Y:S01]  /*1ab0*/  CS2R R96, SRZ ;  /* 0x0000000000607805 */ /* 0x000fe2000001ff00 */
[----:B------:R3:W-:Y:S01]  /*1ac0*/  LDGSTS.E.BYPASS.LTC128B.128 [R38+0xb080], [R10.64+0x80], !P6 ;  /* 0x0b0800800a267fae */ /* 0x0007e2000f101d50 */
[----:B------:R-:W-:Y:S01]  /*1ad0*/  ISETP.LT.OR P6, PT, R0, 0x1, P3 ;  /* 0x000000010000780c */ /* 0x000fe20001fc1670 */
[----:B------:R-:W-:Y:S01]  /*1ae0*/  UIMAD UR4, UR9, UR4, URZ ;  /* 0x00000004090472a4 */ /* 0x000fe2000f8e023f */
[----:B------:R-:W-:Y:S01]  /*1af0*/  CS2R R94, SRZ ;  /* 0x00000000005e7805 */ /* 0x000fe2000001ff00 */
[----:B------:R3:W-:Y:S01]  /*1b00*/  LDGSTS.E.BYPASS.LTC128B.128 [R38+0xd080], [R10.64+0x100], !P1 ;  /* 0x0d0801000a267fae */ /* 0x0007e2000c901d50 */
[----:B------:R-:W-:Y:S01]  /*1b10*/  ISETP.GE.AND P1, PT, R19, c[0x0][0x19c], PT ;  /* 0x0000670013007a0c */ /* 0x000fe20003f26270 */
[----:B------:R-:W-:Y:S01]  /*1b20*/  UIMAD UR4, UR12, UR5, UR4 ;  /* 0x000000050c0472a4 */ /* 0x000fe2000f8e0204 */
[----:B-1----:R-:W-:Y:S01]  /*1b30*/  IMAD.U32 R6, RZ, RZ, UR6 ;  /* 0x00000006ff067e24 */ /* 0x002fe2000f8e00ff */
[----:B------:R3:W-:Y:S01]  /*1b40*/  LDGSTS.E.BYPASS.LTC128B.128 [R38+0xf080], [R10.64+0x180], !P0 ;  /* 0x0f0801800a267fae */ /* 0x0007e2000c101d50 */
[----:B------:R-:W-:Y:S01]  /*1b50*/  CS2R R92, SRZ ;  /* 0x00000000005c7805 */ /* 0x000fe2000001ff00 */
[----:B------:R-:W-:Y:S01]  /*1b60*/  CS2R R90, SRZ ;  /* 0x00000000005a7805 */ /* 0x000fe2000001ff00 */
[----:B------:R-:W-:Y:S01]  /*1b70*/  IMAD.WIDE.U32 R6, R6, UR18, R14 ;  /* 0x0000001206067c25 */ /* 0x000fe2000f8e000e */
[----:B------:R-:W0:Y:S01]  /*1b80*/  LDGDEPBAR ;  /* 0x00000000000079af */ /* 0x000e220000000000 */
[----:B------:R-:W-:Y:S01]  /*1b90*/  CS2R R88, SRZ ;  /* 0x0000000000587805 */ /* 0x000fe2000001ff00 */
[----:B------:R-:W-:Y:S01]  /*1ba0*/  CS2R R86, SRZ ;  /* 0x0000000000567805 */ /* 0x000fe2000001ff00 */
[----:B------:R-:W-:Y:S01]  /*1bb0*/  CS2R R82, SRZ ;  /* 0x0000000000527805 */ /* 0x000fe2000001ff00 */
[----:B------:R1:W-:Y:S01]  /*1bc0*/  LDGSTS.E.BYPASS.LTC128B.128 [R38+0x80], [R4.64], !P5 ;  /* 0x0008000004267fae */ /* 0x0003e2000e901d50 */
[----:B------:R-:W-:Y:S01]  /*1bd0*/  IADD3 R3, R7, UR7, RZ ;  /* 0x0000000707037c10 */ /* 0x000fe2000fffe0ff */
[----:B------:R-:W-:Y:S01]  /*1be0*/  ULDC.64 UR6, c[0x0][0x270] ;  /* 0x00009c0000067ab9 */ /* 0x000fe20000000a00 */
[C---:B------:R-:W-:Y:S01]  /*1bf0*/  ISETP.LT.OR P5, PT, R0.reuse, 0x1, P1 ;  /* 0x000000010000780c */ /* 0x040fe20000fa1670 */
[----:B------:R1:W-:Y:S01]  /*1c00*/  LDGSTS.E.BYPASS.LTC128B.128 [R38+0x2080], [R4.64+0x80], !P6 ;  /* 0x0208008004267fae */ /* 0x0003e2000f101d50 */
[C---:B------:R-:W-:Y:S01]  /*1c10*/  ISETP.LT.OR P6, PT, R0.reuse, 0x1, P2 ;  /* 0x000000010000780c */ /* 0x040fe200017c1670 */
[----:B------:R-:W-:Y:S01]  /*1c20*/  UIMAD UR6, UR9, UR6, URZ ;  /* 0x00000006090672a4 */ /* 0x000fe2000f8e023f */
[----:B------:R-:W-:Y:S01]  /*1c30*/  CS2R R80, SRZ ;  /* 0x0000000000507805 */ /* 0x000fe2000001ff00 */
[----:B------:R4:W-:Y:S01]  /*1c40*/  STL.64 [R1+0x80], R14 ;  /* 0x0000800e01007387 */ /* 0x0009e20000100a00 */
[----:B------:R-:W-:Y:S01]  /*1c50*/  P2R R7, PR, RZ, 0x40 ;  /* 0x00000040ff077803 */ /* 0x000fe20000000000 */
[----:B------:R-:W-:Y:S01]  /*1c60*/  UIMAD UR6, UR12, UR7, UR6 ;  /* 0x000000070c0672a4 */ /* 0x000fe2000f8e0206 */
[C---:B------:R-:W-:Y:S01]  /*1c70*/  ISETP.LT.OR P6, PT, R0.reuse, 0x21, P4 ;  /* 0x000000210000780c */ /* 0x040fe200027c1670 */
[----:B------:R-:W-:Y:S01]  /*1c80*/  CS2R R78, SRZ ;  /* 0x00000000004e7805 */ /* 0x000fe2000001ff00 */
[----:B------:R-:W-:Y:S01]  /*1c90*/  ISETP.LT.OR P4, PT, R0, 0x21, P2 ;  /* 0x000000210000780c */ /* 0x000fe20001781670 */
[----:B------:R-:W-:Y:S01]  /*1ca0*/  CS2R R76, SRZ ;  /* 0x00000000004c7805 */ /* 0x000fe2000001ff00 */
[----:B------:R-:W-:Y:S01]  /*1cb0*/  CS2R R74, SRZ ;  /* 0x00000000004a7805 */ /* 0x000fe2000001ff00 */
[----:B------:R-:W-:Y:S01]  /*1cc0*/  CS2R R72, SRZ ;  /* 0x0000000000487805 */ /* 0x000fe2000001ff00 */
[----:B------:R-:W-:Y:S01]  /*1cd0*/  CS2R R70, SRZ ;  /* 0x0000000000467805 */ /* 0x000fe2000001ff00 */
[----:B------:R-:W-:Y:S01]  /*1ce0*/  CS2R R68, SRZ ;  /* 0x0000000000447805 */ /* 0x000fe2000001ff00 */
[C---:B---3--:R-:W-:Y:S01]  /*1cf0*/  LEA R10, P0, R6.reuse, c[0x0][0x1f0], 0x1 ;  /* 0x00007c00060a7a11 */ /* 0x048fe200078008ff */
[----:B------:R-:W-:Y:S01]  /*1d00*/  CS2R R66, SRZ ;  /* 0x0000000000427805 */ /* 0x000fe2000001ff00 */
[----:B------:R-:W-:Y:S01]  /*1d10*/  CS2R R64, SRZ ;  /* 0x0000000000407805 */ /* 0x000fe2000001ff00 */
[----:B------:R-:W-:Y:S01]  /*1d20*/  CS2R R62, SRZ ;  /* 0x00000000003e7805 */ /* 0x000fe2000001ff00 */
[----:B------:R-:W-:Y:S01]  /*1d30*/  LEA.HI.X R11, R6, c[0x0][0x1f4], R3, 0x1, P0 ;  /* 0x00007d00060b7a11 */ /* 0x000fe200000f0c03 */
[----:B------:R-:W-:Y:S01]  /*1d40*/  CS2R R60, SRZ ;  /* 0x00000000003c7805 */ /* 0x000fe2000001ff00 */
[----:B------:R-:W-:Y:S01]  /*1d50*/  P2R R3, PR, RZ, 0x20 ;  /* 0x00000020ff037803 */ /* 0x000fe20000000000 */
[----:B------:R-:W-:Y:S01]  /*1d60*/  CS2R R58, SRZ ;  /* 0x00000000003a7805 */ /* 0x000fe2000001ff00 */
[C---:B------:R-:W-:Y:S01]  /*1d70*/  ISETP.LT.OR P5, PT, R0.reuse, 0x21, P3 ;  /* 0x000000210000780c */ /* 0x040fe20001fa1670 */
[----:B------:R-:W-:Y:S01]  /*1d80*/  CS2R R56, SRZ ;  /* 0x0000000000387805 */ /* 0x000fe2000001ff00 */
[----:B------:R-:W-:Y:S01]  /*1d90*/  ISETP.LT.OR P3, PT, R0, 0x21, P1 ;  /* 0x000000210000780c */ /* 0x000fe20000f61670 */
[----:B------:R-:W-:Y:S01]  /*1da0*/  IMAD.SHL.U32 R0, R20, 0x40, RZ ;  /* 0x0000004014007824 */ /* 0x000fe200078e00ff */
[----:B------:R-:W-:Y:S01]  /*1db0*/  ISETP.NE.AND P1, PT, R7, RZ, PT ;  /* 0x000000ff0700720c */ /* 0x000fe20003f25270 */
[----:B------:R-:W-:Y:S01]  /*1dc0*/  CS2R R54, SRZ ;  /* 0x0000000000367805 */ /* 0x000fe2000001ff00 */
[----:B------:R-:W-:Y:S01]  /*1dd0*/  ISETP.NE.AND P2, PT, R3, RZ, PT ;  /* 0x000000ff0300720c */ /* 0x000fe20003f45270 */
[----:B------:R-:W-:Y:S01]  /*1de0*/  IMAD R3, R22, 0x800, R23 ;  /* 0x0000080016037824 */ /* 0x000fe200078e0217 */
[C---:B------:R-:W-:Y:S01]  /*1df0*/  LEA R6, P0, R13.reuse, c[0x0][0x160], 0x1 ;  /* 0x000058000d067a11 */ /* 0x040fe200078008ff */
[----:B------:R-:W-:Y:S01]  /*1e00*/  CS2R R52, SRZ ;  /* 0x0000000000347805 */ /* 0x000fe2000001ff00 */
[----:B------:R-:W-:Y:S01]  /*1e10*/  LOP3.LUT R12, R0, 0x1c0, RZ, 0xc0, !PT ;  /* 0x000001c0000c7812 */ /* 0x000fe200078ec0ff */
[----:B------:R-:W-:Y:S01]  /*1e20*/  CS2R R50, SRZ ;  /* 0x0000000000327805 */ /* 0x000fe2000001ff00 */
[----:B------:R-:W-:Y:S01]  /*1e30*/  LEA.HI.X R7, R13, c[0x0][0x164], R16, 0x1, P0 ;  /* 0x000059000d077a11 */ /* 0x000fe200000f0c10 */
[----:B------:R-:W-:Y:S01]  /*1e40*/  CS2R R48, SRZ ;  /* 0x0000000000307805 */ /* 0x000fe2000001ff00 */
[----:B------:R-:W-:Y:S01]  /*1e50*/  LOP3.LUT R0, R12, 0x8, R35, 0xf8, !PT ;  /* 0x000000080c007812 */ /* 0x000fe200078ef823 */
[----:B------:R-:W-:Y:S01]  /*1e60*/  CS2R R46, SRZ ;  /* 0x00000000002e7805 */ /* 0x000fe2000001ff00 */
[----:B------:R-:W-:Y:S01]  /*1e70*/  SHF.R.U32.HI R13, RZ, 0x3, R12 ;  /* 0x00000003ff0d7819 */ /* 0x000fe2000001160c */
[----:B------:R1:W-:Y:S01]  /*1e80*/  LDGSTS.E.BYPASS.LTC128B.128 [R38+0x4080], [R4.64+0x100], !P1 ;  /* 0x0408010004267fae */ /* 0x0003e2000c901d50 */
[----:B------:R-:W-:Y:S01]  /*1e90*/  ISETP.LT.AND P0, PT, R40, UR20, PT ;  /* 0x0000001428007c0c */ /* 0x000fe2000bf01270 */
[----:B------:R-:W-:Y:S01]  /*1ea0*/  CS2R R44, SRZ ;  /* 0x00000000002c7805 */ /* 0x000fe2000001ff00 */
[----:B------:R-:W-:Y:S01]  /*1eb0*/  LOP3.LUT R0, R0, R13, RZ, 0x3c, !PT ;  /* 0x0000000d00007212 */ /* 0x000fe200078e3cff */
[----:B------:R1:W-:Y:S01]  /*1ec0*/  LDGSTS.E.BYPASS.LTC128B.128 [R38+0x6080], [R4.64+0x180], !P2 ;  /* 0x0608018004267fae */ /* 0x0003e2000d101d50 */
[C---:B------:R-:W-:Y:S01]  /*1ed0*/  LOP3.LUT P1, RZ, R20.reuse, 0x2, RZ, 0xc0, !PT ;  /* 0x0000000214ff7812 */ /* 0x040fe2000782c0ff */
[----:B--2---:R-:W-:Y:S01]  /*1ee0*/  CS2R R42, SRZ ;  /* 0x00000000002a7805 */ /* 0x004fe2000001ff00 */
[----:B------:R-:W-:Y:S01]  /*1ef0*/  LOP3.LUT P2, RZ, R20, 0x4, RZ, 0xc0, !PT ;  /* 0x0000000414ff7812 */ /* 0x000fe2000784c0ff */
[----:B------:R2:W-:Y:S01]  /*1f00*/  LDGSTS.E.BYPASS.LTC128B.128 [R38+0x1080], [R8.64], !P6 ;  /* 0x0108000008267fae */ /* 0x0005e2000f101d50 */
[----:B------:R-:W-:Y:S01]  /*1f10*/  ISETP.GE.AND P6, PT, R2, c[0x0][0x16c], PT ;  /* 0x00005b0002007a0c */ /* 0x000fe20003fc6270 */
[----:B------:R-:W-:-:S02]  /*1f20*/  ULDC UR7, c[0x0][0x198] ;  /* 0x0000660000077ab9 */ /* 0x000fc40000000800 */
[----:B------:R2:W-:Y:S01]  /*1f30*/  LDGSTS.E.BYPASS.LTC128B.128 [R38+0x3080], [R8.64+0x80], !P5 ;  /* 0x0308008008267fae */ /* 0x0005e2000e901d50 */
[----:B------:R-:W-:Y:S01]  /*1f40*/  ISETP.GT.AND P5, PT, R84, 0x7, PT ;  /* 0x000000075400780c */ /* 0x000fe20003fa4270 */
[----:B------:R-:W-:Y:S02]  /*1f50*/  ULDC UR9, c[0x0][0x168] ;  /* 0x00005a0000097ab9 */ /* 0x000fe40000000800 */
[----:B------:R2:W-:Y:S01]  /*1f60*/  LDGSTS.E.BYPASS.LTC128B.128 [R38+0x5080], [R8.64+0x100], !P4 ;  /* 0x0508010008267fae */ /* 0x0005e2000e101d50 */
[----:B------:R-:W-:-:S03]  /*1f70*/  ISETP.GE.OR P4, PT, R2, c[0x0][0x16c], !P0 ;  /* 0x00005b0002007a0c */ /* 0x000fc60004786670 */
[----:B------:R2:W-:Y:S01]  /*1f80*/  LDGSTS.E.BYPASS.LTC128B.128 [R38+0x7080], [R8.64+0x180], !P3 ;  /* 0x0708018008267fae */ /* 0x0005e2000d901d50 */
[----:B------:R-:W-:-:S03]  /*1f90*/  ISETP.GE.AND P3, PT, R2, c[0x0][0x1fc], PT ;  /* 0x00007f0002007a0c */ /* 0x000fc60003f66270 */
[----:B------:R-:W0:Y:S01]  /*1fa0*/  LDGDEPBAR ;  /* 0x00000000000079af */ /* 0x000e220000000000 */
[----:B-1----:R-:W-:Y:S02]  /*1fb0*/  P2R R4, PR, RZ, 0x8 ;  /* 0x00000008ff047803 */ /* 0x002fe40000000000 */
[----:B------:R-:W-:Y:S01]  /*1fc0*/  ISETP.GE.OR P3, PT, R2, c[0x0][0x1fc], !P0 ;  /* 0x00007f0002007a0c */ /* 0x000fe20004766670 */
[----:B------:R-:W-:Y:S01]  /*1fd0*/  IMAD.IADD R2, R3, 0x1, R0 ;  /* 0x0000000103027824 */ /* 0x000fe200078e0200 */
[----:B------:R-:W-:Y:S01]  /*1fe0*/  SHF.R.S32.HI R0, RZ, 0x1f, R21 ;  /* 0x0000001fff007819 */ /* 0x000fe20000011415 */
[----:B------:R-:W-:Y:S01]  /*1ff0*/  IMAD.MOV.U32 R3, RZ, RZ, 0x40 ;  /* 0x00000040ff037424 */ /* 0x000fe200078e00ff */
[----:B------:R-:W-:Y:S01]  /*2000*/  P2R R20, PR, RZ, 0x8 ;  /* 0x00000008ff147803 */ /* 0x000fe20000000000 */
[----:B------:R-:W-:Y:S01]  /*2010*/  IMAD.SHL.U32 R39, R2, 0x2, RZ ;  /* 0x0000000202277824 */ /* 0x000fe200078e00ff */
[----:B----4-:R-:W-:Y:S02]  /*2020*/  LEA.HI R14, R0, R21, RZ, 0x2 ;  /* 0x00000015000e7211 */ /* 0x010fe400078f10ff */
[----:B------:R-:W-:-:S02]  /*2030*/  SEL R0, R148, 0xffffffe0, !P1 ;  /* 0xffffffe094007807 */ /* 0x000fc40004800000 */
[----:B------:R-:W-:Y:S01]  /*2040*/  SEL R2, R3, 0xffffffc0, !P2 ;  /* 0xffffffc003027807 */ /* 0x000fe20005000000 */
[----:B------:R-:W-:Y:S01]  /*2050*/  IMAD.U32 R3, RZ, RZ, UR13 ;  /* 0x0000000dff037e24 */ /* 0x000fe2000f8e00ff */
[----:B------:R-:W-:Y:S01]  /*2060*/  ISETP.GE.OR P3, PT, R17, c[0x0][0x16c], !P0 ;  /* 0x00005b0011007a0c */ /* 0x000fe20004766670 */
[----:B------:R-:W-:Y:S01]  /*2070*/  IMAD.IADD R26, R39, 0x1, R0 ;  /* 0x00000001271a7824 */ /* 0x000fe200078e0200 */
[----:B------:R-:W-:Y:S01]  /*2080*/  ISETP.GE.OR P2, PT, R18, c[0x0][0x16c], !P0 ;  /* 0x00005b0012007a0c */ /* 0x000fe20004746670 */
[----:B------:R-:W-:-:S04]  /*2090*/  DEPBAR.LE SB0, 0x1 ;  /* 0x000080400000791a */ /* 0x000fc80000000000 */
[----:B------:R-:W-:Y:S01]  /*20a0*/  BAR.SYNC.DEFER_BLOCKING 0x0 ;  /* 0x0000000000007b1d */ /* 0x000fe20000010000 */
[----:B------:R-:W-:Y:S01]  /*20b0*/  IMAD.IADD R16, R39, 0x1, R2 ;  /* 0x0000000127107824 */ /* 0x000fe200078e0202 */
[----:B------:R-:W-:Y:S01]  /*20c0*/  ISETP.GE.OR P1, PT, R19, c[0x0][0x16c], !P0 ;  /* 0x00005b0013007a0c */ /* 0x000fe20004726670 */
[----:B------:R-:W-:Y:S01]  /*20d0*/  IMAD.IADD R15, R2, 0x1, R26 ;  /* 0x00000001020f7824 */ /* 0x000fe200078e021a */
[----:B------:R-:W-:Y:S01]  /*20e0*/  IADD3 R5, R31, UR4, RZ ;  /* 0x000000041f057c10 */ /* 0x000fe2000fffe0ff */
[----:B--2---:R-:W-:Y:S01]  /*20f0*/  IMAD.MOV.U32 R8, RZ, RZ, R28 ;  /* 0x000000ffff087224 */ /* 0x004fe200078e001c */
[----:B------:R-:W-:Y:S01]  /*2100*/  ULDC.64 UR4, c[0x0][0x278] ;  /* 0x00009e0000047ab9 */ /* 0x000fe20000000a00 */
[----:B------:R-:W-:Y:S01]  /*2110*/  IADD3 R9, R29, UR6, RZ ;  /* 0x000000061d097c10 */ /* 0x000fe2000fffe0ff */
[----:B------:R-:W-:Y:S01]  /*2120*/  UIMAD UR4, UR8, UR4, URZ ;  /* 0x00000004080472a4 */ /* 0x000fe2000f8e023f */
[----:B------:R-:W-:Y:S01]  /*2130*/  IMAD.U32 R0, RZ, RZ, UR13 ;  /* 0x0000000dff007e24 */ /* 0x000fe2000f8e00ff */
[----:B------:R-:W-:Y:S01]  /*2140*/  STL [R1+0x28], R39 ;  /* 0x0000282701007387 */ /* 0x000fe20000100800 */
[----:B------:R-:W-:Y:S01]  /*2150*/  USHF.R.S32.HI UR6, URZ, 0x1f, UR19 ;  /* 0x0000001f3f067899 */ /* 0x000fe20008011413 */
[----:B------:R-:W-:Y:S01]  /*2160*/  IMAD.WIDE.U32 R40, R3, c[0x0][0x278], R8 ;  /* 0x00009e0003287a25 */ /* 0x000fe200078e0008 */
[----:B------:R-:W-:Y:S01]  /*2170*/  UIMAD UR5, UR13, UR5, UR4 ;  /* 0x000000050d0572a4 */ /* 0x000fe2000f8e0204 */
[----:B------:R-:W-:Y:S01]  /*2180*/  STL [R1+0x2c], R26 ;  /* 0x00002c1a01007387 */ /* 0x000fe20000100800 */
[----:B------:R-:W-:Y:S01]  /*2190*/  LOP3.LUT R14, R14, 0x1ffffffc, RZ, 0xc0, !PT ;  /* 0x1ffffffc0e0e7812 */ /* 0x000fe200078ec0ff */
[----:B------:R-:W-:Y:S01]  /*21a0*/  IMAD.WIDE.U32 R150, R0, c[0x0][0x240], R24 ;  /* 0x0000900000967a25 */ /* 0x000fe200078e0018 */
[----:B------:R-:W-:Y:S01]  /*21b0*/  LOP3.LUT R0, R33, 0xfffffff0, RZ, 0xc0, !PT ;  /* 0xfffffff021007812 */ /* 0x000fe200078ec0ff */
[----:B------:R-:W-:Y:S02]  /*21c0*/  STL [R1+0x34], R16 ;  /* 0x0000341001007387 */ /* 0x000fe40000100800 */
[----:B------:R-:W-:Y:S01]  /*21d0*/  IMAD.IADD R21, R21, 0x1, -R14 ;  /* 0x0000000115157824 */ /* 0x000fe200078e0a0e */
[----:B------:R-:W-:Y:S01]  /*21e0*/  LOP3.LUT R14, R27, 0xffffffe0, RZ, 0xc0, !PT ;  /* 0xffffffe01b0e7812 */ /* 0x000fe200078ec0ff */
[----:B------:R-:W-:Y:S01]  /*21f0*/  STL [R1+0x30], R15 ;  /* 0x0000300f01007387 */ /* 0x000fe20000100800 */
[----:B------:R-:W-:-:S02]  /*2200*/  IMAD.IADD R0, R84, 0x1, -R0 ;  /* 0x0000000154007824 */ /* 0x000fc400078e0a00 */
[----:B------:R-:W-:Y:S01]  /*2210*/  IMAD.U32 R9, RZ, RZ, UR13 ;  /* 0x0000000dff097e24 */ /* 0x000fe2000f8e00ff */
[----:B------:R-:W1:Y:S02]  /*2220*/  LDSM.16.M88.4 R164, [R39+0x8080] ;  /* 0x0080800027a4783b */ /* 0x000e640000000200 */
[----:B------:R-:W-:Y:S02]  /*2230*/  SHF.R.S32.HI R8, RZ, 0x1f, R0 ;  /* 0x0000001fff087819 */ /* 0x000fe40000011400 */
[----:B------:R-:W2:Y:S02]  /*2240*/  LDSM.16.M88.4 R168, [R26+0x8080] ;  /* 0x008080001aa8783b */ /* 0x000ea40000000200 */
[----:B------:R-:W-:Y:S02]  /*2250*/  LEA.HI R8, R8, R0, RZ, 0x3 ;  /* 0x0000000008087211 */ /* 0x000fe400078f18ff */
[----:B------:R-:W3:Y:S04]  /*2260*/  LDSM.16.M88.4 R172, [R16+0x8080] ;  /* 0x0080800010ac783b */ /* 0x000ee80000000200 */
[----:B------:R-:W4:Y:S04]  /*2270*/  LDSM.16.M88.4 R176, [R15+0x8080] ;  /* 0x008080000fb0783b */ /* 0x000f280000000200 */
        /* <DEDUP_REMOVED lines=11> */
[----:B------:R2:W1:Y:S04]  /*2330*/  LDSM.16.M88.4 R224, [R15+0xe080] ;  /* 0x00e080000fe0783b */ /* 0x0004680000000200 */
[----:B------:R-:W-:Y:S06]  /*2340*/  BAR.SYNC.DEFER_BLOCKING 0x0 ;  /* 0x0000000000007b1d */ /* 0x000fec0000010000 */
[----:B------:R-:W-:Y:S04]  /*2350*/  STL.64 [R1+0xb0], R150 ;  /* 0x0000b09601007387 */ /* 0x000fe80000100a00 */
[----:B------:R1:W-:Y:S01]  /*2360*/  STL.64 [R1+0x90], R40 ;  /* 0x0000902801007387 */ /* 0x0003e20000100a00 */
[----:B-----5:R-:W-:-:S02]  /*2370*/  SEL R26, RZ, 0x1, P6 ;  /* 0x00000001ff1a7807 */ /* 0x020fc40003000000 */
[----:B------:R-:W-:Y:S02]  /*2380*/  ISETP.GE.OR P6, PT, R17, c[0x0][0x1fc], !P0 ;  /* 0x00007f0011007a0c */ /* 0x000fe400047c6670 */
[----:B--2---:R-:W-:Y:S01]  /*2390*/  IADD3 R15, R41, UR5, RZ ;  /* 0x00000005290f7c10 */ /* 0x004fe2000fffe0ff */
[----:B------:R-:W-:Y:S02]  /*23a0*/  ULDC.64 UR4, c[0x0][0x290] ;  /* 0x0000a40000047ab9 */ /* 0x000fe40000000a00 */
[----:B------:R-:W-:Y:S01]  /*23b0*/  UIMAD UR4, UR8, UR4, URZ ;  /* 0x00000004080472a4 */ /* 0x000fe2000f8e023f */
[----:B------:R-:W-:Y:S01]  /*23c0*/  @!PT LDS RZ, [RZ] ;  /* 0x00000000fffff984 */ /* 0x000fe20000000800 */
[----:B------:R-:W-:Y:S01]  /*23d0*/  @!PT LDS RZ, [RZ] ;  /* 0x00000000fffff984 */ /* 0x000fe20000000800 */
[----:B------:R-:W-:Y:S01]  /*23e0*/  @!PT LDS RZ, [RZ] ;  /* 0x00000000fffff984 */ /* 0x000fe20000000800 */
[----:B------:R2:W-:Y:S01]  /*23f0*/  LDGSTS.E.BYPASS.LTC128B.128 [R38+0x8080], [R6.64], !P4 ;  /* 0x0808000006267fae */ /* 0x0005e2000e101d50 */
[----:B------:R-:W-:Y:S01]  /*2400*/  ISETP.NE.AND P4, PT, R4, RZ, PT ;  /* 0x000000ff0400720c */ /* 0x000fe20003f85270 */
[----:B------:R-:W-:Y:S01]  /*2410*/  IMAD.MOV.U32 R4, RZ, RZ, R30 ;  /* 0x000000ffff047224 */ /* 0x000fe200078e001e */
[----:B------:R-:W-:Y:S01]  /*2420*/  UIMAD UR4, UR13, UR5, UR4 ;  /* 0x000000050d0472a4 */ /* 0x000fe2000f8e0204 */
[----:B------:R2:W-:Y:S01]  /*2430*/  LDGSTS.E.BYPASS.LTC128B.128 [R38+0x9080], [R6.64+0x80], !P3 ;  /* 0x0908008006267fae */ /* 0x0005e2000d901d50 */
[----:B------:R-:W-:Y:S01]  /*2440*/  ISETP.GE.AND P3, PT, R17, c[0x0][0x16c], PT ;  /* 0x00005b0011007a0c */ /* 0x000fe20003f66270 */
[----:B------:R-:W-:Y:S01]  /*2450*/  IMAD.WIDE.U32 R28, R9, c[0x0][0x290], R4 ;  /* 0x0000a400091c7a25 */ /* 0x000fe200078e0004 */
[----:B------:R-:W-:Y:S01]  /*2460*/  LOP3.LUT R9, R8, 0xfffffff8, RZ, 0xc0, !PT ;  /* 0xfffffff808097812 */ /* 0x000fe200078ec0ff */
[----:B------:R2:W-:Y:S01]  /*2470*/  LDGSTS.E.BYPASS.LTC128B.128 [R38+0xa080], [R6.64+0x100], !P2 ;  /* 0x0a08010006267fae */ /* 0x0005e2000d101d50 */
[----:B------:R-:W-:Y:S01]  /*2480*/  SEL R23, RZ, 0xffffffff, P3 ;  /* 0xffffffffff177807 */ /* 0x000fe20001800000 */
[----:B------:R-:W-:Y:S01]  /*2490*/  IMAD.SHL.U32 R5, R34, 0x10, RZ ;  /* 0x0000001022057824 */ /* 0x000fe200078e00ff */
[----:B------:R-:W-:Y:S01]  /*24a0*/  ISETP.GE.AND P3, PT, R17, c[0x0][0x1fc], PT ;  /* 0x00007f0011007a0c */ /* 0x000fe20003f66270 */
[----:B------:R2:W-:Y:S01]  /*24b0*/  LDGSTS.E.BYPASS.LTC128B.128 [R38+0xb080], [R6.64+0x180], !P1 ;  /* 0x0b08018006267fae */ /* 0x0005e2000c901d50 */
[----:B------:R-:W-:Y:S01]  /*24c0*/  ISETP.GE.AND P1, PT, R19, c[0x0][0x16c], PT ;  /* 0x00005b0013007a0c */ /* 0x000fe20003f26270 */
[----:B------:R-:W-:Y:S01]  /*24d0*/  IMAD.IADD R0, R0, 0x1, -R9 ;  /* 0x0000000100007824 */ /* 0x000fe200078e0a09 */
[----:B------:R-:W-:Y:S01]  /*24e0*/  LOP3.LUT R12, R12, 0x10, R5, 0xf8, !PT ;  /* 0x000000100c0c7812 */ /* 0x000fe200078ef805 */
[----:B------:R5:W-:Y:S01]  /*24f0*/  STL [R1+0xac], R15 ;  /* 0x0000ac0f01007387 */ /* 0x000be20000100800 */
[----:B------:R-:W-:Y:S01]  /*2500*/  SEL R24, RZ, 0x8, P1 ;  /* 0x00000008ff187807 */ /* 0x000fe20000800000 */
[----:B------:R-:W-:Y:S01]  /*2510*/  CS2R R30, SRZ ;  /* 0x00000000001e7805 */ /* 0x000fe2000001ff00 */
[----:B------:R-:W-:Y:S01]  /*2520*/  @!P5 IADD3 R3, P1, R40, UR19, RZ ;  /* 0x000000132803dc10 */ /* 0x000fe2000ff3e0ff */
[----:B------:R-:W-:Y:S01]  /*2530*/  STL.64 [R1+0x88], R28 ;  /* 0x0000881c01007387 */ /* 0x000fe20000100a00 */
[----:B------:R-:W-:Y:S01]  /*2540*/  ISETP.GE.AND P2, PT, R18, c[0x0][0x16c], PT ;  /* 0x00005b0012007a0c */ /* 0x000fe20003f46270 */
[----:B-1----:R-:W-:Y:S01]  /*2550*/  CS2R R40, SRZ ;  /* 0x0000000000287805 */ /* 0x002fe2000001ff00 */
[----:B------:R-:W-:-:S02]  /*2560*/  SEL R17, RZ, 0xffffffff, P3 ;  /* 0xffffffffff117807 */ /* 0x000fc40001800000 */
[----:B------:R-:W-:Y:S02]  /*2570*/  SEL R16, RZ, 0x1, P4 ;  /* 0x00000001ff107807 */ /* 0x000fe40002000000 */
[C---:B------:R-:W-:Y:S02]  /*2580*/  ISETP.GE.OR P4, PT, R18.reuse, c[0x0][0x1fc], !P0 ;  /* 0x00007f0012007a0c */ /* 0x040fe40004786670 */
[----:B------:R-:W-:Y:S02]  /*2590*/  ISETP.GE.OR P3, PT, R19, c[0x0][0x1fc], !P0 ;  /* 0x00007f0013007a0c */ /* 0x000fe40004766670 */
[----:B------:R-:W-:Y:S02]  /*25a0*/  SEL R25, RZ, 0x4, P2 ;  /* 0x00000004ff197807 */ /* 0x000fe40001000000 */
[----:B------:R-:W-:Y:S02]  /*25b0*/  ISETP.GE.AND P2, PT, R18, c[0x0][0x1fc], PT ;  /* 0x00007f0012007a0c */ /* 0x000fe40003f46270 */
[----:B--2---:R-:W-:-:S02]  /*25c0*/  @!P5 IADD3.X R7, R15, UR6, RZ, P1, !PT ;  /* 0x000000060f07dc10 */ /* 0x004fc40008ffe4ff */
[----:B------:R-:W-:Y:S01]  /*25d0*/  @!P5 LEA R6, P1, R3, c[0x0][0x258], 0x2 ;  /* 0x000096000306da11 */ /* 0x000fe200078210ff */
[----:B-----5:R-:W-:-:S03]  /*25e0*/  IMAD.SHL.U32 R15, R22, 0x20, RZ ;  /* 0x00000020160f7824 */ /* 0x020fc600078e00ff */
[----:B------:R-:W-:Y:S01]  /*25f0*/  @!P5 LEA.HI.X R7, R3, c[0x0][0x25c], R7, 0x2, P1 ;  /* 0x000097000307da11 */ /* 0x000fe200008f1407 */
[----:B------:R-:W-:Y:S01]  /*2600*/  IMAD.IADD R3, R84, 0x1, -R14 ;  /* 0x0000000154037824 */ /* 0x000fe200078e0a0e */
[----:B------:R-:W-:Y:S02]  /*2610*/  ISETP.GE.AND P1, PT, R19, c[0x0][0x1fc], PT ;  /* 0x00007f0013007a0c */ /* 0x000fe40003f26270 */
[----:B------:R-:W-:Y:S01]  /*2620*/  IADD3 R19, R29, UR4, RZ ;  /* 0x000000041d137c10 */ /* 0x000fe2000fffe0ff */
[----:B------:R-:W-:Y:S01]  /*2630*/  ULDC.64 UR4, c[0x0][0x240] ;  /* 0x0000900000047ab9 */ /* 0x000fe20000000a00 */
[----:B------:R-:W-:Y:S01]  /*2640*/  SHF.R.S32.HI R14, RZ, 0x1f, R3 ;  /* 0x0000001fff0e7819 */ /* 0x000fe20000011403 */
[----:B------:R-:W-:Y:S01]  /*2650*/  UIMAD UR4, UR8, UR4, URZ ;  /* 0x00000004080472a4 */ /* 0x000fe2000f8e023f */
[----:B------:R-:W-:Y:S02]  /*2660*/  LOP3.LUT R15, R36, 0x20, R15, 0xf8, !PT ;  /* 0x00000020240f7812 */ /* 0x000fe400078ef80f */
[----:B------:R-:W-:Y:S01]  /*2670*/  LEA.HI R4, R14, R3, RZ, 0x2 ;  /* 0x000000030e047211 */ /* 0x000fe200078f10ff */
[----:B------:R-:W-:Y:S01]  /*2680*/  UIMAD UR5, UR13, UR5, UR4 ;  /* 0x000000050d0572a4 */ /* 0x000fe2000f8e0204 */
[----:B------:R-:W-:Y:S01]  /*2690*/  SEL R14, RZ, 0x4, P2 ;  /* 0x00000004ff0e7807 */ /* 0x000fe20001000000 */
[----:B------:R-:W-:Y:S01]  /*26a0*/  UMOV UR8, 0xffffffe0 ;  /* 0xffffffe000087882 */ /* 0x000fe20000000000 */
[----:B------:R-:W-:-:S02]  /*26b0*/  LOP3.LUT R9, R4, 0x7ffffffc, RZ, 0xc0, !PT ;  /* 0x7ffffffc04097812 */ /* 0x000fc400078ec0ff */
[----:B------:R-:W-:Y:S02]  /*26c0*/  LEA.HI.SX32 R5, R4, R5, 0x1e ;  /* 0x0000000504057211 */ /* 0x000fe400078ff2ff */
[----:B------:R-:W-:Y:S01]  /*26d0*/  LOP3.LUT P2, RZ, R0, 0x4, RZ, 0xc0, !PT ;  /* 0x0000000400ff7812 */ /* 0x000fe2000784c0ff */
[----:B------:R-:W-:Y:S02]  /*26e0*/  IMAD.IADD R4, R3, 0x1, -R9 ;  /* 0x0000000103047824 */ /* 0x000fe400078e0a09 */
[----:B------:R-:W-:Y:S01]  /*26f0*/  @!P5 IMAD.SHL.U32 R3, R84, 0x10, RZ ;  /* 0x000000105403d824 */ /* 0x000fe200078e00ff */
[----:B------:R1:W-:Y:S01]  /*2700*/  STL [R1+0x54], R5 ;  /* 0x0000540501007387 */ /* 0x0003e20000100800 */
[----:B------:R-:W-:-:S03]  /*2710*/  IMAD R18, R21, 0x4, R4 ;  /* 0x0000000415127824 */ /* 0x000fc600078e0204 */
[----:B------:R2:W-:Y:S04]  /*2720*/  @!P5 LDGSTS.E.BYPASS.LTC128B.128 [R3+0x14080], [R6.64] ;  /* 0x140800000603dfae */ /* 0x0005e8000b901d50 */
[----:B------:R-:W0:Y:S04]  /*2730*/  LDGDEPBAR ;  /* 0x00000000000079af */ /* 0x000e280000000000 */
[----:B------:R-:W-:Y:S01]  /*2740*/  STL [R1+0xa8], R19 ;  /* 0x0000a81301007387 */ /* 0x000fe20000100800 */
[----:B-1----:R-:W-:Y:S02]  /*2750*/  LOP3.LUT R5, R12, 0x8, R35, 0xf8, !PT ;  /* 0x000000080c057812 */ /* 0x002fe400078ef823 */
[----:B------:R-:W-:-:S02]  /*2760*/  CS2R R34, SRZ ;  /* 0x0000000000227805 */ /* 0x000fc4000001ff00 */
[----:B------:R-:W-:Y:S01]  /*2770*/  LOP3.LUT R9, R5, R13, RZ, 0x3c, !PT ;  /* 0x0000000d05097212 */ /* 0x000fe200078e3cff */
[----:B------:R-:W-:Y:S01]  /*2780*/  IMAD.SHL.U32 R5, R23, 0x2, RZ ;  /* 0x0000000217057824 */ /* 0x000fe200078e00ff */
[----:B--2---:R-:W-:Y:S01]  /*2790*/  SEL R7, RZ, 0x8, P1 ;  /* 0x00000008ff077807 */ /* 0x004fe20000800000 */
[----:B------:R-:W-:Y:S01]  /*27a0*/  IMAD.SHL.U32 R6, R17, 0x2, RZ ;  /* 0x0000000211067824 */ /* 0x000fe200078e00ff */
[----:B------:R-:W-:Y:S02]  /*27b0*/  ISETP.NE.AND P1, PT, R20, RZ, PT ;  /* 0x000000ff1400720c */ /* 0x000fe40003f25270 */
[----:B------:R-:W-:Y:S01]  /*27c0*/  IADD3 R3, P0, R28, UR19, RZ ;  /* 0x000000131c037c10 */ /* 0x000fe2000ff1e0ff */
[----:B------:R-:W-:Y:S01]  /*27d0*/  CS2R R20, SRZ ;  /* 0x0000000000147805 */ /* 0x000fe2000001ff00 */
[----:B------:R-:W-:Y:S01]  /*27e0*/  LOP3.LUT R5, R5, 0x2, R26, 0xe2, !PT ;  /* 0x0000000205057812 */ /* 0x000fe200078ee21a */
[----:B------:R-:W-:Y:S01]  /*27f0*/  CS2R R28, SRZ ;  /* 0x00000000001c7805 */ /* 0x000fe2000001ff00 */
[----:B------:R-:W-:Y:S01]  /*2800*/  IADD3.X R4, R19, UR6, RZ, P0, !PT ;  /* 0x0000000613047c10 */ /* 0x000fe200087fe4ff */
[----:B------:R-:W-:Y:S01]  /*2810*/  CS2R R26, SRZ ;  /* 0x00000000001a7805 */ /* 0x000fe2000001ff00 */
[----:B------:R-:W-:Y:S01]  /*2820*/  LEA R12, P0, R3, c[0x0][0x280], 0x2 ;  /* 0x0000a000030c7a11 */ /* 0x000fe200078010ff */
[----:B------:R-:W-:Y:S01]  /*2830*/  ULDC UR6, c[0x0][0x168] ;  /* 0x00005a0000067ab9 */ /* 0x000fe20000000800 */
[----:B------:R-:W-:-:S02]  /*2840*/  LOP3.LUT R16, R6, 0x2, R16, 0xe2, !PT ;  /* 0x0000000206107812 */ /* 0x000fc400078ee210 */
[----:B------:R-:W-:Y:S01]  /*2850*/  LEA.HI.X R13, R3, c[0x0][0x284], R4, 0x2, P0 ;  /* 0x0000a100030d7a11 */ /* 0x000fe200000f1404 */
[----:B------:R1:W-:Y:S01]  /*2860*/  LDGSTS.E.BYPASS.LTC128B.128 [R38+0x10080], [R10.64], !P1 ;  /* 0x100800000a267fae */ /* 0x0003e2000c901d50 */
[C---:B------:R-:W-:Y:S01]  /*2870*/  LOP3.LUT P1, RZ, R0.reuse, 0x2, RZ, 0xc0, !PT ;  /* 0x0000000200ff7812 */ /* 0x040fe2000782c0ff */
[----:B------:R-:W-:Y:S01]  /*2880*/  IMAD.SHL.U32 R0, R0, 0x40, RZ ;  /* 0x0000004000007824 */ /* 0x000fe200078e00ff */
[----:B------:R-:W-:Y:S01]  /*2890*/  LOP3.LUT R3, R24, R5, R25, 0xfe, !PT ;  /* 0x0000000518037212 */ /* 0x000fe200078efe19 */
[----:B------:R-:W-:Y:S01]  /*28a0*/  IMAD.SHL.U32 R5, R32, 0x8, RZ ;  /* 0x0000000820057824 */ /* 0x000fe200078e00ff */
[----:B------:R-:W-:Y:S01]  /*28b0*/  LOP3.LUT R6, R7, R16, R14, 0xfe, !PT ;  /* 0x0000001007067212 */ /* 0x000fe200078efe0e */
[----:B------:R-:W-:Y:S01]  /*28c0*/  IMAD.SHL.U32 R4, R22, 0x8, RZ ;  /* 0x0000000816047824 */ /* 0x000fe200078e00ff */
[----:B------:R-:W-:Y:S01]  /*28d0*/  LOP3.LUT R0, R0, 0x1c0, RZ, 0xc0, !PT ;  /* 0x000001c000007812 */ /* 0x000fe200078ec0ff */
[----:B------:R2:W-:Y:S01]  /*28e0*/  STL [R1+0x64], R3 ;  /* 0x0000640301007387 */ /* 0x0005e20000100800 */
[----:B------:R-:W-:Y:S01]  /*28f0*/  ISETP.GE.AND P0, PT, R84, 0x8, PT ;  /* 0x000000085400780c */ /* 0x000fe20003f06270 */
[----:B------:R-:W-:Y:S01]  /*2900*/  CS2R R32, SRZ ;  /* 0x0000000000207805 */ /* 0x000fe2000001ff00 */
[C---:B------:R-:W-:Y:S01]  /*2910*/  LOP3.LUT R5, R0.reuse, 0x38, R5, 0xf8, !PT ;  /* 0x0000003800057812 */ /* 0x040fe200078ef805 */
[----:B------:R5:W-:Y:S01]  /*2920*/  STL [R1+0x60], R6 ;  /* 0x0000600601007387 */ /* 0x000be20000100800 */
[----:B------:R-:W-:Y:S01]  /*2930*/  LOP3.LUT R4, R0, 0x8, R4, 0xf8, !PT ;  /* 0x0000000800047812 */ /* 0x000fe200078ef804 */
[----:B------:R-:W-:-:S02]  /*2940*/  CS2R R24, SRZ ;  /* 0x0000000000187805 */ /* 0x000fc4000001ff00 */
[----:B------:R1:W-:Y:S04]  /*2950*/  LDGSTS.E.BYPASS.LTC128B.128 [R38+0x11080], [R10.64+0x80], !P6 ;  /* 0x110800800a267fae */ /* 0x0003e8000f101d50 */
[----:B------:R1:W-:Y:S04]  /*2960*/  LDGSTS.E.BYPASS.LTC128B.128 [R38+0x12080], [R10.64+0x100], !P4 ;  /* 0x120801000a267fae */ /* 0x0003e8000e101d50 */
[----:B------:R1:W-:Y:S01]  /*2970*/  LDGSTS.E.BYPASS.LTC128B.128 [R38+0x13080], [R10.64+0x180], !P3 ;  /* 0x130801800a267fae */ /* 0x0003e2000d901d50 */
[----:B--2---:R-:W-:Y:S01]  /*2980*/  SHF.R.U32.HI R3, RZ, 0x3, R0 ;  /* 0x00000003ff037819 */ /* 0x004fe20000011600 */
[----:B-----5:R-:W-:-:S03]  /*2990*/  IMAD.SHL.U32 R6, R8, 0x40, RZ ;  /* 0x0000004008067824 */ /* 0x020fc600078e00ff */
[----:B------:R-:W-:Y:S01]  /*29a0*/  LOP3.LUT R7, R3, R15, R0, 0x1e, !PT ;  /* 0x0000000f03077212 */ /* 0x000fe200078e1e00 */
[----:B------:R-:W-:Y:S01]  /*29b0*/  IMAD R0, R22, 0x200, R9 ;  /* 0x0000020016007824 */ /* 0x000fe200078e0209 */
[-C--:B------:R-:W-:Y:S01]  /*29c0*/  LOP3.LUT R5, R5, R3.reuse, RZ, 0x3c, !PT ;  /* 0x0000000305057212 */ /* 0x080fe200078e3cff */
[----:B------:R-:W-:Y:S01]  /*29d0*/  IMAD.SHL.U32 R9, R18, 0x2, RZ ;  /* 0x0000000212097824 */ /* 0x000fe200078e00ff */
[----:B------:R-:W-:Y:S02]  /*29e0*/  LOP3.LUT R6, R6, 0xfffffe00, RZ, 0xc0, !PT ;  /* 0xfffffe0006067812 */ /* 0x000fe400078ec0ff */
[----:B------:R-:W-:Y:S02]  /*29f0*/  LOP3.LUT R4, R4, R3, RZ, 0x3c, !PT ;  /* 0x0000000304047212 */ /* 0x000fe400078e3cff */
[-C--:B------:R-:W-:Y:S01]  /*2a00*/  LOP3.LUT R7, R7, R6.reuse, RZ, 0xfc, !PT ;  /* 0x0000000607077212 */ /* 0x080fe200078efcff */
[----:B------:R-:W-:Y:S01]  /*2a10*/  IMAD R8, R22, 0x1000, R6 ;  /* 0x0000100016087824 */ /* 0x000fe200078e0206 */
[CC--:B------:R-:W-:Y:S01]  /*2a20*/  IADD3 R3, R4.reuse, R6.reuse, R37 ;  /* 0x0000000604037210 */ /* 0x0c0fe20007ffe025 */
[----:B------:R-:W-:Y:S01]  /*2a30*/  CS2R R22, SRZ ;  /* 0x0000000000167805 */ /* 0x000fe2000001ff00 */
[----:B------:R-:W-:Y:S01]  /*2a40*/  LOP3.LUT R6, R4, R6, RZ, 0xfc, !PT ;  /* 0x0000000604067212 */ /* 0x000fe200078efcff */
[----:B------:R-:W-:Y:S01]  /*2a50*/  IMAD.IADD R8, R8, 0x1, R5 ;  /* 0x0000000108087824 */ /* 0x000fe200078e0205 */
[----:B-1----:R-:W-:Y:S01]  /*2a60*/  IADD3 R10, R151, UR5, RZ ;  /* 0x00000005970a7c10 */ /* 0x002fe2000fffe0ff */
[----:B------:R-:W-:Y:S01]  /*2a70*/  IMAD.MOV.U32 R5, RZ, RZ, 0x10 ;  /* 0x00000010ff057424 */ /* 0x000fe200078e00ff */
[----:B------:R-:W-:Y:S01]  /*2a80*/  CS2R R38, SRZ ;  /* 0x0000000000267805 */ /* 0x000fe2000001ff00 */
[----:B------:R-:W-:Y:S01]  /*2a90*/  @!P0 IMAD.SHL.U32 R4, R84, 0x10, RZ ;  /* 0x0000001054048824 */ /* 0x000fe200078e00ff */
[----:B------:R-:W-:Y:S01]  /*2aa0*/  CS2R R36, SRZ ;  /* 0x0000000000247805 */ /* 0x000fe2000001ff00 */
[----:B------:R1:W-:Y:S01]  /*2ab0*/  STL [R1+0xb8], R10 ;  /* 0x0000b80a01007387 */ /* 0x0003e20000100800 */
[----:B------:R-:W-:Y:S01]  /*2ac0*/  SEL R5, R5, 0xfffffff0, !P1 ;  /* 0xfffffff005057807 */ /* 0x000fe20004800000 */
[----:B------:R-:W-:-:S02]  /*2ad0*/  CS2R R84, SRZ ;  /* 0x0000000000547805 */ /* 0x000fc4000001ff00 */
[----:B------:R2:W-:Y:S04]  /*2ae0*/  STL [R1+0x7c], R9 ;  /* 0x00007c0901007387 */ /* 0x0005e80000100800 */
[----:B------:R5:W-:Y:S04]  /*2af0*/  @!P0 LDGSTS.E.BYPASS.LTC128B.128 [R4+0x14100], [R12.64] ;  /* 0x141000000c048fae */ /* 0x000be8000b901d50 */
[----:B------:R-:W0:Y:S01]  /*2b00*/  LDGDEPBAR ;  /* 0x00000000000079af */ /* 0x000e220000000000 */
[----:B-1----:R-:W-:Y:S01]  /*2b10*/  IADD3 R10, -R9, UR15, RZ ;  /* 0x0000000f090a7c10 */ /* 0x002fe2000fffe1ff */
[----:B--2---:R-:W-:-:S04]  /*2b20*/  IMAD R9, R0, 0x2, R2 ;  /* 0x0000000200097824 */ /* 0x004fc800078e0202 */
[----:B------:R-:W-:Y:S01]  /*2b30*/  STL [R1+0x78], R10 ;  /* 0x0000780a01007387 */ /* 0x000fe20000100800 */
[----:B------:R-:W-:Y:S02]  /*2b40*/  IMAD.SHL.U32 R0, R0, 0x2, RZ ;  /* 0x0000000200007824 */ /* 0x000fe400078e00ff */
[----:B------:R-:W-:Y:S01]  /*2b50*/  IMAD.SHL.U32 R2, R3, 0x2, RZ ;  /* 0x0000000203027824 */ /* 0x000fe200078e00ff */
[----:B------:R1:W-:Y:S01]  /*2b60*/  STL [R1+0x38], R9 ;  /* 0x0000380901007387 */ /* 0x0003e20000100800 */
[----:B-----5:R-:W-:Y:S02]  /*2b70*/  SEL R4, R148, 0xffffffe0, !P2 ;  /* 0xffffffe094047807 */ /* 0x020fe40005000000 */
[----:B------:R-:W-:Y:S01]  /*2b80*/  IMAD R3, R5, 0x2, R2 ;  /* 0x0000000205037824 */ /* 0x000fe200078e0202 */
[----:B------:R2:W-:Y:S03]  /*2b90*/  STL [R1+0x3c], R0 ;  /* 0x00003c0001007387 */ /* 0x0005e60000100800 */
[----:B------:R-:W-:Y:S01]  /*2ba0*/  IMAD R252, R4, 0x2, R3 ;  /* 0x0000000204fc7824 */ /* 0x000fe200078e0203 */
[----:B-1----:R-:W-:-:S02]  /*2bb0*/  LEA R9, R6, 0x15180, 0x1 ;  /* 0x0001518006097811 */ /* 0x002fc400078e08ff */
[----:B------:R-:W-:Y:S01]  /*2bc0*/  LEA R6, R8, 0x80, 0x1 ;  /* 0x0000008008067811 */ /* 0x000fe200078e08ff */
[----:B--2---:R-:W-:Y:S02]  /*2bd0*/  IMAD.SHL.U32 R0, R7, 0x2, RZ ;  /* 0x0000000207007824 */ /* 0x004fe400078e00ff */
[----:B------:R-:W-:Y:S01]  /*2be0*/  STL [R1+0x40], R9 ;  /* 0x0000400901007387 */ /* 0x000fe20000100800 */
[----:B------:R-:W-:-:S03]  /*2bf0*/  IMAD R7, R4, 0x2, R2 ;  /* 0x0000000204077824 */ /* 0x000fc600078e0202 */
[----:B------:R1:W-:Y:S04]  /*2c00*/  STL [R1+0x24], R6 ;  /* 0x0000240601007387 */ /* 0x0003e80000100800 */
[----:B------:R2:W-:Y:S01]  /*2c10*/  STL [R1+0x20], R7 ;  /* 0x0000200701007387 */ /* 0x0005e20000100800 */
[--C-:B-1----:R-:W-:Y:S02]  /*2c20*/  IMAD R6, R5, 0x2, R9.reuse ;  /* 0x0000000205067824 */ /* 0x102fe400078e0209 */
[C---:B------:R-:W-:Y:S02]  /*2c30*/  IMAD R5, R4.reuse, 0x2, R9 ;  /* 0x0000000204057824 */ /* 0x040fe400078e0209 */
[----:B------:R-:W-:Y:S01]  /*2c40*/  IMAD R4, R4, 0x2, R6 ;  /* 0x0000000204047824 */ /* 0x000fe200078e0206 */
[----:B------:R2:W-:Y:S04]  /*2c50*/  STL [R1+0x44], R6 ;  /* 0x0000440601007387 */ /* 0x0005e80000100800 */
[----:B------:R2:W-:Y:S04]  /*2c60*/  STL [R1+0x4c], R5 ;  /* 0x00004c0501007387 */ /* 0x0005e80000100800 */
[----:B---34-:R2:W-:Y:S02]  /*2c70*/  STL [R1+0x48], R4 ;  /* 0x0000480401007387 */ /* 0x0185e40000100800 */
.L_x_347:
[----:B-1----:R-:W3:Y:S01]  /*2c80*/  LDL R159, [R1+0x28] ;  /* 0x00002800019f7983 */ /* 0x002ee20000100800 */
[----:B------:R-:W-:Y:S04]  /*2c90*/  DEPBAR.LE SB0, 0x0 ;  /* 0x000080000000791a */ /* 0x000fe80000000000 */
[----:B------:R-:W4:Y:S01]  /*2ca0*/  LDL R158, [R1+0x2c] ;  /* 0x00002c00019e7983 */ /* 0x000f220000100800 */
[----:B------:R-:W-:Y:S02]  /*2cb0*/  USHF.L.U32 UR19, UR18, 0x5, URZ ;  /* 0x0000000512137899 */ /* 0x000fe4000800063f */
[----:B------:R-:W-:Y:S01]  /*2cc0*/  UIADD3 UR15, UR18, 0x1, URZ ;  /* 0x00000001120f7890 */ /* 0x000fe2000fffe03f */
[----:B-----5:R-:W5:Y:S01]  /*2cd0*/  LDL R157, [R1+0x34] ;  /* 0x00003400019d7983 */ /* 0x020f620000100800 */
[----:B------:R-:W-:Y:S02]  /*2ce0*/  UIADD3 UR4, -UR10, 0x1, UR19 ;  /* 0x000000010a047890 */ /* 0x000fe4000fffe113 */
[----:B------:R-:W-:Y:S01]  /*2cf0*/  UISETP.GE.AND UP0, UPT, UR15, UR11, UPT ;  /* 0x0000000b0f00728c */ /* 0x000fe2000bf06270 */
[----:B--2---:R-:W2:Y:S01]  /*2d00*/  LDL R229, [R1+0x20] ;  /* 0x0000200001e57983 */ /* 0x004ea20000100800 */
[----:B------:R-:W-:Y:S03]  /*2d10*/  UIADD3 UR4, UR4, UR7, URZ ;  /* 0x0000000704047290 */ /* 0x000fe6000fffe03f */
[----:B------:R-:W2:Y:S04]  /*2d20*/  LDL R156, [R1+0x30] ;  /* 0x00003000019c7983 */ /* 0x000ea80000100800 */
[----:B------:R-:W-:Y:S01]  /*2d30*/  BAR.SYNC.DEFER_BLOCKING 0x0 ;  /* 0x0000000000007b1d */ /* 0x000fe20000010000 */
[----:B------:R-:W-:Y:S05]  /*2d40*/  PLOP3.LUT P6, PT, PT, PT, UP0, 0x80, 0x0 ;  /* 0x000000000000781c */ /* 0x000fea0003fcf008 */
[----:B------:R-:W-:Y:S04]  /*2d50*/  LDSM.16.M88.4 R8, [R2+0x8080] ;  /* 0x008080000208783b */ /* 0x000fe80000000200 */
[----:B------:R-:W-:Y:S04]  /*2d60*/  LDSM.16.M88.4 R16, [R3+0x8080] ;  /* 0x008080000310783b */ /* 0x000fe80000000200 */
[----:B------:R-:W2:Y:S04]  /*2d70*/  LDL R228, [R1+0x54] ;  /* 0x0000540001e47983 */ /* 0x000ea80000100800 */
[----:B------:R-:W2:Y:S04]  /*2d80*/  LDL R160, [R1+0x7c] ;  /* 0x00007c0001a07983 */ /* 0x000ea80000100800 */
        /* <DEDUP_REMOVED lines=71> */
[----:B------:R-:W2:Y:S07]  /*3200*/  LDSM.16.M88.4 R148, [R229+0x10080] ;  /* 0x01008000e594783b */ /* 0x000eae0000000200 */
[C---:B-1----:R-:W-:Y:S08]  /*3210*/  HMMA.16816.F32 R12, R156.reuse, R164, RZ ;  /* 0x000000a49c0c723c */ /* 0x042ff000000018ff */
[----:B------:R-:W-:Y:S07]  /*3220*/  HMMA.16816.F32 R16, R156, R166, RZ ;  /* 0x000000a69c10723c */ /* 0x000fee00000018ff */
[----:B------:R-:W-:Y:S05]  /*3230*/  IMAD.U32 R156, RZ, RZ, UR4 ;  /* 0x00000004ff9c7e24 */ /* 0x000fea000f8e00ff */
[----:B------:R-:W-:Y:S04]  /*3240*/  IADD3 R156, R228, -c[0x0][0x168], R156 ;  /* 0x80005a00e49c7a10 */ /* 0x000fe80007ffe09c */
[C---:B---3--:R-:W-:Y:S05]  /*3250*/  HMMA.16816.F32 R12, R152.reuse, R168, R12 ;  /* 0x000000a8980c723c */ /* 0x048fea000000180c */
[----:B------:R-:W-:Y:S03]  /*3260*/  IMAD.IADD R156, R156, 0x1, -R160 ;  /* 0x000000019c9c7824 */ /* 0x000fe600078e0aa0 */
[----:B------:R-:W-:Y:S01]  /*3270*/  HMMA.16816.F32 R16, R152, R170, R16 ;  /* 0x000000aa9810723c */ /* 0x000fe20000001810 */
[----:B------:R-:W1:Y:S03]  /*3280*/  LDSM.16.M88.4 R152, [R252+0x10080] ;  /* 0x01008000fc98783b */ /* 0x000e660000000200 */
[----:B------:R-:W-:Y:S02]  /*3290*/  IMNMX R157, R163, R156, PT ;  /* 0x0000009ca39d7217 */ /* 0x000fe40003800200 */
[----:B------:R-:W-:Y:S02]  /*32a0*/  IADD3 R156, R156, 0x8, RZ ;  /* 0x000000089c9c7810 */ /* 0x000fe40007ffe0ff */
[----:B------:R-:W-:Y:S04]  /*32b0*/  ISETP.GT.AND P0, PT, R157, RZ, PT ;  /* 0x000000ff9d00720c */ /* 0x000fe80003f04270 */
[----:B------:R-:W-:Y:S02]  /*32c0*/  IMNMX R156, R163, R156, PT ;  /* 0x0000009ca39c7217 */ /* 0x000fe40003800200 */
[----:B------:R-:W3:Y:S01]  /*32d0*/  LDL R163, [R1+0x68] ;  /* 0x0000680001a37983 */ /* 0x000ee20000100800 */
[----:B------:R-:W-:Y:S01]  /*32e0*/  FSEL R4, R4, -INF , P0 ;  /* 0xff80000004047808 */ /* 0x000fe20000000000 */
[C---:B--2---:R-:W-:Y:S05]  /*32f0*/  HMMA.16816.F32 R12, R148.reuse, R172, R12 ;  /* 0x000000ac940c723c */ /* 0x044fea000000180c */
[----:B------:R-:W-:Y:S01]  /*3300*/  ISETP.GT.AND P0, PT, R157, 0x1, PT ;  /* 0x000000019d00780c */ /* 0x000fe20003f04270 */
[--C-:B------:R-:W-:Y:S02]  /*3310*/  FFMA.FTZ R4, R4, c[0x0][0x29c], -R161.reuse ;  /* 0x0000a70004047a23 */ /* 0x100fe400000108a1 */
[----:B------:R-:W-:Y:S01]  /*3320*/  HMMA.16816.F32 R16, R148, R174, R16 ;  /* 0x000000ae9410723c */ /* 0x000fe20000001810 */
[----:B------:R-:W2:Y:S01]  /*3330*/  LDSM.16.M88.4 R148, [R2+0x11080] ;  /* 0x011080000294783b */ /* 0x000ea20000000200 */
[----:B------:R4:W5:Y:S02]  /*3340*/  MUFU.EX2 R160, R4 ;  /* 0x0000000400a07308 */ /* 0x0009640000000800 */
[----:B------:R-:W-:Y:S02]  /*3350*/  FSEL R5, R5, -INF , P0 ;  /* 0xff80000005057808 */ /* 0x000fe40000000000 */
[----:B------:R-:W-:Y:S03]  /*3360*/  ISETP.GT.AND P0, PT, R156, RZ, PT ;  /* 0x000000ff9c00720c */ /* 0x000fe60003f04270 */
[--C-:B------:R-:W-:Y:S02]  /*3370*/  FFMA.FTZ R159, R5, c[0x0][0x29c], -R161.reuse ;  /* 0x0000a700059f7a23 */ /* 0x100fe400000108a1 */
[----:B------:R-:W-:Y:S01]  /*3380*/  LDS R5, [R228.X4+0x14100] ;  /* 0x01410000e4057984 */ /* 0x000fe20000004800 */
[----:B------:R-:W-:Y:S02]  /*3390*/  FSEL R6, R6, -INF , P0 ;  /* 0xff80000006067808 */ /* 0x000fe40000000000 */
[----:B------:R-:W-:Y:S01]  /*33a0*/  ISETP.GT.AND P0, PT, R156, 0x1, PT ;  /* 0x000000019c00780c */ /* 0x000fe20003f04270 */
[----:B------:R-:W2:Y:S01]  /*33b0*/  MUFU.EX2 R159, R159 ;  /* 0x0000009f009f7308 */ /* 0x000ea20000000800 */
[C---:B-1----:R-:W-:Y:S05]  /*33c0*/  HMMA.16816.F32 R12, R152.reuse, R176, R12 ;  /* 0x000000b0980c723c */ /* 0x042fea000000180c */
[----:B------:R-:W-:Y:S01]  /*33d0*/  FSEL R7, R7, -INF , P0 ;  /* 0xff80000007077808 */ /* 0x000fe20000000000 */
[--C-:B------:R-:W-:Y:S01]  /*33e0*/  FFMA.FTZ R158, R6, c[0x0][0x29c], -R162.reuse ;  /* 0x0000a700069e7a23 */ /* 0x100fe200000108a2 */
[C---:B------:R-:W-:Y:S01]  /*33f0*/  ISETP.GT.AND P0, PT, R157.reuse, 0x20, PT ;  /* 0x000000209d00780c */ /* 0x040fe20003f04270 */
[----:B------:R-:W-:Y:S01]  /*3400*/  HMMA.16816.F32 R16, R152, R178, R16 ;  /* 0x000000b29810723c */ /* 0x000fe20000001810 */
[----:B------:R-:W1:Y:S03]  /*3410*/  LDSM.16.M88.4 R152, [R3+0x11080] ;  /* 0x011080000398783b */ /* 0x000e660000000200 */
[----:B------:R-:W-:Y:S01]  /*3420*/  MUFU.EX2 R158, R158 ;  /* 0x0000009e009e7308 */ /* 0x000fe20000000800 */
[----:B----4-:R-:W-:Y:S01]  /*3430*/  LDS R4, [R228.X4+0x14120] ;  /* 0x01412000e4047984 */ /* 0x010fe20000004800 */
[----:B------:R-:W-:Y:S02]  /*3440*/  FSEL R8, R8, -INF , P0 ;  /* 0xff80000008087808 */ /* 0x000fe40000000000 */
[----:B------:R-:W-:Y:S04]  /*3450*/  ISETP.GT.AND P0, PT, R157, 0x21, PT ;  /* 0x000000219d00780c */ /* 0x000fe80003f04270 */
[----:B------:R-:W-:Y:S01]  /*3460*/  FSEL R9, R9, -INF , P0 ;  /* 0xff80000009097808 */ /* 0x000fe20000000000 */
[--C-:B------:R-:W-:Y:S01]  /*3470*/  FFMA.FTZ R8, R8, c[0x0][0x29c], -R161.reuse ;  /* 0x0000a70008087a23 */ /* 0x100fe200000108a1 */
[----:B------:R-:W-:Y:S02]  /*3480*/  ISETP.GT.AND P0, PT, R156, 0x20, PT ;  /* 0x000000209c00780c */ /* 0x000fe40003f04270 */
[C---:B--2---:R-:W-:Y:S03]  /*3490*/  HMMA.16816.F32 R12, R148.reuse, R180, R12 ;  /* 0x000000b4940c723c */ /* 0x044fe6000000180c */
[----:B------:R-:W-:Y:S02]  /*34a0*/  MUFU.EX2 R8, R8 ;  /* 0x0000000800087308 */ /* 0x000fe40000000800 */
[----:B------:R-:W-:Y:S01]  /*34b0*/  FFMA.FTZ R161, R9, c[0x0][0x29c], -R161 ;  /* 0x0000a70009a17a23 */ /* 0x000fe200000108a1 */
[----:B------:R-:W-:Y:S02]  /*34c0*/  FSEL R6, R10, -INF , P0 ;  /* 0xff8000000a067808 */ /* 0x000fe40000000000 */
[----:B------:R-:W-:Y:S01]  /*34d0*/  HMMA.16816.F32 R16, R148, R182, R16 ;  /* 0x000000b69410723c */ /* 0x000fe20000001810 */
[----:B------:R-:W2:Y:S02]  /*34e0*/  LDSM.16.M88.4 R148, [R229+0x11080] ;  /* 0x01108000e594783b */ /* 0x000ea40000000200 */
[----:B------:R-:W-:Y:S01]  /*34f0*/  ISETP.GT.AND P0, PT, R156, 0x21, PT ;  /* 0x000000219c00780c */ /* 0x000fe20003f04270 */
[----:B------:R-:W-:Y:S03]  /*3500*/  FFMA.FTZ R6, R6, c[0x0][0x29c], -R162 ;  /* 0x0000a70006067a23 */ /* 0x000fe600000108a2 */
[----:B------:R-:W-:Y:S03]  /*3510*/  FSEL R11, R11, -INF , P0 ;  /* 0xff8000000b0b7808 */ /* 0x000fe60000000000 */
[----:B------:R-:W-:Y:S06]  /*3520*/  MUFU.EX2 R6, R6 ;  /* 0x0000000600067308 */ /* 0x000fec0000000800 */
[C---:B-1----:R-:W-:Y:S08]  /*3530*/  HMMA.16816.F32 R12, R152.reuse, R184, R12 ;  /* 0x000000b8980c723c */ /* 0x042ff0000000180c */
[----:B------:R-:W-:Y:S01]  /*3540*/  HMMA.16816.F32 R16, R152, R186, R16 ;  /* 0x000000ba9810723c */ /* 0x000fe20000001810 */
[----:B------:R-:W1:-:S15]  /*3550*/  LDSM.16.M88.4 R152, [R252+0x11080] ;  /* 0x01108000fc98783b */ /* 0x000e5e0000000200 */
[C---:B--2---:R-:W-:Y:S08]  /*3560*/  HMMA.16816.F32 R12, R148.reuse, R188, R12 ;  /* 0x000000bc940c723c */ /* 0x044ff0000000180c */
[----:B------:R-:W-:Y:S01]  /*3570*/  HMMA.16816.F32 R16, R148, R190, R16 ;  /* 0x000000be9410723c */ /* 0x000fe20000001810 */
[----:B------:R-:W2:-:S15]  /*3580*/  LDSM.16.M88.4 R148, [R2+0x12080] ;  /* 0x012080000294783b */ /* 0x000e9e0000000200 */
        /* <DEDUP_REMOVED lines=23> */
[----:B------:R-:W2:Y:S06]  /*3700*/  LDL R149, [R1+0x6c] ;  /* 0x00006c0001957983 */ /* 0x000eac0000100800 */
[--C-:B------:R-:W-:Y:S02]  /*3710*/  FFMA.FTZ R148, R7, c[0x0][0x29c], -R162.reuse ;  /* 0x0000a70007947a23 */ /* 0x100fe400000108a2 */
[----:B------:R-:W4:Y:S03]  /*3720*/  MUFU.EX2 R7, R161 ;  /* 0x000000a100077308 */ /* 0x000f260000000800 */
[----:B------:R-:W-:Y:S04]  /*3730*/  FFMA.FTZ R162, R11, c[0x0][0x29c], -R162 ;  /* 0x0000a7000ba27a23 */ /* 0x000fe800000108a2 */
[C---:B-1----:R-:W-:Y:S03]  /*3740*/  HMMA.16816.F32 R12, R152.reuse, R224, R12 ;  /* 0x000000e0980c723c */ /* 0x042fe6000000180c */
[----:B------:R-:W-:Y:S05]  /*3750*/  MUFU.EX2 R148, R148 ;  /* 0x0000009400947308 */ /* 0x000fea0000000800 */
[----:B------:R-:W-:Y:S05]  /*3760*/  HMMA.16816.F32 R16, R152, R226, R16 ;  /* 0x000000e29810723c */ /* 0x000fea0000001810 */
[----:B------:R-:W1:Y:S11]  /*3770*/  MUFU.EX2 R10, R162 ;  /* 0x000000a2000a7308 */ /* 0x000e760000000800 */
[--C-:B------:R-:W-:Y:S02]  /*3780*/  FADD.FTZ R13, R13, -R5.reuse ;  /* 0x800000050d0d7221 */ /* 0x100fe40000010000 */
[--C-:B------:R-:W-:Y:S02]  /*3790*/  FADD.FTZ R12, R12, -R5.reuse ;  /* 0x800000050c0c7221 */ /* 0x100fe40000010000 */
[--C-:B------:R-:W-:Y:S02]  /*37a0*/  FADD.FTZ R14, R14, -R4.reuse ;  /* 0x800000040e0e7221 */ /* 0x100fe40000010000 */
[----:B-----5:R-:W-:Y:S02]  /*37b0*/  FMUL.FTZ R12, R160, R12 ;  /* 0x0000000ca00c7220 */ /* 0x020fe40000410000 */
[--C-:B------:R-:W-:Y:S02]  /*37c0*/  FADD.FTZ R16, R16, -R5.reuse ;  /* 0x8000000510107221 */ /* 0x100fe40000010000 */
[----:B------:R-:W-:Y:S01]  /*37d0*/  FADD.FTZ R17, R17, -R5 ;  /* 0x8000000511117221 */ /* 0x000fe20000010000 */
[----:B------:R-:W-:Y:S01]  /*37e0*/  F2FP.PACK_AB R5, R159, R160 ;  /* 0x000000a09f05723e */ /* 0x000fe200000000ff */
[--C-:B------:R-:W-:Y:S02]  /*37f0*/  FADD.FTZ R11, R18, -R4.reuse ;  /* 0x80000004120b7221 */ /* 0x100fe40000010000 */
[--C-:B------:R-:W-:Y:S02]  /*3800*/  FADD.FTZ R19, R19, -R4.reuse ;  /* 0x8000000413137221 */ /* 0x100fe40000010000 */
[----:B---3--:R3:W-:Y:S01]  /*3810*/  STS [R163+0x14180], R5 ;  /* 0x01418005a3007388 */ /* 0x0087e20000000800 */
[C---:B----4-:R-:W-:Y:S01]  /*3820*/  FMUL.FTZ R17, R7.reuse, R17 ;  /* 0x0000001107117220 */ /* 0x050fe20000410000 */
[----:B------:R-:W-:Y:S01]  /*3830*/  F2FP.PACK_AB R7, R7, R8 ;  /* 0x000000080707723e */ /* 0x000fe200000000ff */
[----:B------:R-:W-:Y:S01]  /*3840*/  FMUL.FTZ R11, R6, R11 ;  /* 0x0000000b060b7220 */ /* 0x000fe20000410000 */
[----:B-1----:R-:W-:Y:S01]  /*3850*/  F2FP.PACK_AB R6, R10, R6 ;  /* 0x000000060a06723e */ /* 0x002fe200000000ff */
[----:B------:R-:W-:Y:S02]  /*3860*/  FMUL.FTZ R9, R159, R13 ;  /* 0x0000000d9f097220 */ /* 0x000fe40000410000 */
[----:B------:R-:W-:Y:S02]  /*3870*/  FMUL.FTZ R14, R158, R14 ;  /* 0x0000000e9e0e7220 */ /* 0x000fe40000410000 */
[----:B------:R-:W-:Y:S01]  /*3880*/  FMUL.FTZ R16, R8, R16 ;  /* 0x0000001008107220 */ /* 0x000fe20000410000 */
[----:B------:R-:W-:Y:S01]  /*3890*/  F2FP.PACK_AB R9, R9, R12 ;  /* 0x0000000c0909723e */ /* 0x000fe200000000ff */
[----:B------:R-:W-:Y:S03]  /*38a0*/  FMUL.FTZ R10, R10, R19 ;  /* 0x000000130a0a7220 */ /* 0x000fe60000410000 */
[----:B------:R-:W-:Y:S01]  /*38b0*/  F2FP.PACK_AB R8, R17, R16 ;  /* 0x000000101108723e */ /* 0x000fe200000000ff */
[----:B---3--:R-:W-:Y:S01]  /*38c0*/  FADD.FTZ R5, R15, -R4 ;  /* 0x800000040f057221 */ /* 0x008fe20000010000 */
[C---:B------:R-:W-:Y:S03]  /*38d0*/  F2FP.PACK_AB R4, R148.reuse, R158 ;  /* 0x0000009e9404723e */ /* 0x040fe600000000ff */
[----:B------:R-:W-:Y:S02]  /*38e0*/  FMUL.FTZ R5, R148, R5 ;  /* 0x0000000594057220 */ /* 0x000fe40000410000 */
[----:B------:R1:W-:Y:S03]  /*38f0*/  STS [R163+0x14580], R4 ;  /* 0x01458004a3007388 */ /* 0x0003e60000000800 */
[----:B------:R-:W-:Y:S02]  /*3900*/  F2FP.PACK_AB R5, R5, R14 ;  /* 0x0000000e0505723e */ /* 0x000fe400000000ff */
[----:B-1----:R-:W-:Y:S01]  /*3910*/  F2FP.PACK_AB R4, R10, R11 ;  /* 0x0000000b0a04723e */ /* 0x002fe200000000ff */
        /* <DEDUP_REMOVED lines=70> */
[----:B------:R4:W-:Y:S01]  /*3d80*/  STL [R1+0xc8], R0 ;  /* 0x0000c80001007387 */ /* 0x0009e20000100800 */
[----:B------:R-:W-:Y:S01]  /*3d90*/  IMAD.U32 R244, RZ, RZ, UR22 ;  /* 0x00000016fff47e24 */ /* 0x000fe2000f8e00ff */
[----:B------:R-:W-:Y:S01]  /*3da0*/  UIMAD UR20, UR20, UR4, URZ ;  /* 0x00000004141472a4 */ /* 0x000fe2000f8e023f */
[----:B------:R-:W-:Y:S01]  /*3db0*/  IMAD.U32 R245, RZ, RZ, UR22 ;  /* 0x00000016fff57e24 */ /* 0x000fe2000f8e00ff */
[----:B------:R-:W-:Y:S02]  /*3dc0*/  UIMAD UR4, UR15, UR8, UR6 ;  /* 0x000000080f0472a4 */ /* 0x000fe4000f8e0206 */
[----:B------:R-:W-:Y:S04]  /*3dd0*/  UIMAD UR20, UR15, UR5, UR20 ;  /* 0x000000050f1472a4 */ /* 0x000fe8000f8e0214 */
[----:B------:R-:W-:Y:S01]  /*3de0*/  UIADD3 UR20, UR23, UR20, URZ ;  /* 0x0000001417147290 */ /* 0x000fe2000fffe03f */
[----:B-1--4-:R-:W4:Y:S04]  /*3df0*/  LDL R0, [R1+0x60] ;  /* 0x0000600001007983 */ /* 0x012f280000100800 */
[----:B------:R1:W-:Y:S04]  /*3e00*/  STL.64 [R1+0xc0], R2 ;  /* 0x0000c00201007387 */ /* 0x0003e80000100a00 */
[----:B------:R-:W4:Y:S04]  /*3e10*/  LDL.64 R250, [R1+0x88] ;  /* 0x0000880001fa7983 */ /* 0x000f280000100a00 */
[----:B-1----:R-:W4:Y:S04]  /*3e20*/  LDL.64 R2, [R1+0x58] ;  /* 0x0000580001027983 */ /* 0x002f280000100a00 */
[----:B--2---:R-:W2:Y:S01]  /*3e30*/  LDL R247, [R1+0xa8] ;  /* 0x0000a80001f77983 */ /* 0x004ea20000100800 */
[----:B------:R-:W-:Y:S01]  /*3e40*/  LEA R245, P0, R245, R246, 0x5 ;  /* 0x000000f6f5f57211 */ /* 0x000fe200078028ff */
[----:B------:R-:W-:Y:S05]  /*3e50*/  IMAD.U32 R246, RZ, RZ, UR20 ;  /* 0x00000014fff67e24 */ /* 0x000fea000f8e00ff */
[----:B---3--:R-:W-:Y:S02]  /*3e60*/  LEA.HI.X R246, R244, R249, R246, 0x5, P0 ;  /* 0x000000f9f4f67211 */ /* 0x008fe400000f2cf6 */
[----:B------:R-:W3:Y:S01]  /*3e70*/  LDL.64 R248, [R1+0x70] ;  /* 0x0000700001f87983 */ /* 0x000ee20000100a00 */
[C---:B------:R-:W-:Y:S04]  /*3e80*/  LEA R244, P0, R245.reuse, c[0x0][0x1f0], 0x1 ;  /* 0x00007c00f5f47a11 */ /* 0x040fe800078008ff */
[----:B------:R-:W-:Y:S02]  /*3e90*/  LEA.HI.X R245, R245, c[0x0][0x1f4], R246, 0x1, P0 ;  /* 0x00007d00f5f57a11 */ /* 0x000fe400000f0cf6 */
[----:B------:R-:W2:Y:S01]  /*3ea0*/  LDL R246, [R1+0x50] ;  /* 0x0000500001f67983 */ /* 0x000ea20000100800 */
[C---:B----4-:R-:W-:Y:S02]  /*3eb0*/  LOP3.LUT P2, RZ, R0.reuse, 0x1, RZ, 0xc0, !PT ;  /* 0x0000000100ff7812 */ /* 0x050fe4000784c0ff */
[C---:B------:R-:W-:Y:S02]  /*3ec0*/  LOP3.LUT P1, RZ, R0.reuse, 0x2, RZ, 0xc0, !PT ;  /* 0x0000000200ff7812 */ /* 0x040fe4000782c0ff */
[C---:B------:R-:W-:Y:S02]  /*3ed0*/  LOP3.LUT P0, RZ, R0.reuse, 0x4, RZ, 0xc0, !PT ;  /* 0x0000000400ff7812 */ /* 0x040fe4000780c0ff */
[----:B------:R-:W-:Y:S02]  /*3ee0*/  LOP3.LUT P3, RZ, R0, 0x8, RZ, 0xc0, !PT ;  /* 0x0000000800ff7812 */ /* 0x000fe4000786c0ff */
[----:B------:R1:W5:Y:S01]  /*3ef0*/  LDL.LU R0, [R1+0xc8] ;  /* 0x0000c80001007983 */ /* 0x0003620000300800 */
        /* <DEDUP_REMOVED lines=8> */
[----:B--2---:R2:W-:Y:S04]  /*3f80*/  LDGSTS.E.BYPASS.LTC128B.128 [R246+0x10080], [R244.64], !P4 ;  /* 0x10080000f4f67fae */ /* 0x0045e8000e101d50 */
[----:B------:R2:W-:Y:S04]  /*3f90*/  LDGSTS.E.BYPASS.LTC128B.128 [R246+0x11080], [R244.64+0x80], !P2 ;  /* 0x11080080f4f67fae */ /* 0x0005e8000d101d50 */
[----:B------:R2:W-:Y:S04]  /*3fa0*/  LDGSTS.E.BYPASS.LTC128B.128 [R246+0x12080], [R244.64+0x100], !P1 ;  /* 0x12080100f4f67fae */ /* 0x0005e8000c901d50 */
[----:B------:R2:W-:Y:S02]  /*3fb0*/  LDGSTS.E.BYPASS.LTC128B.128 [R246+0x13080], [R244.64+0x180], !P0 ;  /* 0x13080180f4f67fae */ /* 0x0005e4000c101d50 */
[----:B--2---:R-:W-:Y:S05]  /*3fc0*/  IMAD.U32 R244, RZ, RZ, UR19 ;  /* 0x00000013fff47e24 */ /* 0x004fea000f8e00ff */
[----:B------:R-:W-:Y:S04]  /*3fd0*/  @!P5 IADD3 R244, R244, 0x20, RZ ;  /* 0x00000020f4f4d810 */ /* 0x000fe80007ffe0ff */
[C---:B------:R-:W-:Y:S04]  /*3fe0*/  @!P5 IADD3 R245, P0, R244.reuse, R250, RZ ;  /* 0x000000faf4f5d210 */ /* 0x040fe80007f1e0ff */
[----:B------:R-:W-:Y:S02]  /*3ff0*/  @!P5 LEA.HI.X.SX32 R246, R244, R247, 0x1, P0 ;  /* 0x000000f7f4f6d211 */ /* 0x000fe400000f0eff */
[C---:B------:R-:W-:Y:S04]  /*4000*/  @!P5 LEA R244, P0, R245.reuse, c[0x0][0x280], 0x2 ;  /* 0x0000a000f5f4da11 */ /* 0x040fe800078010ff */
[----:B------:R-:W-:Y:S01]  /*4010*/  @!P5 LEA.HI.X R245, R245, c[0x0][0x284], R246, 0x2, P0 ;  /* 0x0000a100f5f5da11 */ /* 0x000fe200000f14f6 */
[----:B---3--:R-:W-:Y:S05]  /*4020*/  @!P5 IMAD.SHL.U32 R246, R248, 0x10, RZ ;  /* 0x00000010f8f6d824 */ /* 0x008fea00078e00ff */
[----:B------:R1:W-:Y:S03]  /*4030*/  @!P5 LDGSTS.E.BYPASS.LTC128B.128 [R246+0x14100], [R244.64] ;  /* 0x14100000f4f6dfae */ /* 0x0003e6000b901d50 */
.L_x_345:
        /* <DEDUP_REMOVED lines=59> */
[----:B------:R-:W3:Y:S02]  /*43f0*/  LDL.64 R150, [R1+0x58] ;  /* 0x0000580001967983 */ /* 0x000ee40000100a00 */
[----:B------:R-:W-:Y:S02]  /*4400*/  UIMAD UR19, UR15, UR5, UR19 ;  /* 0x000000050f1372a4 */ /* 0x000fe4000f8e0213 */
[----:B------:R-:W3:Y:S01]  /*4410*/  LDL R149, [R1+0x50] ;  /* 0x0000500001957983 */ /* 0x000ee20000100800 */
[----:B------:R-:W-:Y:S02]  /*4420*/  USHF.L.U32 UR5, UR15, 0x5, URZ ;  /* 0x000000050f057899 */ /* 0x000fe4000800063f */
[----:B------:R-:W-:Y:S01]  /*4430*/  UIADD3 UR19, UR21, UR19, URZ ;  /* 0x0000001315137290 */ /* 0x000fe2000fffe03f */
[----:B------:R-:W3:Y:S01]  /*4440*/  LDL.64 R10, [R1+0x90] ;  /* 0x00009000010a7983 */ /* 0x000ee20000100a00 */
[----:B------:R-:W-:Y:S03]  /*4450*/  UIADD3 UR4, -UR5, UR9, URZ ;  /* 0x0000000905047290 */ /* 0x000fe6000fffe13f */
[----:B------:R-:W3:Y:S01]  /*4460*/  LDL R7, [R1+0xac] ;  /* 0x0000ac0001077983 */ /* 0x000ee20000100800 */
[----:B------:R-:W-:Y:S03]  /*4470*/  IMAD.U32 R6, RZ, RZ, UR19 ;  /* 0x00000013ff067e24 */ /* 0x000fe6000f8e00ff */
[----:B------:R-:W3:Y:S01]  /*4480*/  LDL.64 R8, [R1+0x70] ;  /* 0x0000700001087983 */ /* 0x000ee20000100a00 */
[----:B--2---:R-:W-:Y:S02]  /*4490*/  LEA R5, P0, R5, R14, 0x5 ;  /* 0x0000000e05057211 */ /* 0x004fe400078028ff */
[C---:B----4-:R-:W-:Y:S02]  /*44a0*/  LOP3.LUT P2, RZ, R12.reuse, 0x1, RZ, 0xc0, !PT ;  /* 0x000000010cff7812 */ /* 0x050fe4000784c0ff */
[----:B------:R-:W-:Y:S02]  /*44b0*/  LOP3.LUT P1, RZ, R12, 0x2, RZ, 0xc0, !PT ;  /* 0x000000020cff7812 */ /* 0x000fe4000782c0ff */
[----:B---3--:R-:W-:Y:S02]  /*44c0*/  LEA.HI.X R6, R4, R13, R6, 0x5, P0 ;  /* 0x0000000d04067211 */ /* 0x008fe400000f2c06 */
[C---:B------:R-:W-:Y:S02]  /*44d0*/  LEA R4, P0, R5.reuse, c[0x0][0x160], 0x1 ;  /* 0x0000580005047a11 */ /* 0x040fe400078008ff */
        /* <DEDUP_REMOVED lines=15> */
[----:B-1----:R-:W-:Y:S04]  /*45d0*/  IADD3 R5, P0, R10, UR5, RZ ;  /* 0x000000050a057c10 */ /* 0x002fe8000ff1e0ff */
[----:B------:R-:W-:Y:S02]  /*45e0*/  LEA.HI.X.SX32 R6, R6, R7, 0x1, P0 ;  /* 0x0000000706067211 */ /* 0x000fe400000f0eff */
[C---:B------:R-:W-:Y:S04]  /*45f0*/  LEA R4, P0, R5.reuse, c[0x0][0x258], 0x2 ;  /* 0x0000960005047a11 */ /* 0x040fe800078010ff */
[----:B------:R-:W-:Y:S01]  /*4600*/  LEA.HI.X R5, R5, c[0x0][0x25c], R6, 0x2, P0 ;  /* 0x0000970005057a11 */ /* 0x000fe200000f1406 */
[----:B------:R-:W-:Y:S05]  /*4610*/  @!P5 IMAD.SHL.U32 R6, R8, 0x10, RZ ;  /* 0x000000100806d824 */ /* 0x000fea00078e00ff */
[----:B------:R1:W-:Y:S03]  /*4620*/  @!P5 LDGSTS.E.BYPASS.LTC128B.128 [R6+0x14080], [R4.64] ;  /* 0x140800000406dfae */ /* 0x0003e6000b901d50 */
.L_x_346:
        /* <DEDUP_REMOVED lines=167> */
.L_x_344:
[----:B------:R-:W-:Y:S05]  /*50a0*/  @P0 BRA `(.L_x_348) ;  /* 0x00001d8000000947 */ /* 0x000fea0003800000 */
[----:B------:R-:W2:Y:S01]  /*50b0*/  LDL.LU.64 R148, [R1+0x70] ;  /* 0x0000700001947983 */ /* 0x000ea20000300a00 */
[----:B------:R-:W-:Y:S01]  /*50c0*/  F2FP.PACK_AB R39, R39, R38 ;  /* 0x000000262727723e */ /* 0x000fe200000000ff */
[----:B------:R-:W-:Y:S01]  /*50d0*/  ULDC UR7, c[0x0][0x2f0] ;  /* 0x0000bc0000077ab9 */ /* 0x000fe20000000800 */
[----:B------:R-:W-:Y:S01]  /*50e0*/  F2FP.PACK_AB R38, R3, R5 ;  /* 0x000000050326723e */ /* 0x000fe200000000ff */
[----:B------:R-:W-:Y:S01]  /*50f0*/  UIADD3 UR8, -UR10, UR7, URZ ;  /* 0x000000070a087290 */ /* 0x000fe2000fffe13f */
[----:B------:R-:W-:Y:S01]  /*5100*/  F2FP.PACK_AB R84, R37, R36 ;  /* 0x000000242554723e */ /* 0x000fe200000000ff */
[----:B------:R-:W-:Y:S01]  /*5110*/  USHF.R.S32.HI UR6, URZ, 0x1f, UR12 ;  /* 0x0000001f3f067899 */ /* 0x000fe2000801140c */
[----:B------:R-:W-:Y:S01]  /*5120*/  F2FP.PACK_AB R37, R0, R4 ;  /* 0x000000040025723e */ /* 0x000fe200000000ff */
[----:B------:R-:W-:Y:S01]  /*5130*/  UISETP.LT.AND UP0, UPT, UR8, 0x40, UPT ;  /* 0x000000400800788c */ /* 0x000fe2000bf01270 */
[----:B------:R-:W-:Y:S01]  /*5140*/  F2FP.PACK_AB R36, R89, R2 ;  /* 0x000000025924723e */ /* 0x000fe200000000ff */
[----:B------:R-:W-:Y:S01]  /*5150*/  ULDC.64 UR4, c[0x0][0x338] ;  /* 0x0000ce0000047ab9 */ /* 0x000fe20000000a00 */
[----:B------:R-:W-:Y:S01]  /*5160*/  F2FP.PACK_AB R129, R21, R20 ;  /* 0x000000141581723e */ /* 0x000fe200000000ff */
[----:B------:R-:W-:Y:S01]  /*5170*/  UIMAD UR4, UR6, UR4, URZ ;  /* 0x00000004060472a4 */ /* 0x000fe2000f8e023f */
[----:B------:R-:W-:Y:S01]  /*5180*/  F2FP.PACK_AB R127, R23, R22 ;  /* 0x00000016177f723e */ /* 0x000fe200000000ff */
[----:B------:R-:W-:Y:S01]  /*5190*/  USEL UR8, UR8, 0x40, UP0 ;  /* 0x0000004008087887 */ /* 0x000fe20008000000 */
[----:B------:R-:W-:Y:S01]  /*51a0*/  F2FP.PACK_AB R88, R33, R32 ;  /* 0x000000202158723e */ /* 0x000fe200000000ff */
[----:B------:R-:W-:Y:S01]  /*51b0*/  UIMAD UR5, UR12, UR5, UR4 ;  /* 0x000000050c0572a4 */ /* 0x000fe2000f8e0204 */
[----:B------:R-:W-:Y:S01]  /*51c0*/  F2FP.PACK_AB R87, R35, R34 ;  /* 0x000000222357723e */ /* 0x000fe200000000ff */
[----:B------:R-:W-:Y:S01]  /*51d0*/  USHF.R.S32.HI UR7, URZ, 0x1f, UR13 ;  /* 0x0000001f3f077899 */ /* 0x000fe2000801140d */
[----:B------:R-:W-:Y:S01]  /*51e0*/  F2FP.PACK_AB R125, R25, R24 ;  /* 0x00000018197d723e */ /* 0x000fe200000000ff */
[----:B------:R-:W-:Y:S01]  /*51f0*/  BSSY B0, `(.L_x_349) ;  /* 0x00000c9000007945 */ /* 0x000fe20003800000 */
        /* <DEDUP_REMOVED lines=55> */
[----:B------:R-:W-:Y:S02]  /*5570*/  LOP3.LUT R6, R3, 0x3ffffffc, RZ, 0xc0, !PT ;  /* 0x3ffffffc03067812 */ /* 0x000fe400078ec0ff */
        /* <DEDUP_REMOVED lines=104> */
[----:B------:R3:W-:Y:S01]  /*5c00*/  STS [R2+0x7480], R4 ;  /* 0x0074800402007388 */ /* 0x0007e20000000800 */
[----:B-1----:R-:W-:-:S03]  /*5c10*/  IMAD.SHL.U32 R0, R7, 0x2, RZ ;  /* 0x0000000207007824 */ /* 0x002fc600078e00ff */
[----:B------:R-:W-:Y:S01]  /*5c20*/  BAR.SYNC.DEFER_BLOCKING 0x1, 0x100 ;  /* 0x0044000000007b1d */ /* 0x000fe20000010000 */
[--C-:B------:R-:W-:Y:S01]  /*5c30*/  SHF.R.S32.HI R7, RZ, 0x1f, R6.reuse ;  /* 0x0000001fff077819 */ /* 0x100fe20000011406 */
[----:B--2---:R-:W-:Y:S02]  /*5c40*/  IMAD.U32 R5, RZ, RZ, UR14 ;  /* 0x0000000eff057e24 */ /* 0x004fe4000f8e00ff */
[----:B---3--:R-:W-:Y:S02]  /*5c50*/  IMAD.U32 R2, RZ, RZ, UR12 ;  /* 0x0000000cff027e24 */ /* 0x008fe4000f8e00ff */
[----:B------:R-:W-:Y:S02]  /*5c60*/  IMAD.U32 R4, RZ, RZ, UR13 ;  /* 0x0000000dff047e24 */ /* 0x000fe4000f8e00ff */
[----:B------:R-:W-:-:S05]  /*5c70*/  IMAD.WIDE.U32 R2, R2, c[0x0][0x338], R6 ;  /* 0x0000ce0002027a25 */ /* 0x000fca00078e0006 */
[----:B------:R-:W-:Y:S01]  /*5c80*/  IADD3 R3, R3, UR5, RZ ;  /* 0x0000000503037c10 */ /* 0x000fe2000fffe0ff */
[----:B------:R-:W-:Y:S02]  /*5c90*/  ULDC.64 UR4, c[0x0][0x340] ;  /* 0x0000d00000047ab9 */ /* 0x000fe40000000a00 */
[----:B------:R-:W-:Y:S02]  /*5ca0*/  UIMAD UR4, UR7, UR4, URZ ;  /* 0x00000004070472a4 */ /* 0x000fe4000f8e023f */
[----:B------:R-:W-:Y:S02]  /*5cb0*/  IMAD.WIDE.U32 R10, R4, c[0x0][0x340], R2 ;  /* 0x0000d000040a7a25 */ /* 0x000fe400078e0002 */
[----:B------:R-:W-:Y:S01]  /*5cc0*/  UIMAD UR4, UR13, UR5, UR4 ;  /* 0x000000050d0472a4 */ /* 0x000fe2000f8e0204 */
[----:B------:R1:W2:Y:S01]  /*5cd0*/  LDS.128 R20, [R0+0x8480] ;  /* 0x0084800000147984 */ /* 0x0002a20000000c00 */
[----:B------:R-:W-:-:S03]  /*5ce0*/  IMAD.WIDE R2, R5, 0x40, R8 ;  /* 0x0000004005027825 */ /* 0x000fc600078e0208 */
[----:B------:R1:W3:Y:S01]  /*5cf0*/  LDS.128 R24, [R0+0x8880] ;  /* 0x0088800000187984 */ /* 0x0002e20000000c00 */
[----:B------:R-:W-:-:S03]  /*5d00*/  IADD3 R5, R11, UR4, RZ ;  /* 0x000000040b057c10 */ /* 0x000fc6000fffe0ff */
[----:B------:R1:W4:Y:S04]  /*5d10*/  LDS.128 R28, [R0+0x8c80] ;  /* 0x008c8000001c7984 */ /* 0x0003280000000c00 */
        /* <DEDUP_REMOVED lines=22> */
.L_x_350:
[----:B--234-:R-:W-:Y:S05]  /*5e80*/  BSYNC B0 ;  /* 0x0000000000007941 */ /* 0x01cfea0003800000 */
.L_x_349:
        /* <DEDUP_REMOVED lines=17> */
.L_x_352:
[----:B------:R-:W-:Y:S05]  /*5fa0*/  BSYNC B0 ;  /* 0x0000000000007941 */ /* 0x000fea0003800000 */
.L_x_351:
        /* <DEDUP_REMOVED lines=17> */
.L_x_354:
[----:B------:R-:W-:Y:S05]  /*60c0*/  BSYNC B0 ;  /* 0x0000000000007941 */ /* 0x000fea0003800000 */
.L_x_353:
        /* <DEDUP_REMOVED lines=16> */
.L_x_356:
[----:B------:R-:W-:Y:S05]  /*61d0*/  BSYNC B0 ;  /* 0x0000000000007941 */ /* 0x000fea0003800000 */
.L_x_355:
        /* <DEDUP_REMOVED lines=16> */
.L_x_358:
[----:B------:R-:W-:Y:S05]  /*62e0*/  BSYNC B0 ;  /* 0x0000000000007941 */ /* 0x000fea0003800000 */
.L_x_357:
        /* <DEDUP_REMOVED lines=16> */
.L_x_360:
[----:B------:R-:W-:Y:S05]  /*63f0*/  BSYNC B0 ;  /* 0x0000000000007941 */ /* 0x000fea0003800000 */
.L_x_359:
        /* <DEDUP_REMOVED lines=16> */
.L_x_362:
[----:B------:R-:W-:Y:S05]  /*6500*/  BSYNC B0 ;  /* 0x0000000000007941 */ /* 0x000fea0003800000 */
.L_x_361:
        /* <DEDUP_REMOVED lines=15> */
.L_x_364:
[----:B------:R-:W-:Y:S05]  /*6600*/  BSYNC B0 ;  /* 0x0000000000007941 */ /* 0x000fea0003800000 */
.L_x_363:
[----:B------:R-:W-:Y:S01]  /*6610*/  ULDC.64 UR4, c[0x0][0x308] ;  /* 0x0000c20000047ab9 */ /* 0x000fe20000000a00 */
[----:B------:R-:W-:Y:S01]  /*6620*/  IMAD.U32 R0, RZ, RZ, UR12 ;  /* 0x0000000cff007e24 */ /* 0x000fe2000f8e00ff */
[----:B------:R-:W-:Y:S01]  /*6630*/  UIMAD UR4, UR6, UR4, URZ ;  /* 0x00000004060472a4 */ /* 0x000fe2000f8e023f */
[----:B------:R-:W-:Y:S01]  /*6640*/  ISETP.GE.OR P0, PT, R6, c[0x0][0x2f4], P2 ;  /* 0x0000bd0006007a0c */ /* 0x000fe20001706670 */
[----:B------:R-:W-:Y:S01]  /*6650*/  BSSY B0, `(.L_x_365) ;  /* 0x0000013000007945 */ /* 0x000fe20003800000 */
[----:B--2---:R-:W-:Y:S01]  /*6660*/  IMAD.WIDE.U32 R4, R0, c[0x0][0x308], R6 ;  /* 0x0000c20000047a25 */ /* 0x004fe200078e0006 */
[----:B------:R-:W-:Y:S01]  /*6670*/  UIMAD UR12, UR12, UR5, UR4 ;  /* 0x000000050c0c72a4 */ /* 0x000fe2000f8e0204 */
[----:B------:R-:W-:Y:S02]  /*6680*/  MOV R0, UR13 ;  /* 0x0000000d00007c02 */ /* 0x000fe40008000f00 */
[----:B------:R-:W-:Y:S02]  /*6690*/  ULDC.64 UR4, c[0x0][0x310] ;  /* 0x0000c40000047ab9 */ /* 0x000fe40000000a00 */
[----:B------:R-:W-:Y:S01]  /*66a0*/  UIMAD UR4, UR7, UR4, URZ ;  /* 0x00000004070472a4 */ /* 0x000fe2000f8e023f */
[----:B------:R-:W-:-:S03]  /*66b0*/  IADD3 R5, R5, UR12, RZ ;  /* 0x0000000c05057c10 */ /* 0x000fc6000fffe0ff */
[----:B------:R-:W-:Y:S02]  /*66c0*/  UIMAD UR4, UR13, UR5, UR4 ;  /* 0x000000050d0472a4 */ /* 0x000fe4000f8e0204 */
        /* <DEDUP_REMOVED lines=11> */
.L_x_366:
[----:B------:R-:W-:Y:S05]  /*6780*/  BSYNC B0 ;  /* 0x0000000000007941 */ /* 0x000fea0003800000 */
.L_x_365:
        /* <DEDUP_REMOVED lines=15> */
.L_x_368:
[----:B------:R-:W-:Y:S05]  /*6880*/  BSYNC B0 ;  /* 0x0000000000007941 */ /* 0x000fea0003800000 */
.L_x_367:
        /* <DEDUP_REMOVED lines=15> */
.L_x_370:
[----:B------:R-:W-:Y:S05]  /*6980*/  BSYNC B0 ;  /* 0x0000000000007941 */ /* 0x000fea0003800000 */
.L_x_369:
        /* <DEDUP_REMOVED lines=14> */
.L_x_372:
[----:B------:R-:W-:Y:S05]  /*6a70*/  BSYNC B0 ;  /* 0x0000000000007941 */ /* 0x000fea0003800000 */
.L_x_371:
        /* <DEDUP_REMOVED lines=14> */
.L_x_374:
[----:B------:R-:W-:Y:S05]  /*6b60*/  BSYNC B0 ;  /* 0x0000000000007941 */ /* 0x000fea0003800000 */
.L_x_373:
        /* <DEDUP_REMOVED lines=14> */
.L_x_376:
[----:B------:R-:W-:Y:S05]  /*6c50*/  BSYNC B0 ;  /* 0x0000000000007941 */ /* 0x000fea0003800000 */
.L_x_375:
        /* <DEDUP_REMOVED lines=14> */
.L_x_378:
[----:B------:R-:W-:Y:S05]  /*6d40*/  BSYNC B0 ;  /* 0x0000000000007941 */ /* 0x000fea0003800000 */
.L_x_377:
        /* <DEDUP_REMOVED lines=14> */
.L_x_348:
[----:B------:R-:W2:Y:S01]  /*6e30*/  LDL.LU.64 R2, [R1+0x70] ;  /* 0x0000700001027983 */ /* 0x000ea20000300a00 */
[----:B------:R-:W-:Y:S01]  /*6e40*/  USHF.R.S32.HI UR6, URZ, 0x1f, UR12 ;  /* 0x0000001f3f067899 */ /* 0x000fe2000801140c */
[----:B------:R-:W-:Y:S01]  /*6e50*/  IMAD.U32 R10, RZ, RZ, UR12 ;  /* 0x0000000cff0a7e24 */ /* 0x000fe2000f8e00ff */
[----:B------:R-:W-:Y:S01]  /*6e60*/  ULDC.64 UR4, c[0x0][0x308] ;  /* 0x0000c20000047ab9 */ /* 0x000fe20000000a00 */
[----:B------:R-:W-:Y:S01]  /*6e70*/  BSSY B0, `(.L_x_379) ;  /* 0x0000023000007945 */ /* 0x000fe20003800000 */
[----:B------:R-:W-:Y:S02]  /*6e80*/  UIMAD UR4, UR6, UR4, URZ ;  /* 0x00000004060472a4 */ /* 0x000fe4000f8e023f */
[----:B------:R-:W-:Y:S02]  /*6e90*/  USHF.R.S32.HI UR7, URZ, 0x1f, UR13 ;  /* 0x0000001f3f077899 */ /* 0x000fe4000801140d */
[----:B------:R-:W-:-:S03]  /*6ea0*/  UIMAD UR5, UR12, UR5, UR4 ;  /* 0x000000050c0572a4 */ /* 0x000fc6000f8e0204 */
[----:B------:R-:W-:Y:S02]  /*6eb0*/  ULDC UR4, c[0x0][0x2f0] ;  /* 0x0000bc0000047ab9 */ /* 0x000fe40000000800 */
[----:B------:R-:W-:Y:S01]  /*6ec0*/  UIADD3 UR10, -UR10, UR4, URZ ;  /* 0x000000040a0a7290 */ /* 0x000fe2000fffe13f */
[----:B--2---:R-:W-:-:S04]  /*6ed0*/  SHF.R.S32.HI R0, RZ, 0x1f, R2 ;  /* 0x0000001fff007819 */ /* 0x004fc80000011402 */
[----:B------:R-:W-:-:S04]  /*6ee0*/  LEA.HI R0, R0, R2, RZ, 0x5 ;  /* 0x0000000200007211 */ /* 0x000fc800078f28ff */
[----:B------:R-:W-:Y:S02]  /*6ef0*/  LOP3.LUT R4, R0, 0x1fffffe0, RZ, 0xc0, !PT ;  /* 0x1fffffe000047812 */ /* 0x000fe400078ec0ff */
[----:B------:R-:W-:Y:S01]  /*6f00*/  SHF.R.S32.HI R6, RZ, 0x5, R0 ;  /* 0x00000005ff067819 */ /* 0x000fe20000011400 */
[----:B------:R-:W-:Y:S02]  /*6f10*/  IMAD.U32 R0, RZ, RZ, UR13 ;  /* 0x0000000dff007e24 */ /* 0x000fe4000f8e00ff */
[----:B------:R-:W-:Y:S01]  /*6f20*/  IMAD.IADD R4, R2, 0x1, -R4 ;  /* 0x0000000102047824 */ /* 0x000fe200078e0a04 */
[----:B------:R-:W-:Y:S01]  /*6f30*/  ISETP.GE.AND P2, PT, R6, UR10, PT ;  /* 0x0000000a06007c0c */ /* 0x000fe2000bf46270 */
[----:B------:R-:W-:Y:S01]  /*6f40*/  IMAD.U32 R2, RZ, RZ, UR14 ;  /* 0x0000000eff027e24 */ /* 0x000fe2000f8e00ff */
[----:B------:R-:W-:Y:S01]  /*6f50*/  SHF.R.S32.HI R7, RZ, 0x1f, R6 ;  /* 0x0000001fff077819 */ /* 0x000fe20000011406 */
[----:B------:R-:W-:-:S04]  /*6f60*/  IMAD.SHL.U32 R4, R4, 0x8, RZ ;  /* 0x0000000804047824 */ /* 0x000fc800078e00ff */
[----:B------:R-:W-:Y:S01]  /*6f70*/  IMAD.WIDE R2, R2, 0x40, R6 ;  /* 0x0000004002027825 */ /* 0x000fe200078e0206 */
[----:B------:R-:W-:Y:S02]  /*6f80*/  SHF.R.S32.HI R5, RZ, 0x1f, R4 ;  /* 0x0000001fff057819 */ /* 0x000fe40000011404 */
[----:B------:R-:W-:-:S03]  /*6f90*/  ISETP.GE.OR P0, PT, R4, c[0x0][0x2f4], P2 ;  /* 0x0000bd0004007a0c */ /* 0x000fc60001706670 */
[----:B------:R-:W-:-:S05]  /*6fa0*/  IMAD.WIDE.U32 R10, R10, c[0x0][0x308], R4 ;  /* 0x0000c2000a0a7a25 */ /* 0x000fca00078e0004 */
[----:B------:R-:W-:Y:S01]  /*6fb0*/  IADD3 R11, R11, UR5, RZ ;  /* 0x000000050b0b7c10 */ /* 0x000fe2000fffe0ff */
[----:B------:R-:W-:Y:S02]  /*6fc0*/  ULDC.64 UR4, c[0x0][0x310] ;  /* 0x0000c40000047ab9 */ /* 0x000fe40000000a00 */
[----:B------:R-:W-:Y:S02]  /*6fd0*/  UIMAD UR4, UR7, UR4, URZ ;  /* 0x00000004070472a4 */ /* 0x000fe4000f8e023f */
[----:B------:R-:W-:Y:S02]  /*6fe0*/  IMAD.WIDE.U32 R10, R0, c[0x0][0x310], R10 ;  /* 0x0000c400000a7a25 */ /* 0x000fe400078e000a */
[----:B------:R-:W-:-:S06]  /*6ff0*/  UIMAD UR4, UR13, UR5, UR4 ;  /* 0x000000050d0472a4 */ /* 0x000fcc000f8e0204 */
        /* <DEDUP_REMOVED lines=10> */
.L_x_380:
[----:B------:R-:W-:Y:S05]  /*70a0*/  BSYNC B0 ;  /* 0x0000000000007941 */ /* 0x000fea0003800000 */
.L_x_379:
        /* <DEDUP_REMOVED lines=17> */
.L_x_382:
[----:B------:R-:W-:Y:S05]  /*71c0*/  BSYNC B0 ;  /* 0x0000000000007941 */ /* 0x000fea0003800000 */
.L_x_381:
        /* <DEDUP_REMOVED lines=17> */
.L_x_384:
[----:B------:R-:W-:Y:S05]  /*72e0*/  BSYNC B0 ;  /* 0x0000000000007941 */ /* 0x000fea0003800000 */
.L_x_383:
        /* <DEDUP_REMOVED lines=16> */
.L_x_386:
[----:B------:R-:W-:Y:S05]  /*73f0*/  BSYNC B0 ;  /* 0x0000000000007941 */ /* 0x000fea0003800000 */
.L_x_385:
        /* <DEDUP_REMOVED lines=16> */
.L_x_388:
[----:B------:R-:W-:Y:S05]  /*7500*/  BSYNC B0 ;  /* 0x0000000000007941 */ /* 0x000fea0003800000 */
.L_x_387:
        /* <DEDUP_REMOVED lines=16> */
.L_x_390:
[----:B------:R-:W-:Y:S05]  /*7610*/  BSYNC B0 ;  /* 0x0000000000007941 */ /* 0x000fea0003800000 */
.L_x_389:
        /* <DEDUP_REMOVED lines=16> */
.L_x_392:
[----:B------:R-:W-:Y:S05]  /*7720*/  BSYNC B0 ;  /* 0x0000000000007941 */ /* 0x000fea0003800000 */
.L_x_391:
        /* <DEDUP_REMOVED lines=15> */
.L_x_394:
[----:B------:R-:W-:Y:S05]  /*7820*/  BSYNC B0 ;  /* 0x0000000000007941 */ /* 0x000fea0003800000 */
.L_x_393:
[----:B------:R-:W-:Y:S01]  /*7830*/  ULDC.64 UR4, c[0x0][0x338] ;  /* 0x0000ce0000047ab9 */ /* 0x000fe20000000a00 */
[----:B------:R-:W-:Y:S01]  /*7840*/  IMAD.U32 R8, RZ, RZ, UR12 ;  /* 0x0000000cff087e24 */ /* 0x000fe2000f8e00ff */
[----:B------:R-:W-:Y:S01]  /*7850*/  UIMAD UR4, UR6, UR4, URZ ;  /* 0x00000004060472a4 */ /* 0x000fe2000f8e023f */
[----:B------:R-:W-:Y:S01]  /*7860*/  ISETP.GE.OR P0, PT, R4, c[0x0][0x324], P2 ;  /* 0x0000c90004007a0c */ /* 0x000fe20001706670 */
[----:B------:R-:W-:Y:S01]  /*7870*/  BSSY B0, `(.L_x_395) ;  /* 0x0000013000007945 */ /* 0x000fe20003800000 */
[----:B------:R-:W-:Y:S01]  /*7880*/  IMAD.WIDE.U32 R8, R8, c[0x0][0x338], R4 ;  /* 0x0000ce0008087a25 */ /* 0x000fe200078e0004 */
[----:B------:R-:W-:Y:S01]  /*7890*/  UIMAD UR12, UR12, UR5, UR4 ;  /* 0x000000050c0c72a4 */ /* 0x000fe2000f8e0204 */
[----:B------:R-:W-:Y:S02]  /*78a0*/  MOV R0, UR13 ;  /* 0x0000000d00007c02 */ /* 0x000fe40008000f00 */
[----:B------:R-:W-:Y:S02]  /*78b0*/  ULDC.64 UR4, c[0x0][0x340] ;  /* 0x0000d00000047ab9 */ /* 0x000fe40000000a00 */
[----:B------:R-:W-:Y:S01]  /*78c0*/  UIMAD UR4, UR7, UR4, URZ ;  /* 0x00000004070472a4 */ /* 0x000fe2000f8e023f */
[----:B------:R-:W-:-:S03]  /*78d0*/  IADD3 R9, R9, UR12, RZ ;  /* 0x0000000c09097c10 */ /* 0x000fc6000fffe0ff */
[----:B------:R-:W-:Y:S02]  /*78e0*/  UIMAD UR4, UR13, UR5, UR4 ;  /* 0x000000050d0472a4 */ /* 0x000fe4000f8e0204 */
[----:B------:R-:W-:-:S05]  /*78f0*/  IMAD.WIDE.U32 R8, R0, c[0x0][0x340], R8 ;  /* 0x0000d00000087a25 */ /* 0x000fca00078e0008 */
[----:B--2---:R-:W-:Y:S01]  /*7900*/  IADD3 R7, R9, UR4, RZ ;  /* 0x0000000409077c10 */ /* 0x004fe2000fffe0ff */
        /* <DEDUP_REMOVED lines=9> */
.L_x_396:
[----:B------:R-:W-:Y:S05]  /*79a0*/  BSYNC B0 ;  /* 0x0000000000007941 */ /* 0x000fea0003800000 */
.L_x_395:
        /* <DEDUP_REMOVED lines=15> */
.L_x_398:
[----:B------:R-:W-:Y:S05]  /*7aa0*/  BSYNC B0 ;  /* 0x0000000000007941 */ /* 0x000fea0003800000 */
.L_x_397:
        /* <DEDUP_REMOVED lines=15> */
.L_x_400:
[----:B------:R-:W-:Y:S05]  /*7ba0*/  BSYNC B0 ;  /* 0x0000000000007941 */ /* 0x000fea0003800000 */
.L_x_399:
        /* <DEDUP_REMOVED lines=14> */
.L_x_402:
[----:B------:R-:W-:Y:S05]  /*7c90*/  BSYNC B0 ;  /* 0x0000000000007941 */ /* 0x000fea0003800000 */
.L_x_401:
        /* <DEDUP_REMOVED lines=14> */
.L_x_404:
[----:B------:R-:W-:Y:S05]  /*7d80*/  BSYNC B0 ;  /* 0x0000000000007941 */ /* 0x000fea0003800000 */
.L_x_403:
        /* <DEDUP_REMOVED lines=14> */
.L_x_406:
[----:B------:R-:W-:Y:S05]  /*7e70*/  BSYNC B0 ;  /* 0x0000000000007941 */ /* 0x000fea0003800000 */
.L_x_405:
        /* <DEDUP_REMOVED lines=14> */
.L_x_408:
[----:B------:R-:W-:Y:S05]  /*7f60*/  BSYNC B0 ;  /* 0x0000000000007941 */ /* 0x000fea0003800000 */
.L_x_407:
        /* <DEDUP_REMOVED lines=13> */
.L_x_409:
        /* <DEDUP_REMOVED lines=12> */
.L_x_1154:


//--------------------- .text._ZN7cutlass13device_kernelIN5flash19enable_sm80_to_sm89INS1_16FlashAttnBwdSm80INS1_25CollectiveMainloopBwdSm80ILi1ELi1EN4cute5tupleIJNS5_1CILi32EEENS7_ILi64EEENS7_ILi256EEEEEENS_6half_tEfNS_4arch4Sm80ELb1ELb0ELb0ELb0ELb0ELb0ELb0ELb0ELi2ELi2ELi2ELi1ELb1EEENS1_24CollectiveEpilogueBwdGQAISB_fSE_Li256ELb0ELb0EEENS1_25SingleTileBwdLPTSchedulerILb0ELi64ELb0EEEEEEEEEvNT_6ParamsE --------------------------
	.section	.text._ZN7cutlass13device_kernelIN5flash19enable_sm80_to_sm89INS1_16FlashAttnBwdSm80INS1_25CollectiveMainloopBwdSm80ILi1ELi1EN4cute5tupleIJNS5_1CILi32EEENS7_ILi64EEENS7_ILi256EEEEEENS_6half_tEfNS_4arch4Sm80ELb1ELb0ELb0ELb0ELb0ELb0ELb0ELb0ELi2ELi2ELi2ELi1ELb1EEENS1_24CollectiveEpilogueBwdGQAISB_fSE_Li256ELb0ELb0EEENS1_25SingleTileBwdLPTSchedulerILb0ELi64ELb0EEEEEEEEEvNT_6ParamsE,"ax",@progbits
	.sectioninfo	@"SHI_REGISTERS=255"
	.align	128
.text._ZN7cutlass13device_kernelIN5flash19enable_sm80_to_sm89INS1_16FlashAttnBwdSm80INS1_25CollectiveMainloopBwdSm80ILi1ELi1EN4cute5tupleIJNS5_1CILi32EEENS7_ILi64EEENS7_ILi256EEEEEENS_6half_tEfNS_4arch4Sm80ELb1ELb0ELb0ELb0ELb0ELb0ELb0ELb0ELi2ELi2ELi2ELi1ELb1EEENS1_24CollectiveEpilogueBwdGQAISB_fSE_Li256ELb0ELb0EEENS1_25SingleTileBwdLPTSchedulerILb0ELi64ELb0EEEEEEEEEvNT_6ParamsE:
        .type           _ZN7cutlass13device_kernelIN5flash19enable_sm80_to_sm89INS1_16FlashAttnBwdSm80INS1_25CollectiveMainloopBwdSm80ILi1ELi1EN4cute5tupleIJNS5_1CILi32EEENS7_ILi64EEENS7_ILi256EEEEEENS_6half_tEfNS_4arch4Sm80ELb1ELb0ELb0ELb0ELb0ELb0ELb0ELb0ELi2ELi2ELi2ELi1ELb1EEENS1_24CollectiveEpilogueBwdGQAISB_fSE_Li256ELb0ELb0EEENS1_25SingleTileBwdLPTSchedulerILb0ELi64ELb0EEEEEEEEEvNT_6ParamsE,@function
        .size           _ZN7cutlass13device_kernelIN5flash19enable_sm80_to_sm89INS1_16FlashAttnBwdSm80INS1_25CollectiveMainloopBwdSm80ILi1ELi1EN4cute5tupleIJNS5_1CILi32EEENS7_ILi64EEENS7_ILi256EEEEEENS_6half_tEfNS_4arch4Sm80ELb1ELb0ELb0ELb0ELb0ELb0ELb0ELb0ELi2ELi2ELi2ELi1ELb1EEENS1_24CollectiveEpilogueBwdGQAISB_fSE_Li256ELb0ELb0EEENS1_25SingleTileBwdLPTSchedulerILb0ELi64ELb0EEEEEEEEEvNT_6ParamsE,(.L_x_1155 - _ZN7cutlass13device_kernelIN5flash19enable_sm80_to_sm89INS1_16FlashAttnBwdSm80INS1_25CollectiveMainloopBwdSm80ILi1ELi1EN4cute5tupleIJNS5_1CILi32EEENS7_ILi64EEENS7_ILi256EEEEEENS_6half_tEfNS_4arch4Sm80ELb1ELb0ELb0ELb0ELb0ELb0ELb0ELb0ELi2ELi2ELi2ELi1ELb1EEENS1_24CollectiveEpilogueBwdGQAISB_fSE_Li256ELb0ELb0EEENS1_25SingleTileBwdLPTSchedulerILb0ELi64ELb0EEEEEEEEEvNT_6ParamsE)
        .other          _ZN7cutlass13device_kernelIN5flash19enable_sm80_to_sm89INS1_16FlashAttnBwdSm80INS1_25CollectiveMainloopBwdSm80ILi1ELi1EN4cute5tupleIJNS5_1CILi32EEENS7_ILi64EEENS7_ILi256EEEEEENS_6half_tEfNS_4arch4Sm80ELb1ELb0ELb0ELb0ELb0ELb0ELb0ELb0ELi2ELi2ELi2ELi1ELb1EEENS1_24CollectiveEpilogueBwdGQAISB_fSE_Li256ELb0ELb0EEENS1_25SingleTileBwdLPTSchedulerILb0ELi64ELb0EEEEEEEEEvNT_6ParamsE,@"STO_CUDA_ENTRY STV_DEFAULT"
_ZN7cutlass13device_kernelIN5flash19enable_sm80_to_sm89INS1_16FlashAttnBwdSm80INS1_25CollectiveMainloopBwdSm80ILi1ELi1EN4cute5tupleIJNS5_1CILi32EEENS7_ILi64EEENS7_ILi256EEEEEENS_6half_tEfNS_4arch4Sm80ELb1ELb0ELb0ELb0ELb0ELb0ELb0ELb0ELi2ELi2ELi2ELi1ELb1EEENS1_24CollectiveEpilogueBwdGQAISB_fSE_Li256ELb0ELb0EEENS1_25SingleTileBwdLPTSchedulerILb0ELi64ELb0EEEEEEEEEvNT_6ParamsE:
        /* <DEDUP_REMOVED lines=32> */
.L_x_411:
[----:B------:R-:W-:Y:S02]  /*0200*/  ULDC UR8, c[0x0][0x3b4] ;  /* 0x0000ed0000087ab9 */ /* 0x000fe40000000800 */
[----:B------:R-:W-:Y:S02]  /*0210*/  UISETP.NE.AND UP0, UPT, UR8, 0x1, UPT ;  /* 0x000000010800788c */ /* 0x000fe4000bf05270 */
[----:B------:R-:W-:Y:S02]  /*0220*/  ULDC.64 UR4, c[0x0][0x3b8] ;  /* 0x0000ee0000047ab9 */ /* 0x000fe40000000a00 */
[----:B------:R-:W-:Y:S02]  /*0230*/  UIMAD.WIDE.U32 UR10, UR7, UR4, URZ ;  /* 0x00000004070a72a5 */ /* 0x000fe4000f8e003f */
[----:B------:R-:W-:-:S05]  /*0240*/  UMOV UR14, UR7 ;  /* 0x00000007000e7c82 */ /* 0x000fca0008000000 */
[----:B------:R-:W-:-:S04]  /*0250*/  @UP0 USHF.R.U32.HI UR14, URZ, UR5, UR11 ;  /* 0x000000053f0e0299 */ /* 0x000fc8000801160b */
[----:B------:R-:W-:Y:S02]  /*0260*/  UIMAD UR8, UR14, UR8, URZ ;  /* 0x000000080e0872a4 */ /* 0x000fe4000f8e023f */
.L_x_412:
        /* <DEDUP_REMOVED lines=11> */
.L_x_410:
        /* <DEDUP_REMOVED lines=20> */
.L_x_414:
[----:B------:R-:W-:Y:S02]  /*0460*/  ULDC UR8, c[0x0][0x3b4] ;  /* 0x0000ed0000087ab9 */ /* 0x000fe40000000800 */
[----:B------:R-:W-:Y:S02]  /*0470*/  UISETP.NE.AND UP0, UPT, UR8, 0x1, UPT ;  /* 0x000000010800788c */ /* 0x000fe4000bf05270 */
[----:B------:R-:W-:Y:S02]  /*0480*/  ULDC.64 UR4, c[0x0][0x3b8] ;  /* 0x0000ee0000047ab9 */ /* 0x000fe40000000a00 */
[----:B------:R-:W-:Y:S02]  /*0490*/  UIMAD.WIDE.U32 UR10, UR7, UR4, URZ ;  /* 0x00000004070a72a5 */ /* 0x000fe4000f8e003f */
[----:B------:R-:W-:-:S05]  /*04a0*/  UMOV UR14, UR7 ;  /* 0x00000007000e7c82 */ /* 0x000fca0008000000 */
[----:B------:R-:W-:-:S04]  /*04b0*/  @UP0 USHF.R.U32.HI UR14, URZ, UR5, UR11 ;  /* 0x000000053f0e0299 */ /* 0x000fc8000801160b */
[----:B------:R-:W-:Y:S02]  /*04c0*/  UIMAD UR8, UR14, UR8, URZ ;  /* 0x000000080e0872a4 */ /* 0x000fe4000f8e023f */
.L_x_415:
        /* <DEDUP_REMOVED lines=10> */
.L_x_413:
        /* <DEDUP_REMOVED lines=16> */
[----:B------:R-:W-:Y:S01]  /*0670*/  UMOV UR7, 0x1f ;  /* 0x0000001f00077882 */ /* 0x000fe20000000000 */
[----:B------:R-:W-:Y:S01]  /*0680*/  CS2R R134, SRZ ;  /* 0x0000000000867805 */ /* 0x000fe2000001ff00 */
[----:B------:R-:W-:Y:S01]  /*0690*/  USHF.R.S32.HI UR4, URZ, 0x1f, UR5 ;  /* 0x0000001f3f047899 */ /* 0x000fe20008011405 */
[----:B------:R-:W-:Y:S01]  /*06a0*/  CS2R R132, SRZ ;  /* 0x0000000000847805 */ /* 0x000fe2000001ff00 */
[----:B------:R-:W-:Y:S01]  /*06b0*/  UIADD3 UR7, UR7, UR6, URZ ;  /* 0x0000000607077290 */ /* 0x000fe2000fffe03f */
[----:B------:R-:W-:Y:S01]  /*06c0*/  CS2R R126, SRZ ;  /* 0x00000000007e7805 */ /* 0x000fe2000001ff00 */
[----:B------:R-:W-:Y:S01]  /*06d0*/  ULEA.HI UR18, UR4, UR5, URZ, 0x5 ;  /* 0x0000000504127291 */ /* 0x000fe2000f8f283f */
[----:B------:R-:W-:Y:S01]  /*06e0*/  CS2R R124, SRZ ;  /* 0x00000000007c7805 */ /* 0x000fe2000001ff00 */
[----:B------:R-:W-:Y:S01]  /*06f0*/  USHF.R.S32.HI UR4, URZ, 0x1f, UR7 ;  /* 0x0000001f3f047899 */ /* 0x000fe20008011407 */
[----:B------:R-:W-:Y:S01]  /*0700*/  CS2R R130, SRZ ;  /* 0x0000000000827805 */ /* 0x000fe2000001ff00 */
[----:B------:R-:W-:Y:S01]  /*0710*/  USHF.R.S32.HI UR18, URZ, 0x5, UR18 ;  /* 0x000000053f127899 */ /* 0x000fe20008011412 */
[----:B------:R-:W-:Y:S01]  /*0720*/  CS2R R128, SRZ ;  /* 0x0000000000807805 */ /* 0x000fe2000001ff00 */
[----:B------:R-:W-:Y:S01]  /*0730*/  ULEA.HI UR4, UR4, UR7, URZ, 0x5 ;  /* 0x0000000704047291 */ /* 0x000fe2000f8f283f */
[----:B------:R-:W-:Y:S01]  /*0740*/  CS2R R122, SRZ ;  /* 0x00000000007a7805 */ /* 0x000fe2000001ff00 */
[----:B------:R-:W-:Y:S01]  /*0750*/  UISETP.LT.AND UP0, UPT, URZ, UR18, UPT ;  /* 0x000000123f00728c */ /* 0x000fe2000bf01270 */
[----:B------:R-:W-:Y:S01]  /*0760*/  CS2R R120, SRZ ;  /* 0x0000000000787805 */ /* 0x000fe2000001ff00 */
[----:B------:R-:W-:Y:S01]  /*0770*/  USHF.R.S32.HI UR11, URZ, 0x5, UR4 ;  /* 0x000000053f0b7899 */ /* 0x000fe20008011404 */
[----:B------:R-:W-:Y:S01]  /*0780*/  CS2R R118, SRZ ;  /* 0x0000000000767805 */ /* 0x000fe2000001ff00 */
[----:B------:R-:W-:Y:S01]  /*0790*/  USEL UR18, URZ, UR18, !UP0 ;  /* 0x000000123f127287 */ /* 0x000fe2000c000000 */
[----:B------:R-:W-:Y:S01]  /*07a0*/  CS2R R116, SRZ ;  /* 0x0000000000747805 */ /* 0x000fe2000001ff00 */
[----:B------:R-:W-:Y:S01]  /*07b0*/  ULDC.64 UR16, c[0x0][0x118] ;  /* 0x0000460000107ab9 */ /* 0x000fe20000000a00 */
        /* <DEDUP_REMOVED lines=111> */
[----:B------:R-:W-:Y:S01]  /*0eb0*/  USHF.R.S32.HI UR20, URZ, 0x1f, UR18 ;  /* 0x0000001f3f147899 */ /* 0x000fe20008011412 */
        /* <DEDUP_REMOVED lines=12> */
[----:B------:R-:W-:Y:S01]  /*0f80*/  UMOV UR21, 0x5 ;  /* 0x0000000500157882 */ /* 0x000fe20000000000 */
[----:B------:R-:W-:Y:S01]  /*0f90*/  IMAD.IADD R11, R7, 0x1, R0 ;  /* 0x00000001070b7824 */ /* 0x000fe200078e0200 */
[----:B------:R-:W-:Y:S01]  /*0fa0*/  ULDC.64 UR4, c[0x0][0x1e8] ;  /* 0x00007a0000047ab9 */ /* 0x000fe20000000a00 */
[----:B------:R-:W-:Y:S01]  /*0fb0*/  IMAD.SHL.U32 R0, R10, 0x40, RZ ;  /* 0x000000400a007824 */ /* 0x000fe200078e00ff */
[----:B------:R-:W-:Y:S01]  /*0fc0*/  UIMAD UR4, UR8, UR4, URZ ;  /* 0x00000004080472a4 */ /* 0x000fe2000f8e023f */
[----:B------:R-:W-:Y:S01]  /*0fd0*/  IMAD.MOV.U32 R8, RZ, RZ, R4 ;  /* 0x000000ffff087224 */ /* 0x000fe200078e0004 */
[----:B------:R-:W-:Y:S01]  /*0fe0*/  CS2R R146, SRZ ;  /* 0x0000000000927805 */ /* 0x000fe2000001ff00 */
        /* <DEDUP_REMOVED lines=59> */
[----:B------:R-:W-:Y:S01]  /*13a0*/  ULDC.64 UR4, c[0x0][0x188] ;  /* 0x0000620000047ab9 */ /* 0x000fe20000000a00 */
[----:B------:R-:W-:Y:S01]  /*13b0*/  IMAD.SHL.U32 R19, R0, 0x2, RZ ;  /* 0x0000000200137824 */ /* 0x000fe200078e00ff */
[----:B------:R-:W-:Y:S01]  /*13c0*/  UIADD3 UR15, -UR10, UR15, URZ ;  /* 0x0000000f0a0f7290 */ /* 0x000fe2000fffe13f */
        /* <DEDUP_REMOVED lines=16> */
[----:B------:R2:W-:Y:S01]  /*14d0*/  STL [R1+0x6c], R40 ;  /* 0x00006c2801007387 */ /* 0x0005e20000100800 */
[----:B------:R-:W-:Y:S01]  /*14e0*/  ISETP.GE.AND P4, PT, R17, c[0x0][0x1cc], PT ;  /* 0x0000730011007a0c */ /* 0x000fe20003f86270 */
[----:B------:R-:W-:Y:S01]  /*14f0*/  UIMAD UR22, UR20, UR4, URZ ;  /* 0x00000004141672a4 */ /* 0x000fe2000f8e023f */
[----:B------:R-:W-:Y:S01]  /*1500*/  IMAD.SHL.U32 R26, R26, 0x2, RZ ;  /* 0x000000021a1a7824 */ /* 0x000fe200078e00ff */
[----:B------:R-:W-:Y:S01]  /*1510*/  UIMAD.WIDE.U32 UR24, UR18, UR4, URZ ;  /* 0x00000004121872a5 */ /* 0x000fe2000f8e003f */
[----:B------:R-:W-:Y:S01]  /*1520*/  IMAD.MOV.U32 R148, RZ, RZ, 0x20 ;  /* 0x00000020ff947424 */ /* 0x000fe200078e00ff */
[----:B------:R-:W-:Y:S01]  /*1530*/  UIMAD UR22, UR18, UR5, UR22 ;  /* 0x00000005121672a4 */ /* 0x000fe2000f8e0216 */
[----:B------:R-:W-:Y:S01]  /*1540*/  CS2R R118, SRZ ;  /* 0x0000000000767805 */ /* 0x000fe2000001ff00 */
[----:B------:R-:W-:Y:S01]  /*1550*/  ULDC.64 UR6, c[0x0][0x208] ;  /* 0x0000820000067ab9 */ /* 0x000fe20000000a00 */
[----:B------:R-:W-:Y:S01]  /*1560*/  CS2R R116, SRZ ;  /* 0x0000000000747805 */ /* 0x000fe2000001ff00 */
[----:B------:R-:W-:Y:S01]  /*1570*/  UIADD3 UR22, UR25, UR22, URZ ;  /* 0x0000001619167290 */ /* 0x000fe2000fffe03f */
[----:B------:R-:W-:Y:S01]  /*1580*/  CS2R R114, SRZ ;  /* 0x0000000000727805 */ /* 0x000fe2000001ff00 */
        /* <DEDUP_REMOVED lines=13> */
[----:B------:R-:W-:Y:S01]  /*1660*/  LEA R8, P0, R0, R4, 0x6 ;  /* 0x0000000400087211 */ /* 0x000fe200078030ff */
[----:B--2---:R-:W-:Y:S01]  /*1670*/  IMAD.WIDE.U32 R40, R18, c[0x0][0x188], R10 ;  /* 0x0000620012287a25 */ /* 0x004fe200078e000a */
[C---:B------:R-:W-:Y:S01]  /*1680*/  LEA R10, P1, R3.reuse, R6, 0x6 ;  /* 0x00000006030a7211 */ /* 0x040fe200078230ff */
[----:B------:R-:W-:Y:S01]  /*1690*/  USHF.L.U64.HI UR7, UR6, UR21, UR7 ;  /* 0x0000001506077299 */ /* 0x000fe20008010207 */
[----:B------:R-:W-:Y:S01]  /*16a0*/  LEA.HI.X R9, R0, R5, R9, 0x6, P0 ;  /* 0x0000000500097211 */ /* 0x000fe200000f3409 */
[----:B------:R-:W-:Y:S01]  /*16b0*/  IMAD.MOV.U32 R11, RZ, RZ, c[0x0][0x1dc] ;  /* 0x00007700ff0b7624 */ /* 0x000fe200078e00ff */
[----:B------:R-:W-:Y:S01]  /*16c0*/  IADD3 R0, -R38, UR15, RZ ;  /* 0x0000000f26007c10 */ /* 0x000fe2000fffe1ff */
[----:B------:R-:W-:Y:S01]  /*16d0*/  IMAD.U32 R13, RZ, RZ, UR25 ;  /* 0x00000019ff0d7e24 */ /* 0x000fe2000f8e00ff */
[----:B------:R-:W-:Y:S01]  /*16e0*/  IADD3 R18, R2, 0x80, RZ ;  /* 0x0000008002127810 */ /* 0x000fe20007ffe0ff */
[----:B------:R-:W-:Y:S01]  /*16f0*/  IMAD.U32 R16, RZ, RZ, UR22 ;  /* 0x00000016ff107e24 */ /* 0x000fe2000f8e00ff */
[----:B------:R-:W-:Y:S01]  /*1700*/  LEA.HI.X R11, R3, R7, R11, 0x6, P1 ;  /* 0x00000007030b7211 */ /* 0x000fe200008f340b */
[----:B------:R-:W-:Y:S01]  /*1710*/  IMAD.U32 R3, RZ, RZ, UR13 ;  /* 0x0000000dff037e24 */ /* 0x000fe2000f8e00ff */
[C---:B------:R-:W-:Y:S01]  /*1720*/  ISETP.LT.OR P1, PT, R0.reuse, 0x1, P6 ;  /* 0x000000010000780c */ /* 0x040fe20003721670 */
[----:B------:R1:W-:Y:S01]  /*1730*/  STL.64 [R1+0xa0], R40 ;  /* 0x0000a02801007387 */ /* 0x0003e20000100a00 */
[----:B------:R-:W-:Y:S01]  /*1740*/  ISETP.LT.OR P0, PT, R0, 0x1, P4 ;  /* 0x000000010000780c */ /* 0x000fe20002701670 */
[----:B------:R-:W-:Y:S01]  /*1750*/  UIMAD UR4, UR13, UR5, UR4 ;  /* 0x000000050d0472a4 */ /* 0x000fe2000f8e0204 */
[----:B------:R-:W-:Y:S01]  /*1760*/  ISETP.GE.AND P5, PT, R18, c[0x0][0x1cc], PT ;  /* 0x0000730012007a0c */ /* 0x000fe20003fa6270 */
[----:B------:R-:W-:Y:S01]  /*1770*/  USHF.L.U32 UR6, UR6, 0x5, URZ ;  /* 0x0000000506067899 */ /* 0x000fe2000800063f */
[----:B------:R-:W-:Y:S01]  /*1780*/  IADD3 R42, R41, UR19, RZ ;  /* 0x00000013292a7c10 */ /* 0x000fe2000fffe0ff */
[----:B------:R-:W-:Y:S01]  /*1790*/  UIMAD UR7, UR7, UR18, URZ ;  /* 0x00000012070772a4 */ /* 0x000fe2000f8e023f */
[C---:B------:R-:W-:Y:S01]  /*17a0*/  ISETP.LT.OR P3, PT, R0.reuse, 0x1, P5 ;  /* 0x000000010000780c */ /* 0x040fe20002f61670 */
[----:B------:R-:W-:Y:S01]  /*17b0*/  USHF.L.U32 UR19, UR18, 0x5, URZ ;  /* 0x0000000512137899 */ /* 0x000fe2000800063f */
[C---:B------:R-:W-:Y:S01]  /*17c0*/  ISETP.LT.OR P4, PT, R0.reuse, 0x21, P4 ;  /* 0x000000210000780c */ /* 0x040fe20002781670 */
        /* <DEDUP_REMOVED lines=9> */
[C---:B------:R-:W-:Y:S01]  /*1860*/  ISETP.LT.OR P1, PT, R0.reuse, 0x1, P2 ;  /* 0x000000010000780c */ /* 0x040fe20001721670 */
[----:B------:R-:W-:Y:S01]  /*1870*/  UIADD3 UR20, -UR19, UR20, URZ ;  /* 0x0000001413147290 */ /* 0x000fe2000fffe13f */
[----:B------:R-:W-:Y:S01]  /*1880*/  ISETP.LT.OR P2, PT, R0, 0x21, P2 ;  /* 0x000000210000780c */ /* 0x000fe20001741670 */
[----:B------:R2:W-:Y:S01]  /*1890*/  LDGSTS.E.BYPASS.LTC128B.128 [R26+0xa080], [R6.64+0x80], !P0 ;  /* 0x0a080080061a7fae */ /* 0x0005e2000c101d50 */
[C---:B------:R-:W-:Y:S01]  /*18a0*/  LEA R13, P0, R12.reuse, R40, 0x5 ;  /* 0x000000280c0d7211 */ /* 0x040fe200078028ff */
[----:B------:R-:W-:Y:S01]  /*18b0*/  CS2R R108, SRZ ;  /* 0x00000000006c7805 */ /* 0x000fe2000001ff00 */
[----:B------:R-:W-:Y:S01]  /*18c0*/  CS2R R106, SRZ ;  /* 0x00000000006a7805 */ /* 0x000fe2000001ff00 */
[----:B------:R2:W-:Y:S01]  /*18d0*/  LDGSTS.E.BYPASS.LTC128B.128 [R26+0xc080], [R6.64+0x100], !P3 ;  /* 0x0c080100061a7fae */ /* 0x0005e2000d901d50 */
[----:B------:R-:W-:Y:S01]  /*18e0*/  LEA.HI.X R12, R12, R42, R16, 0x5, P0 ;  /* 0x0000002a0c0c7211 */ /* 0x000fe200000f2c10 */
[----:B------:R-:W-:Y:S01]  /*18f0*/  CS2R R104, SRZ ;  /* 0x0000000000687805 */ /* 0x000fe2000001ff00 */
[C---:B------:R-:W-:Y:S01]  /*1900*/  ISETP.LT.OR P0, PT, R0.reuse, 0x21, P6 ;  /* 0x000000210000780c */ /* 0x040fe20003701670 */
[----:B-1----:R-:W-:Y:S01]  /*1910*/  IMAD.WIDE.U32 R40, R3, c[0x0][0x218], R14 ;  /* 0x0000860003287a25 */ /* 0x002fe200078e000e */
[----:B------:R-:W-:Y:S01]  /*1920*/  ISETP.LT.OR P3, PT, R0, 0x21, P5 ;  /* 0x000000210000780c */ /* 0x000fe20002f61670 */
[----:B------:R2:W-:Y:S01]  /*1930*/  LDGSTS.E.BYPASS.LTC128B.128 [R26+0xe080], [R6.64+0x180], !P1 ;  /* 0x0e080180061a7fae */ /* 0x0005e2000c901d50 */
[----:B------:R-:W-:Y:S01]  /*1940*/  ISETP.GE.AND P1, PT, R2, c[0x0][0x19c], PT ;  /* 0x0000670002007a0c */ /* 0x000fe20003f26270 */
[----:B------:R-:W-:Y:S01]  /*1950*/  IMAD.MOV.U32 R14, RZ, RZ, R40 ;  /* 0x000000ffff0e7224 */ /* 0x000fe200078e0028 */
[----:B------:R-:W-:Y:S01]  /*1960*/  ISETP.GE.AND P5, PT, R17, c[0x0][0x19c], PT ;  /* 0x0000670011007a0c */ /* 0x000fe20003fa6270 */
[----:B------:R-:W-:Y:S01]  /*1970*/  STL [R1+0xbc], R42 ;  /* 0x0000bc2a01007387 */ /* 0x000fe20000100800 */
[----:B------:R-:W-:Y:S01]  /*1980*/  IADD3 R15, R41, UR4, RZ ;  /* 0x00000004290f7c10 */ /* 0x000fe2000fffe0ff */
[----:B------:R-:W-:Y:S01]  /*1990*/  ULDC.64 UR4, c[0x0][0x288] ;  /* 0x0000a20000047ab9 */ /* 0x000fe20000000a00 */
[----:B------:R-:W-:Y:S01]  /*19a0*/  CS2R R102, SRZ ;  /* 0x0000000000667805 */ /* 0x000fe2000001ff00 */
[----:B------:R-:W-:Y:S01]  /*19b0*/  STL.64 [R1+0x98], R40 ;  /* 0x0000982801007387 */ /* 0x000fe20000100a00 */
[----:B------:R-:W-:Y:S01]  /*19c0*/  UIMAD UR4, UR9, UR4, URZ ;  /* 0x00000004090472a4 */ /* 0x000fe2000f8e023f */
[----:B------:R-:W-:Y:S01]  /*19d0*/  CS2R R100, SRZ ;  /* 0x0000000000647805 */ /* 0x000fe2000001ff00 */
[----:B------:R-:W-:Y:S01]  /*19e0*/  CS2R R98, SRZ ;  /* 0x0000000000627805 */ /* 0x000fe2000001ff00 */
[----:B------:R1:W-:Y:S01]  /*19f0*/  LDGSTS.E.BYPASS.LTC128B.128 [R26+0x9080], [R10.64], !P0 ;  /* 0x090800000a1a7fae */ /* 0x0003e2000c101d50 */
[C---:B------:R-:W-:Y:S01]  /*1a00*/  ISETP.LT.OR P0, PT, R0.reuse, 0x1, P1 ;  /* 0x000000010000780c */ /* 0x040fe20000f01670 */
[----:B------:R-:W-:Y:S01]  /*1a10*/  UIMAD UR4, UR12, UR5, UR4 ;  /* 0x000000050c0472a4 */ /* 0x000fe2000f8e0204 */
[----:B------:R-:W-:Y:S01]  /*1a20*/  CS2R R96, SRZ ;  /* 0x0000000000607805 */ /* 0x000fe2000001ff00 */
[----:B------:R1:W-:Y:S01]  /*1a30*/  LDGSTS.E.BYPASS.LTC128B.128 [R26+0xb080], [R10.64+0x80], !P4 ;  /* 0x0b0800800a1a7fae */ /* 0x0003e2000e101d50 */
[C---:B------:R-:W-:Y:S01]  /*1a40*/  ISETP.LT.OR P4, PT, R0.reuse, 0x1, P5 ;  /* 0x000000010000780c */ /* 0x040fe20002f81670 */
[----:B------:R-:W-:Y:S01]  /*1a50*/  CS2R R94, SRZ ;  /* 0x00000000005e7805 */ /* 0x000fe2000001ff00 */
[----:B------:R-:W-:Y:S01]  /*1a60*/  ISETP.LT.OR P5, PT, R0, 0x21, P5 ;  /* 0x000000210000780c */ /* 0x000fe20002fa1670 */
[----:B------:R1:W-:Y:S01]  /*1a70*/  LDGSTS.E.BYPASS.LTC128B.128 [R26+0xd080], [R10.64+0x100], !P3 ;  /* 0x0d0801000a1a7fae */ /* 0x0003e2000d901d50 */
[----:B------:R-:W-:Y:S01]  /*1a80*/  ISETP.GE.AND P3, PT, R18, c[0x0][0x19c], PT ;  /* 0x0000670012007a0c */ /* 0x000fe20003f66270 */
[----:B------:R-:W-:Y:S01]  /*1a90*/  CS2R R92, SRZ ;  /* 0x00000000005c7805 */ /* 0x000fe2000001ff00 */
[----:B------:R-:W-:Y:S01]  /*1aa0*/  CS2R R90, SRZ ;  /* 0x00000000005a7805 */ /* 0x000fe2000001ff00 */
[----:B------:R1:W-:Y:S01]  /*1ab0*/  LDGSTS.E.BYPASS.LTC128B.128 [R26+0xf080], [R10.64+0x180], !P2 ;  /* 0x0f0801800a1a7fae */ /* 0x0003e2000d101d50 */
[----:B------:R-:W-:Y:S01]  /*1ac0*/  ISETP.GE.AND P2, PT, R19, c[0x0][0x19c], PT ;  /* 0x0000670013007a0c */ /* 0x000fe20003f46270 */
[----:B------:R-:W-:Y:S01]  /*1ad0*/  CS2R R88, SRZ ;  /* 0x0000000000587805 */ /* 0x000fe2000001ff00 */
[----:B--2---:R-:W-:Y:S01]  /*1ae0*/  IMAD.U32 R6, RZ, RZ, UR6 ;  /* 0x00000006ff067e24 */ /* 0x004fe2000f8e00ff */
[----:B------:R-:W0:Y:S01]  /*1af0*/  LDGDEPBAR ;  /* 0x00000000000079af */ /* 0x000e220000000000 */
[----:B------:R-:W-:Y:S01]  /*1b00*/  ISETP.LT.OR P6, PT, R0, 0x1, P3 ;  /* 0x000000010000780c */ /* 0x000fe20001fc1670 */
[----:B------:R-:W-:Y:S01]  /*1b10*/  CS2R R86, SRZ ;  /* 0x0000000000567805 */ /* 0x000fe2000001ff00 */
[----:B------:R-:W-:Y:S01]  /*1b20*/  IMAD.WIDE.U32 R6, R6, UR18, R14 ;  /* 0x0000001206067c25 */ /* 0x000fe2000f8e000e */
[----:B------:R2:W-:Y:S01]  /*1b30*/  LDGSTS.E.BYPASS.LTC128B.128 [R26+0x80], [R4.64], !P0 ;  /* 0x00080000041a7fae */ /* 0x0005e2000c101d50 */
[C---:B------:R-:W-:Y:S01]  /*1b40*/  ISETP.LT.OR P3, PT, R0.reuse, 0x21, P3 ;  /* 0x000000210000780c */ /* 0x040fe20001f61670 */
[----:B------:R-:W-:Y:S01]  /*1b50*/  CS2R R84, SRZ ;  /* 0x0000000000547805 */ /* 0x000fe2000001ff00 */
[----:B------:R-:W-:Y:S01]  /*1b60*/  CS2R R82, SRZ ;  /* 0x0000000000527805 */ /* 0x000fe2000001ff00 */
[----:B------:R-:W-:Y:S01]  /*1b70*/  IADD3 R3, R7, UR7, RZ ;  /* 0x0000000707037c10 */ /* 0x000fe2000fffe0ff */
[----:B------:R2:W-:Y:S01]  /*1b80*/  LDGSTS.E.BYPASS.LTC128B.128 [R26+0x2080], [R4.64+0x80], !P4 ;  /* 0x02080080041a7fae */ /* 0x0005e2000e101d50 */
[C---:B------:R-:W-:Y:S01]  /*1b90*/  ISETP.LT.OR P4, PT, R0.reuse, 0x1, P2 ;  /* 0x000000010000780c */ /* 0x040fe20001781670 */
[----:B------:R-:W-:Y:S01]  /*1ba0*/  ULDC.64 UR6, c[0x0][0x270] ;  /* 0x00009c0000067ab9 */ /* 0x000fe20000000a00 */
[----:B------:R-:W-:Y:S01]  /*1bb0*/  ISETP.LT.OR P2, PT, R0, 0x21, P2 ;  /* 0x000000210000780c */ /* 0x000fe20001741670 */
[----:B------:R3:W-:Y:S01]  /*1bc0*/  STL.64 [R1+0x80], R14 ;  /* 0x0000800e01007387 */ /* 0x0007e20000100a00 */
[----:B------:R-:W-:Y:S01]  /*1bd0*/  UIMAD UR6, UR9, UR6, URZ ;  /* 0x00000006090672a4 */ /* 0x000fe2000f8e023f */
[----:B------:R-:W-:Y:S01]  /*1be0*/  CS2R R80, SRZ ;  /* 0x0000000000507805 */ /* 0x000fe2000001ff00 */
[----:B------:R-:W-:Y:S01]  /*1bf0*/  CS2R R78, SRZ ;  /* 0x00000000004e7805 */ /* 0x000fe2000001ff00 */
[----:B------:R2:W-:Y:S01]  /*1c00*/  LDGSTS.E.BYPASS.LTC128B.128 [R26+0x4080], [R4.64+0x100], !P6 ;  /* 0x04080100041a7fae */ /* 0x0005e2000f101d50 */
[----:B------:R-:W-:Y:S01]  /*1c10*/  UIMAD UR6, UR12, UR7, UR6 ;  /* 0x000000070c0672a4 */ /* 0x000fe2000f8e0206 */
[----:B------:R-:W-:Y:S01]  /*1c20*/  CS2R R76, SRZ ;  /* 0x00000000004c7805 */ /* 0x000fe2000001ff00 */
[----:B------:R-:W-:Y:S01]  /*1c30*/  CS2R R74, SRZ ;  /* 0x00000000004a7805 */ /* 0x000fe2000001ff00 */
[----:B------:R-:W-:Y:S01]  /*1c40*/  CS2R R72, SRZ ;  /* 0x0000000000487805 */ /* 0x000fe2000001ff00 */
[----:B------:R-:W-:Y:S01]  /*1c50*/  CS2R R70, SRZ ;  /* 0x0000000000467805 */ /* 0x000fe2000001ff00 */
[----:B-1----:R-:W-:Y:S01]  /*1c60*/  LEA R10, P0, R6, c[0x0][0x1f0], 0x1 ;  /* 0x00007c00060a7a11 */ /* 0x002fe200078008ff */
[----:B------:R2:W-:Y:S01]  /*1c70*/  LDGSTS.E.BYPASS.LTC128B.128 [R26+0x6080], [R4.64+0x180], !P4 ;  /* 0x06080180041a7fae */ /* 0x0005e2000e101d50 */
[----:B------:R-:W-:Y:S01]  /*1c80*/  LOP3.LUT P4, RZ, R20, 0x4, RZ, 0xc0, !PT ;  /* 0x0000000414ff7812 */ /* 0x000fe2000788c0ff */
[----:B------:R-:W-:Y:S01]  /*1c90*/  CS2R R68, SRZ ;  /* 0x0000000000447805 */ /* 0x000fe2000001ff00 */
[----:B------:R-:W-:Y:S01]  /*1ca0*/  LEA.HI.X R11, R6, c[0x0][0x1f4], R3, 0x1, P0 ;  /* 0x00007d00060b7a11 */ /* 0x000fe200000f0c03 */
[----:B------:R-:W-:Y:S01]  /*1cb0*/  IMAD R3, R22, 0x800, R23 ;  /* 0x0000080016037824 */ /* 0x000fe200078e0217 */
[----:B------:R-:W-:Y:S01]  /*1cc0*/  ISETP.LT.OR P0, PT, R0, 0x21, P1 ;  /* 0x000000210000780c */ /* 0x000fe20000f01670 */
[----:B------:R-:W-:Y:S01]  /*1cd0*/  IMAD.SHL.U32 R0, R20, 0x40, RZ ;  /* 0x0000004014007824 */ /* 0x000fe200078e00ff */
[C---:B------:R-:W-:Y:S01]  /*1ce0*/  LEA R6, P1, R13.reuse, c[0x0][0x160], 0x1 ;  /* 0x000058000d067a11 */ /* 0x040fe200078208ff */
[----:B------:R-:W-:Y:S01]  /*1cf0*/  CS2R R66, SRZ ;  /* 0x0000000000427805 */ /* 0x000fe2000001ff00 */
[----:B------:R-:W-:Y:S01]  /*1d00*/  CS2R R64, SRZ ;  /* 0x0000000000407805 */ /* 0x000fe2000001ff00 */
[----:B------:R-:W-:Y:S01]  /*1d10*/  CS2R R62, SRZ ;  /* 0x00000000003e7805 */ /* 0x000fe2000001ff00 */
[----:B------:R-:W-:Y:S01]  /*1d20*/  LEA.HI.X R7, R13, c[0x0][0x164], R12, 0x1, P1 ;  /* 0x000059000d077a11 */ /* 0x000fe200008f0c0c */
[----:B------:R-:W-:Y:S01]  /*1d30*/  CS2R R60, SRZ ;  /* 0x00000000003c7805 */ /* 0x000fe2000001ff00 */
[----:B------:R-:W-:Y:S01]  /*1d40*/  LOP3.LUT R12, R0, 0x1c0, RZ, 0xc0, !PT ;  /* 0x000001c0000c7812 */ /* 0x000fe200078ec0ff */
[----:B------:R-:W-:Y:S01]  /*1d50*/  CS2R R58, SRZ ;  /* 0x00000000003a7805 */ /* 0x000fe2000001ff00 */
[----:B------:R-:W-:Y:S01]  /*1d60*/  LOP3.LUT P1, RZ, R20, 0x2, RZ, 0xc0, !PT ;  /* 0x0000000214ff7812 */ /* 0x000fe2000782c0ff */
[----:B------:R-:W-:Y:S01]  /*1d70*/  CS2R R56, SRZ ;  /* 0x0000000000387805 */ /* 0x000fe2000001ff00 */
[----:B------:R-:W-:Y:S01]  /*1d80*/  LOP3.LUT R0, R12, 0x8, R35, 0xf8, !PT ;  /* 0x000000080c007812 */ /* 0x000fe200078ef823 */
[----:B------:R1:W-:Y:S01]  /*1d90*/  LDGSTS.E.BYPASS.LTC128B.128 [R26+0x1080], [R8.64], !P0 ;  /* 0x01080000081a7fae */ /* 0x0003e2000c101d50 */
[----:B------:R-:W-:Y:S01]  /*1da0*/  SHF.R.U32.HI R13, RZ, 0x3, R12 ;  /* 0x00000003ff0d7819 */ /* 0x000fe2000001160c */
[----:B------:R-:W-:Y:S01]  /*1db0*/  CS2R R54, SRZ ;  /* 0x0000000000367805 */ /* 0x000fe2000001ff00 */
[----:B------:R-:W-:Y:S01]  /*1dc0*/  ISETP.LT.AND P0, PT, R38, UR20, PT ;  /* 0x0000001426007c0c */ /* 0x000fe2000bf01270 */
[----:B------:R1:W-:Y:S01]  /*1dd0*/  LDGSTS.E.BYPASS.LTC128B.128 [R26+0x3080], [R8.64+0x80], !P5 ;  /* 0x03080080081a7fae */ /* 0x0003e2000e901d50 */
[----:B------:R-:W-:Y:S01]  /*1de0*/  LOP3.LUT R0, R0, R13, RZ, 0x3c, !PT ;  /* 0x0000000d00007212 */ /* 0x000fe200078e3cff */
[----:B------:R-:W-:Y:S01]  /*1df0*/  CS2R R52, SRZ ;  /* 0x0000000000347805 */ /* 0x000fe2000001ff00 */
[C---:B------:R-:W-:Y:S01]  /*1e00*/  ISETP.GE.OR P5, PT, R2.reuse, c[0x0][0x16c], !P0 ;  /* 0x00005b0002007a0c */ /* 0x040fe200047a6670 */
[----:B------:R1:W-:Y:S01]  /*1e10*/  LDGSTS.E.BYPASS.LTC128B.128 [R26+0x5080], [R8.64+0x100], !P3 ;  /* 0x05080100081a7fae */ /* 0x0003e2000d901d50 */
[C---:B------:R-:W-:Y:S01]  /*1e20*/  ISETP.GE.AND P3, PT, R2.reuse, c[0x0][0x1fc], PT ;  /* 0x00007f0002007a0c */ /* 0x040fe20003f66270 */
[----:B--2---:R-:W-:Y:S01]  /*1e30*/  IMAD.MOV.U32 R4, RZ, RZ, R30 ;  /* 0x000000ffff047224 */ /* 0x004fe200078e001e */
[C---:B------:R-:W-:Y:S01]  /*1e40*/  ISETP.GE.OR P6, PT, R2.reuse, c[0x0][0x1fc], !P0 ;  /* 0x00007f0002007a0c */ /* 0x040fe200047c6670 */
[----:B------:R1:W-:Y:S01]  /*1e50*/  LDGSTS.E.BYPASS.LTC128B.128 [R26+0x7080], [R8.64+0x180], !P2 ;  /* 0x07080180081a7fae */ /* 0x0003e2000d101d50 */
[----:B------:R-:W-:Y:S01]  /*1e60*/  ISETP.GE.AND P2, PT, R2, c[0x0][0x16c], PT ;  /* 0x00005b0002007a0c */ /* 0x000fe20003f46270 */
[----:B------:R-:W-:Y:S01]  /*1e70*/  IMAD.IADD R2, R3, 0x1, R0 ;  /* 0x0000000103027824 */ /* 0x000fe200078e0200 */
[----:B------:R-:W-:Y:S01]  /*1e80*/  SHF.R.S32.HI R0, RZ, 0x1f, R21 ;  /* 0x0000001fff007819 */ /* 0x000fe20000011415 */
[----:B------:R-:W0:Y:S01]  /*1e90*/  LDGDEPBAR ;  /* 0x00000000000079af */ /* 0x000e220000000000 */
[----:B------:R-:W-:Y:S01]  /*1ea0*/  IMAD.MOV.U32 R3, RZ, RZ, 0x40 ;  /* 0x00000040ff037424 */ /* 0x000fe200078e00ff */
[----:B------:R-:W-:Y:S01]  /*1eb0*/  IADD3 R5, R31, UR4, RZ ;  /* 0x000000041f057c10 */ /* 0x000fe2000fffe0ff */
[----:B------:R-:W-:Y:S01]  /*1ec0*/  IMAD.SHL.U32 R38, R2, 0x2, RZ ;  /* 0x0000000202267824 */ /* 0x000fe200078e00ff */
[----:B---3--:R-:W-:Y:S01]  /*1ed0*/  LEA.HI R14, R0, R21, RZ, 0x2 ;  /* 0x00000015000e7211 */ /* 0x008fe200078f10ff */
[----:B------:R-:W-:Y:S01]  /*1ee0*/  ULDC.64 UR4, c[0x0][0x278] ;  /* 0x00009e0000047ab9 */ /* 0x000fe20000000a00 */
[----:B------:R-:W-:Y:S01]  /*1ef0*/  SEL R0, R148, 0xffffffe0, !P1 ;  /* 0xffffffe094007807 */ /* 0x000fe20004800000 */
[----:B------:R-:W-:Y:S01]  /*1f00*/  UIMAD UR4, UR8, UR4, URZ ;  /* 0x00000004080472a4 */ /* 0x000fe2000f8e023f */
[----:B------:R-:W-:Y:S01]  /*1f10*/  SEL R2, R3, 0xffffffc0, !P4 ;  /* 0xffffffc003027807 */ /* 0x000fe20006000000 */
[----:B------:R-:W-:Y:S01]  /*1f20*/  IMAD.U32 R3, RZ, RZ, UR13 ;  /* 0x0000000dff037e24 */ /* 0x000fe2000f8e00ff */
[----:B------:R-:W-:Y:S01]  /*1f30*/  ISETP.GE.OR P4, PT, R17, c[0x0][0x16c], !P0 ;  /* 0x00005b0011007a0c */ /* 0x000fe20004786670 */
[----:B------:R-:W-:Y:S01]  /*1f40*/  IMAD.IADD R20, R38, 0x1, R0 ;  /* 0x0000000126147824 */ /* 0x000fe200078e0200 */
[----:B------:R-:W-:Y:S01]  /*1f50*/  ISETP.GE.OR P1, PT, R18, c[0x0][0x16c], !P0 ;  /* 0x00005b0012007a0c */ /* 0x000fe20004726670 */
[----:B------:R-:W-:Y:S01]  /*1f60*/  IMAD.IADD R16, R38, 0x1, R2 ;  /* 0x0000000126107824 */ /* 0x000fe200078e0202 */
[----:B------:R-:W-:Y:S01]  /*1f70*/  STL [R1+0x28], R38 ;  /* 0x0000282601007387 */ /* 0x000fe20000100800 */
[----:B------:R-:W-:Y:S01]  /*1f80*/  IMAD.IADD R15, R2, 0x1, R20 ;  /* 0x00000001020f7824 */ /* 0x000fe200078e0214 */
[----:B------:R-:W-:Y:S01]  /*1f90*/  UIMAD UR5, UR13, UR5, UR4 ;  /* 0x000000050d0572a4 */ /* 0x000fe2000f8e0204 */
[----:B------:R-:W-:Y:S01]  /*1fa0*/  IMAD.U32 R0, RZ, RZ, UR13 ;  /* 0x0000000dff007e24 */ /* 0x000fe2000f8e00ff */
[----:B------:R-:W-:Y:S01]  /*1fb0*/  STL [R1+0x2c], R20 ;  /* 0x00002c1401007387 */ /* 0x000fe20000100800 */
[----:B------:R-:W-:Y:S01]  /*1fc0*/  LOP3.LUT R14, R14, 0x1ffffffc, RZ, 0xc0, !PT ;  /* 0x1ffffffc0e0e7812 */ /* 0x000fe200078ec0ff */
[----:B------:R-:W-:Y:S01]  /*1fd0*/  CS2R R50, SRZ ;  /* 0x0000000000327805 */ /* 0x000fe2000001ff00 */
[----:B------:R-:W-:Y:S01]  /*1fe0*/  IMAD.WIDE.U32 R150, R0, c[0x0][0x240], R24 ;  /* 0x0000900000967a25 */ /* 0x000fe200078e0018 */
[----:B------:R-:W-:Y:S01]  /*1ff0*/  SEL R25, RZ, 0x1, P2 ;  /* 0x00000001ff197807 */ /* 0x000fe20001000000 */
[----:B------:R-:W-:Y:S01]  /*2000*/  STL [R1+0x34], R16 ;  /* 0x0000341001007387 */ /* 0x000fe20000100800 */
[----:B------:R-:W-:-:S04]  /*2010*/  DEPBAR.LE SB0, 0x1 ;  /* 0x000080400000791a */ /* 0x000fc80000000000 */
[----:B------:R-:W-:Y:S01]  /*2020*/  BAR.SYNC.DEFER_BLOCKING 0x0 ;  /* 0x0000000000007b1d */ /* 0x000fe20000010000 */
[----:B-1----:R-:W-:Y:S01]  /*2030*/  IADD3 R9, R29, UR6, RZ ;  /* 0x000000061d097c10 */ /* 0x002fe2000fffe0ff */
[----:B------:R-:W-:Y:S01]  /*2040*/  IMAD.MOV.U32 R8, RZ, RZ, R28 ;  /* 0x000000ffff087224 */ /* 0x000fe200078e001c */
[----:B------:R-:W-:Y:S01]  /*2050*/  ISETP.GE.AND P2, PT, R19, c[0x0][0x16c], PT ;  /* 0x00005b0013007a0c */ /* 0x000fe20003f46270 */
[----:B------:R-:W-:Y:S01]  /*2060*/  USHF.R.S32.HI UR6, URZ, 0x1f, UR19 ;  /* 0x0000001f3f067899 */ /* 0x000fe20008011413 */
[----:B------:R-:W-:Y:S01]  /*2070*/  LOP3.LUT R0, R33, 0xfffffff0, RZ, 0xc0, !PT ;  /* 0xfffffff021007812 */ /* 0x000fe200078ec0ff */
[----:B------:R-:W-:Y:S01]  /*2080*/  STL [R1+0x30], R15 ;  /* 0x0000300f01007387 */ /* 0x000fe20000100800 */
[----:B------:R-:W-:Y:S01]  /*2090*/  IMAD.IADD R21, R21, 0x1, -R14 ;  /* 0x0000000115157824 */ /* 0x000fe200078e0a0e */
[----:B------:R-:W-:Y:S01]  /*20a0*/  LOP3.LUT R14, R27, 0xffffffe0, RZ, 0xc0, !PT ;  /* 0xffffffe01b0e7812 */ /* 0x000fe200078ec0ff */
[----:B------:R-:W-:Y:S01]  /*20b0*/  CS2R R48, SRZ ;  /* 0x0000000000307805 */ /* 0x000fe2000001ff00 */
[----:B------:R-:W-:Y:S01]  /*20c0*/  IMAD.IADD R0, R152, 0x1, -R0 ;  /* 0x0000000198007824 */ /* 0x000fe200078e0a00 */
[----:B------:R-:W-:Y:S01]  /*20d0*/  STL.64 [R1+0xb0], R150 ;  /* 0x0000b09601007387 */ /* 0x000fe20000100a00 */
[----:B------:R-:W-:Y:S01]  /*20e0*/  SEL R24, RZ, 0x1, P3 ;  /* 0x00000001ff187807 */ /* 0x000fe20001800000 */
[----:B------:R-:W-:Y:S01]  /*20f0*/  CS2R R46, SRZ ;  /* 0x00000000002e7805 */ /* 0x000fe2000001ff00 */
[----:B------:R-:W-:Y:S01]  /*2100*/  ISETP.GE.AND P3, PT, R18, c[0x0][0x1fc], PT ;  /* 0x00007f0012007a0c */ /* 0x000fe20003f66270 */
[----:B------:R-:W-:Y:S01]  /*2110*/  CS2R R44, SRZ ;  /* 0x00000000002c7805 */ /* 0x000fe2000001ff00 */
[----:B------:R-:W-:Y:S01]  /*2120*/  CS2R R42, SRZ ;  /* 0x00000000002a7805 */ /* 0x000fe2000001ff00 */
[----:B------:R-:W-:Y:S01]  /*2130*/  CS2R R40, SRZ ;  /* 0x0000000000287805 */ /* 0x000fe2000001ff00 */
[----:B------:R-:W-:Y:S01]  /*2140*/  CS2R R30, SRZ ;  /* 0x00000000001e7805 */ /* 0x000fe2000001ff00 */
[----:B------:R-:W-:-:S02]  /*2150*/  ULDC UR7, c[0x0][0x198] ;  /* 0x0000660000077ab9 */ /* 0x000fc40000000800 */
[----:B------:R-:W-:Y:S01]  /*2160*/  ULDC UR9, c[0x0][0x168] ;  /* 0x00005a0000097ab9 */ /* 0x000fe20000000800 */
[----:B------:R-:W1:Y:S04]  /*2170*/  LDSM.16.M88.4 R164, [R38+0x8080] ;  /* 0x0080800026a4783b */ /* 0x000e680000000200 */
[----:B------:R-:W2:Y:S04]  /*2180*/  LDSM.16.M88.4 R168, [R20+0x8080] ;  /* 0x0080800014a8783b */ /* 0x000ea80000000200 */
        /* <DEDUP_REMOVED lines=13> */
[----:B------:R2:W1:Y:S04]  /*2260*/  LDSM.16.M88.4 R224, [R15+0xe080] ;  /* 0x00e080000fe0783b */ /* 0x0004680000000200 */
[----:B------:R-:W-:Y:S01]  /*2270*/  BAR.SYNC.DEFER_BLOCKING 0x0 ;  /* 0x0000000000007b1d */ /* 0x000fe20000010000 */
[----:B-----5:R-:W-:Y:S01]  /*2280*/  IMAD.WIDE.U32 R38, R3, c[0x0][0x278], R8 ;  /* 0x00009e0003267a25 */ /* 0x020fe200078e0008 */
[----:B------:R-:W-:-:S03]  /*2290*/  SHF.R.S32.HI R8, RZ, 0x1f, R0 ;  /* 0x0000001fff087819 */ /* 0x000fc60000011400 */
[----:B------:R-:W-:Y:S01]  /*22a0*/  IMAD.U32 R9, RZ, RZ, UR13 ;  /* 0x0000000dff097e24 */ /* 0x000fe2000f8e00ff */
[----:B------:R-:W-:Y:S01]  /*22b0*/  LEA.HI R8, R8, R0, RZ, 0x3 ;  /* 0x0000000008087211 */ /* 0x000fe200078f18ff */
[----:B------:R5:W-:Y:S02]  /*22c0*/  STL.64 [R1+0x90], R38 ;  /* 0x0000902601007387 */ /* 0x000be40000100a00 */
[----:B------:R-:W-:Y:S01]  /*22d0*/  IMAD.WIDE.U32 R28, R9, c[0x0][0x290], R4 ;  /* 0x0000a400091c7a25 */ /* 0x000fe200078e0004 */
[----:B------:R-:W-:Y:S02]  /*22e0*/  LOP3.LUT R9, R8, 0xfffffff8, RZ, 0xc0, !PT ;  /* 0xfffffff808097812 */ /* 0x000fe400078ec0ff */
[----:B--2---:R-:W-:Y:S01]  /*22f0*/  IADD3 R15, R39, UR5, RZ ;  /* 0x00000005270f7c10 */ /* 0x004fe2000fffe0ff */
[----:B------:R-:W-:Y:S01]  /*2300*/  IMAD.SHL.U32 R5, R34, 0x10, RZ ;  /* 0x0000001022057824 */ /* 0x000fe200078e00ff */
[----:B------:R-:W-:Y:S01]  /*2310*/  ULDC.64 UR4, c[0x0][0x290] ;  /* 0x0000a40000047ab9 */ /* 0x000fe20000000a00 */
[----:B------:R-:W-:Y:S01]  /*2320*/  IMAD.IADD R0, R0, 0x1, -R9 ;  /* 0x0000000100007824 */ /* 0x000fe200078e0a09 */
[----:B------:R-:W-:Y:S01]  /*2330*/  UIMAD UR4, UR8, UR4, URZ ;  /* 0x00000004080472a4 */ /* 0x000fe2000f8e023f */
[----:B------:R-:W-:Y:S01]  /*2340*/  @!PT LDS RZ, [RZ] ;  /* 0x00000000fffff984 */ /* 0x000fe20000000800 */
[----:B------:R-:W-:Y:S01]  /*2350*/  @!PT LDS RZ, [RZ] ;  /* 0x00000000fffff984 */ /* 0x000fe20000000800 */
[----:B------:R-:W-:Y:S01]  /*2360*/  @!PT LDS RZ, [RZ] ;  /* 0x00000000fffff984 */ /* 0x000fe20000000800 */
[----:B------:R2:W-:Y:S01]  /*2370*/  LDGSTS.E.BYPASS.LTC128B.128 [R26+0x8080], [R6.64], !P5 ;  /* 0x08080000061a7fae */ /* 0x0005e2000e901d50 */
[----:B------:R-:W-:-:S02]  /*2380*/  ISETP.GE.OR P5, PT, R19, c[0x0][0x16c], !P0 ;  /* 0x00005b0013007a0c */ /* 0x000fc400047a6670 */
[----:B------:R-:W-:Y:S01]  /*2390*/  LOP3.LUT R12, R12, 0x10, R5, 0xf8, !PT ;  /* 0x000000100c0c7812 */ /* 0x000fe200078ef805 */
[----:B------:R2:W-:Y:S01]  /*23a0*/  LDGSTS.E.BYPASS.LTC128B.128 [R26+0x9080], [R6.64+0x80], !P4 ;  /* 0x09080080061a7fae */ /* 0x0005e2000e101d50 */
[C---:B------:R-:W-:Y:S01]  /*23b0*/  ISETP.GE.AND P4, PT, R17.reuse, c[0x0][0x16c], PT ;  /* 0x00005b0011007a0c */ /* 0x040fe20003f86270 */
[----:B------:R-:W-:Y:S02]  /*23c0*/  UIMAD UR4, UR13, UR5, UR4 ;  /* 0x000000050d0472a4 */ /* 0x000fe4000f8e0204 */
[----:B------:R2:W-:Y:S01]  /*23d0*/  LDGSTS.E.BYPASS.LTC128B.128 [R26+0xa080], [R6.64+0x100], !P1 ;  /* 0x0a080100061a7fae */ /* 0x0005e2000c901d50 */
[----:B------:R-:W-:Y:S02]  /*23e0*/  ISETP.GT.AND P1, PT, R152, 0x7, PT ;  /* 0x000000079800780c */ /* 0x000fe40003f24270 */
[----:B------:R-:W-:Y:S01]  /*23f0*/  SEL R20, RZ, 0xffffffff, P4 ;  /* 0xffffffffff147807 */ /* 0x000fe20002000000 */
[----:B------:R1:W-:Y:S01]  /*2400*/  STL [R1+0xac], R15 ;  /* 0x0000ac0f01007387 */ /* 0x0003e20000100800 */
[----:B------:R-:W-:-:S03]  /*2410*/  ISETP.GE.AND P4, PT, R17, c[0x0][0x1fc], PT ;  /* 0x00007f0011007a0c */ /* 0x000fc60003f86270 */
[----:B------:R2:W-:Y:S01]  /*2420*/  LDGSTS.E.BYPASS.LTC128B.128 [R26+0xb080], [R6.64+0x180], !P5 ;  /* 0x0b080180061a7fae */ /* 0x0005e2000e901d50 */
[----:B------:R-:W-:Y:S02]  /*2430*/  ISETP.GE.AND P5, PT, R18, c[0x0][0x16c], PT ;  /* 0x00005b0012007a0c */ /* 0x000fe40003fa6270 */
[----:B------:R-:W-:Y:S01]  /*2440*/  SEL R16, RZ, 0xffffffff, P4 ;  /* 0xffffffffff107807 */ /* 0x000fe20002000000 */
[----:B------:R-:W-:Y:S01]  /*2450*/  STL.64 [R1+0x88], R28 ;  /* 0x0000881c01007387 */ /* 0x000fe20000100a00 */
[----:B------:R-:W-:Y:S02]  /*2460*/  SEL R23, RZ, 0x4, P5 ;  /* 0x00000004ff177807 */ /* 0x000fe40002800000 */
[----:B------:R-:W-:Y:S02]  /*2470*/  ISETP.GE.OR P5, PT, R17, c[0x0][0x1fc], !P0 ;  /* 0x00007f0011007a0c */ /* 0x000fe400047a6670 */
[----:B------:R-:W-:Y:S02]  /*2480*/  SEL R17, RZ, 0x8, P2 ;  /* 0x00000008ff117807 */ /* 0x000fe40001000000 */
[----:B------:R-:W-:-:S02]  /*2490*/  @!P1 IADD3 R3, P2, R38, UR19, RZ ;  /* 0x0000001326039c10 */ /* 0x000fc4000ff5e0ff */
[----:B------:R-:W-:Y:S01]  /*24a0*/  ISETP.GE.OR P4, PT, R18, c[0x0][0x1fc], !P0 ;  /* 0x00007f0012007a0c */ /* 0x000fe20004786670 */
[----:B-----5:R-:W-:Y:S01]  /*24b0*/  CS2R R38, SRZ ;  /* 0x0000000000267805 */ /* 0x020fe2000001ff00 */
[----:B------:R-:W-:Y:S02]  /*24c0*/  ISETP.GE.OR P0, PT, R19, c[0x0][0x1fc], !P0 ;  /* 0x00007f0013007a0c */ /* 0x000fe40004706670 */
[----:B--2---:R-:W-:Y:S01]  /*24d0*/  @!P1 IADD3.X R7, R15, UR6, RZ, P2, !PT ;  /* 0x000000060f079c10 */ /* 0x004fe200097fe4ff */
[----:B-1----:R-:W-:Y:S01]  /*24e0*/  IMAD.SHL.U32 R15, R22, 0x20, RZ ;  /* 0x00000020160f7824 */ /* 0x002fe200078e00ff */
[----:B------:R-:W-:-:S04]  /*24f0*/  @!P1 LEA R6, P2, R3, c[0x0][0x258], 0x2 ;  /* 0x0000960003069a11 */ /* 0x000fc800078410ff */
        /* <DEDUP_REMOVED lines=21> */
[----:B------:R5:W-:Y:S01]  /*2650*/  LDGSTS.E.BYPASS.LTC128B.128 [R26+0x10080], [R10.64], !P6 ;  /* 0x100800000a1a7fae */ /* 0x000be2000f101d50 */
[C---:B------:R-:W-:Y:S01]  /*2660*/  LOP3.LUT P6, RZ, R0.reuse, 0x2, RZ, 0xc0, !PT ;  /* 0x0000000200ff7812 */ /* 0x040fe200078cc0ff */
[----:B------:R-:W-:-:S02]  /*2670*/  IMAD.SHL.U32 R0, R0, 0x40, RZ ;  /* 0x0000004000007824 */ /* 0x000fc400078e00ff */
[----:B------:R-:W-:Y:S03]  /*2680*/  STL [R1+0xa8], R19 ;  /* 0x0000a81301007387 */ /* 0x000fe60000100800 */
[----:B------:R-:W-:Y:S01]  /*2690*/  LOP3.LUT R0, R0, 0x1c0, RZ, 0xc0, !PT ;  /* 0x000001c000007812 */ /* 0x000fe200078ec0ff */
[----:B------:R5:W-:Y:S04]  /*26a0*/  LDGSTS.E.BYPASS.LTC128B.128 [R26+0x11080], [R10.64+0x80], !P5 ;  /* 0x110800800a1a7fae */ /* 0x000be8000e901d50 */
[----:B------:R5:W-:Y:S01]  /*26b0*/  LDGSTS.E.BYPASS.LTC128B.128 [R26+0x12080], [R10.64+0x100], !P4 ;  /* 0x120801000a1a7fae */ /* 0x000be2000e101d50 */
[----:B-1----:R-:W-:Y:S02]  /*26c0*/  LOP3.LUT R5, R12, 0x8, R35, 0xf8, !PT ;  /* 0x000000080c057812 */ /* 0x002fe400078ef823 */
[----:B------:R-:W-:Y:S01]  /*26d0*/  CS2R R34, SRZ ;  /* 0x0000000000227805 */ /* 0x000fe2000001ff00 */
[----:B------:R5:W-:Y:S01]  /*26e0*/  LDGSTS.E.BYPASS.LTC128B.128 [R26+0x13080], [R10.64+0x180], !P0 ;  /* 0x130801800a1a7fae */ /* 0x000be2000c101d50 */
[----:B------:R-:W-:Y:S01]  /*26f0*/  LOP3.LUT R9, R5, R13, RZ, 0x3c, !PT ;  /* 0x0000000d05097212 */ /* 0x000fe200078e3cff */
[----:B------:R-:W-:Y:S01]  /*2700*/  IMAD.SHL.U32 R5, R20, 0x2, RZ ;  /* 0x0000000214057824 */ /* 0x000fe200078e00ff */
[----:B--2---:R-:W-:Y:S01]  /*2710*/  SEL R7, RZ, 0x8, P2 ;  /* 0x00000008ff077807 */ /* 0x004fe20001000000 */
[----:B------:R-:W-:Y:S01]  /*2720*/  IMAD.SHL.U32 R6, R16, 0x2, RZ ;  /* 0x0000000210067824 */ /* 0x000fe200078e00ff */
[----:B------:R-:W-:Y:S01]  /*2730*/  IADD3 R3, P2, R28, UR19, RZ ;  /* 0x000000131c037c10 */ /* 0x000fe2000ff5e0ff */
[----:B------:R-:W-:Y:S01]  /*2740*/  CS2R R20, SRZ ;  /* 0x0000000000147805 */ /* 0x000fe2000001ff00 */
[----:B------:R-:W-:Y:S01]  /*2750*/  LOP3.LUT R5, R5, 0x2, R25, 0xe2, !PT ;  /* 0x0000000205057812 */ /* 0x000fe200078ee219 */
[----:B------:R-:W-:Y:S01]  /*2760*/  CS2R R28, SRZ ;  /* 0x00000000001c7805 */ /* 0x000fe2000001ff00 */
[----:B------:R-:W-:Y:S01]  /*2770*/  IADD3.X R4, R19, UR6, RZ, P2, !PT ;  /* 0x0000000613047c10 */ /* 0x000fe200097fe4ff */
[----:B------:R-:W-:Y:S01]  /*2780*/  ULDC UR6, c[0x0][0x168] ;  /* 0x00005a0000067ab9 */ /* 0x000fe20000000800 */
[----:B------:R-:W-:-:S02]  /*2790*/  LEA R12, P2, R3, c[0x0][0x280], 0x2 ;  /* 0x0000a000030c7a11 */ /* 0x000fc400078410ff */
[----:B------:R-:W-:Y:S02]  /*27a0*/  LOP3.LUT R6, R6, 0x2, R24, 0xe2, !PT ;  /* 0x0000000206067812 */ /* 0x000fe400078ee218 */
[----:B------:R-:W-:Y:S01]  /*27b0*/  LEA.HI.X R13, R3, c[0x0][0x284], R4, 0x2, P2 ;  /* 0x0000a100030d7a11 */ /* 0x000fe200010f1404 */
[----:B------:R-:W-:Y:S01]  /*27c0*/  IMAD.SHL.U32 R4, R22, 0x8, RZ ;  /* 0x0000000816047824 */ /* 0x000fe200078e00ff */
[----:B------:R-:W-:Y:S01]  /*27d0*/  LOP3.LUT R3, R17, R5, R23, 0xfe, !PT ;  /* 0x0000000511037212 */ /* 0x000fe200078efe17 */
[----:B------:R-:W-:Y:S01]  /*27e0*/  IMAD.SHL.U32 R5, R32, 0x8, RZ ;  /* 0x0000000820057824 */ /* 0x000fe200078e00ff */
[----:B------:R-:W-:Y:S01]  /*27f0*/  LOP3.LUT R6, R7, R6, R14, 0xfe, !PT ;  /* 0x0000000607067212 */ /* 0x000fe200078efe0e */
[----:B------:R-:W-:Y:S01]  /*2800*/  CS2R R32, SRZ ;  /* 0x0000000000207805 */ /* 0x000fe2000001ff00 */
[----:B------:R-:W-:Y:S01]  /*2810*/  ISETP.GE.AND P2, PT, R152, 0x8, PT ;  /* 0x000000089800780c */ /* 0x000fe20003f46270 */
[----:B------:R1:W-:Y:S01]  /*2820*/  STL [R1+0x64], R3 ;  /* 0x0000640301007387 */ /* 0x0003e20000100800 */
[C---:B------:R-:W-:Y:S01]  /*2830*/  LOP3.LUT R5, R0.reuse, 0x38, R5, 0xf8, !PT ;  /* 0x0000003800057812 */ /* 0x040fe200078ef805 */
[----:B------:R-:W-:Y:S01]  /*2840*/  CS2R R24, SRZ ;  /* 0x0000000000187805 */ /* 0x000fe2000001ff00 */
[----:B------:R-:W-:Y:S01]  /*2850*/  LOP3.LUT R4, R0, 0x8, R4, 0xf8, !PT ;  /* 0x0000000800047812 */ /* 0x000fe200078ef804 */
[----:B------:R2:W-:Y:S01]  /*2860*/  STL [R1+0x60], R6 ;  /* 0x0000600601007387 */ /* 0x0005e20000100800 */
[----:B-----5:R-:W-:Y:S01]  /*2870*/  IADD3 R10, R151, UR5, RZ ;  /* 0x00000005970a7c10 */ /* 0x020fe2000fffe0ff */
[----:B------:R-:W-:-:S04]  /*2880*/  CS2R R26, SRZ ;  /* 0x00000000001a7805 */ /* 0x000fc8000001ff00 */
[----:B------:R5:W-:Y:S01]  /*2890*/  STL [R1+0xb8], R10 ;  /* 0x0000b80a01007387 */ /* 0x000be20000100800 */
[----:B-1----:R-:W-:Y:S01]  /*28a0*/  SHF.R.U32.HI R3, RZ, 0x3, R0 ;  /* 0x00000003ff037819 */ /* 0x002fe20000011600 */
[----:B--2---:R-:W-:-:S03]  /*28b0*/  IMAD.SHL.U32 R6, R8, 0x40, RZ ;  /* 0x0000004008067824 */ /* 0x004fc600078e00ff */
[----:B------:R-:W-:Y:S01]  /*28c0*/  LOP3.LUT R7, R3, R15, R0, 0x1e, !PT ;  /* 0x0000000f03077212 */ /* 0x000fe200078e1e00 */
[----:B------:R-:W-:Y:S01]  /*28d0*/  IMAD R0, R22, 0x200, R9 ;  /* 0x0000020016007824 */ /* 0x000fe200078e0209 */
[-C--:B------:R-:W-:Y:S01]  /*28e0*/  LOP3.LUT R5, R5, R3.reuse, RZ, 0x3c, !PT ;  /* 0x0000000305057212 */ /* 0x080fe200078e3cff */
[----:B------:R-:W-:Y:S01]  /*28f0*/  IMAD.SHL.U32 R9, R18, 0x2, RZ ;  /* 0x0000000212097824 */ /* 0x000fe200078e00ff */
[----:B------:R-:W-:Y:S02]  /*2900*/  LOP3.LUT R6, R6, 0xfffffe00, RZ, 0xc0, !PT ;  /* 0xfffffe0006067812 */ /* 0x000fe400078ec0ff */
[----:B------:R-:W-:Y:S02]  /*2910*/  LOP3.LUT R4, R4, R3, RZ, 0x3c, !PT ;  /* 0x0000000304047212 */ /* 0x000fe400078e3cff */
[----:B------:R1:W-:Y:S01]  /*2920*/  STL [R1+0x7c], R9 ;  /* 0x00007c0901007387 */ /* 0x0003e20000100800 */
[----:B------:R-:W-:Y:S01]  /*2930*/  IMAD R8, R22, 0x1000, R6 ;  /* 0x0000100016087824 */ /* 0x000fe200078e0206 */
[----:B-----5:R-:W-:Y:S01]  /*2940*/  IADD3 R10, -R9, UR15, RZ ;  /* 0x0000000f090a7c10 */ /* 0x020fe2000fffe1ff */
[----:B------:R-:W-:Y:S01]  /*2950*/  CS2R R22, SRZ ;  /* 0x0000000000167805 */ /* 0x000fe2000001ff00 */
[-C--:B------:R-:W-:Y:S01]  /*2960*/  LOP3.LUT R7, R7, R6.reuse, RZ, 0xfc, !PT ;  /* 0x0000000607077212 */ /* 0x080fe200078efcff */
[----:B------:R-:W-:Y:S01]  /*2970*/  IMAD.IADD R8, R8, 0x1, R5 ;  /* 0x0000000108087824 */ /* 0x000fe200078e0205 */
[CC--:B------:R-:W-:Y:S01]  /*2980*/  IADD3 R3, R4.reuse, R6.reuse, R37 ;  /* 0x0000000604037210 */ /* 0x0c0fe20007ffe025 */
[----:B------:R-:W-:Y:S01]  /*2990*/  IMAD.MOV.U32 R5, RZ, RZ, 0x10 ;  /* 0x00000010ff057424 */ /* 0x000fe200078e00ff */
[----:B------:R-:W-:Y:S01]  /*29a0*/  LOP3.LUT R6, R4, R6, RZ, 0xfc, !PT ;  /* 0x0000000604067212 */ /* 0x000fe200078efcff */
[----:B------:R-:W-:Y:S01]  /*29b0*/  @!P2 IMAD.SHL.U32 R4, R152, 0x10, RZ ;  /* 0x000000109804a824 */ /* 0x000fe200078e00ff */
[----:B------:R-:W-:Y:S01]  /*29c0*/  STL [R1+0x78], R10 ;  /* 0x0000780a01007387 */ /* 0x000fe20000100800 */
[----:B------:R-:W-:Y:S01]  /*29d0*/  CS2R R36, SRZ ;  /* 0x0000000000247805 */ /* 0x000fe2000001ff00 */
[----:B------:R-:W-:-:S02]  /*29e0*/  SEL R5, R5, 0xfffffff0, !P6 ;  /* 0xfffffff005057807 */ /* 0x000fc40007000000 */
[----:B------:R2:W-:Y:S04]  /*29f0*/  @!P2 LDGSTS.E.BYPASS.LTC128B.128 [R4+0x14100], [R12.64] ;  /* 0x141000000c04afae */ /* 0x0005e8000b901d50 */
[----:B------:R-:W0:Y:S01]  /*2a00*/  LDGDEPBAR ;  /* 0x00000000000079af */ /* 0x000e220000000000 */
[C---:B-1----:R-:W-:Y:S02]  /*2a10*/  IMAD R9, R0.reuse, 0x2, R2 ;  /* 0x0000000200097824 */ /* 0x042fe400078e0202 */
[----:B------:R-:W-:Y:S02]  /*2a20*/  IMAD.SHL.U32 R0, R0, 0x2, RZ ;  /* 0x0000000200007824 */ /* 0x000fe400078e00ff */
[----:B------:R-:W-:Y:S01]  /*2a30*/  IMAD.SHL.U32 R2, R3, 0x2, RZ ;  /* 0x0000000203027824 */ /* 0x000fe200078e00ff */
[----:B------:R1:W-:Y:S03]  /*2a40*/  STL [R1+0x38], R9 ;  /* 0x0000380901007387 */ /* 0x0003e60000100800 */
[----:B------:R-:W-:Y:S01]  /*2a50*/  IMAD R3, R5, 0x2, R2 ;  /* 0x0000000205037824 */ /* 0x000fe200078e0202 */
[----:B------:R5:W-:Y:S01]  /*2a60*/  STL [R1+0x3c], R0 ;  /* 0x00003c0001007387 */ /* 0x000be20000100800 */
[----:B--2---:R-:W-:-:S05]  /*2a70*/  SEL R4, R148, 0xffffffe0, !P3 ;  /* 0xffffffe094047807 */ /* 0x004fca0005800000 */
[----:B------:R-:W-:Y:S01]  /*2a80*/  IMAD R252, R4, 0x2, R3 ;  /* 0x0000000204fc7824 */ /* 0x000fe200078e0203 */
[----:B-1----:R-:W-:Y:S02]  /*2a90*/  LEA R9, R6, 0x15180, 0x1 ;  /* 0x0001518006097811 */ /* 0x002fe400078e08ff */
[----:B------:R-:W-:Y:S01]  /*2aa0*/  LEA R6, R8, 0x80, 0x1 ;  /* 0x0000008008067811 */ /* 0x000fe200078e08ff */
[----:B-----5:R-:W-:Y:S02]  /*2ab0*/  IMAD.SHL.U32 R0, R7, 0x2, RZ ;  /* 0x0000000207007824 */ /* 0x020fe400078e00ff */
        /* <DEDUP_REMOVED lines=10> */
.L_x_419:
        /* <DEDUP_REMOVED lines=11> */
[----:B------:R-:W-:Y:S06]  /*2c10*/  BAR.SYNC.DEFER_BLOCKING 0x0 ;  /* 0x0000000000007b1d */ /* 0x000fec0000010000 */
        /* <DEDUP_REMOVED lines=124> */
[----:B------:R-:W-:Y:S02]  /*33e0*/  FSEL R11, R11, -INF , P0 ;  /* 0xff8000000b0b7808 */ /* 0x000fe40000000000 */
[----:B------:R-:W-:Y:S01]  /*33f0*/  PLOP3.LUT P0, PT, PT, PT, UP0, 0x80, 0x0 ;  /* 0x000000000000781c */ /* 0x000fe20003f0f008 */
        /* <DEDUP_REMOVED lines=178> */
.L_x_417:
        /* <DEDUP_REMOVED lines=95> */
.L_x_418:
        /* <DEDUP_REMOVED lines=167> */
.L_x_416:
[----:B------:R-:W-:Y:S05]  /*4f80*/  @P1 EXIT ;  /* 0x000000000000194d */ /* 0x000fea0003800000 */
[----:B-1----:R-:W2:Y:S01]  /*4f90*/  LDL.LU.64 R4, [R1+0x70] ;  /* 0x0000700001047983 */ /* 0x002ea20000300a00 */
[----:B------:R-:W-:Y:S01]  /*4fa0*/  ULDC.64 UR4, c[0x0][0x338] ;  /* 0x0000ce0000047ab9 */ /* 0x000fe20000000a00 */
[----:B------:R-:W-:Y:S01]  /*4fb0*/  IMAD.U32 R8, RZ, RZ, UR13 ;  /* 0x0000000dff087e24 */ /* 0x000fe2000f8e00ff */
[----:B------:R-:W-:Y:S01]  /*4fc0*/  UISETP.NE.AND UP0, UPT, UR4, 0x1, UPT ;  /* 0x000000010400788c */ /* 0x000fe2000bf05270 */
[----:B------:R-:W-:Y:S01]  /*4fd0*/  IMAD.U32 R6, RZ, RZ, UR13 ;  /* 0x0000000dff067e24 */ /* 0x000fe2000f8e00ff */
[----:B------:R-:W-:Y:S02]  /*4fe0*/  UIMAD.WIDE.U32 UR6, UR12, UR5, URZ ;  /* 0x000000050c0672a5 */ /* 0x000fe4000f8e003f */
[----:B------:R-:W-:Y:S02]  /*4ff0*/  ULDC UR4, c[0x0][0x340] ;  /* 0x0000d00000047ab9 */ /* 0x000fe40000000800 */
[----:B------:R-:W-:-:S02]  /*5000*/  USHF.L.U32 UR14, UR14, 0xe, URZ ;  /* 0x0000000e0e0e7899 */ /* 0x000fc4000800063f */
[----:B------:R-:W-:-:S03]  /*5010*/  USHF.R.S32.HI UR8, URZ, 0x1f, UR13 ;  /* 0x0000001f3f087899 */ /* 0x000fc6000801140d */
[----:B------:R-:W-:Y:S02]  /*5020*/  @UP0 USHF.R.U32.HI UR12, URZ, UR4, UR7 ;  /* 0x000000043f0c0299 */ /* 0x000fe40008011607 */
[----:B------:R-:W-:Y:S02]  /*5030*/  USHF.R.S32.HI UR7, URZ, 0x1f, UR14 ;  /* 0x0000001f3f077899 */ /* 0x000fe4000801140e */
[----:B------:R-:W-:Y:S02]  /*5040*/  USHF.R.S32.HI UR6, URZ, 0x1f, UR12 ;  /* 0x0000001f3f067899 */ /* 0x000fe4000801140c */
[----:B------:R-:W-:Y:S01]  /*5050*/  ULDC.64 UR4, c[0x0][0x328] ;  /* 0x0000ca0000047ab9 */ /* 0x000fe20000000a00 */
[----:B-----5:R-:W-:Y:S01]  /*5060*/  IMAD.U32 R0, RZ, RZ, UR12 ;  /* 0x0000000cff007e24 */ /* 0x020fe2000f8e00ff */
[----:B------:R-:W-:Y:S01]  /*5070*/  UIMAD UR4, UR6, UR4, URZ ;  /* 0x00000004060472a4 */ /* 0x000fe2000f8e023f */
[----:B------:R-:W-:Y:S01]  /*5080*/  BAR.SYNC.DEFER_BLOCKING 0x1, 0x100 ;  /* 0x0044000000007b1d */ /* 0x000fe20000010000 */
[----:B--2---:R-:W-:-:S04]  /*5090*/  IADD3 R2, P0, R4, UR14, RZ ;  /* 0x0000000e04027c10 */ /* 0x004fc8000ff1e0ff */
[----:B------:R-:W-:Y:S01]  /*50a0*/  LEA.HI.X.SX32 R3, R4, UR7, 0x1, P0 ;  /* 0x0000000704037c11 */ /* 0x000fe200080f0eff */
[----:B------:R-:W-:Y:S01]  /*50b0*/  IMAD.U32 R4, RZ, RZ, UR12 ;  /* 0x0000000cff047e24 */ /* 0x000fe2000f8e00ff */
[----:B------:R-:W-:-:S03]  /*50c0*/  UIMAD UR7, UR12, UR5, UR4 ;  /* 0x000000050c0772a4 */ /* 0x000fc6000f8e0204 */
[--C-:B------:R-:W-:Y:S01]  /*50d0*/  IMAD.WIDE.U32 R4, R4, c[0x0][0x328], R2.reuse ;  /* 0x0000ca0004047a25 */ /* 0x100fe200078e0002 */
[----:B------:R-:W-:Y:S02]  /*50e0*/  ULDC.64 UR4, c[0x0][0x300] ;  /* 0x0000c00000047ab9 */ /* 0x000fe40000000a00 */
[----:B------:R-:W-:Y:S01]  /*50f0*/  UIMAD UR4, UR6, UR4, URZ ;  /* 0x00000004060472a4 */ /* 0x000fe2000f8e023f */
[----:B------:R-:W-:Y:S01]  /*5100*/  IMAD.WIDE.U32 R2, R0, c[0x0][0x300], R2 ;  /* 0x0000c00000027a25 */ /* 0x000fe200078e0002 */
[----:B------:R-:W-:Y:S01]  /*5110*/  IADD3 R5, R5, UR7, RZ ;  /* 0x0000000705057c10 */ /* 0x000fe2000fffe0ff */
[----:B------:R-:W-:Y:S02]  /*5120*/  ULDC.64 UR6, c[0x0][0x330] ;  /* 0x0000cc0000067ab9 */ /* 0x000fe40000000a00 */
[----:B------:R-:W-:Y:S02]  /*5130*/  UIMAD UR6, UR8, UR6, URZ ;  /* 0x00000006080672a4 */ /* 0x000fe4000f8e023f */
[----:B------:R-:W-:Y:S01]  /*5140*/  IMAD.WIDE.U32 R8, R8, c[0x0][0x330], R4 ;  /* 0x0000cc0008087a25 */ /* 0x000fe200078e0004 */
[----:B------:R-:W-:-:S02]  /*5150*/  UIMAD UR12, UR12, UR5, UR4 ;  /* 0x000000050c0c72a4 */ /* 0x000fc4000f8e0204 */
[----:B------:R-:W-:Y:S02]  /*5160*/  UIMAD UR6, UR13, UR7, UR6 ;  /* 0x000000070d0672a4 */ /* 0x000fe4000f8e0206 */
[----:B------:R-:W-:Y:S01]  /*5170*/  LEA R4, P1, R8, c[0x0][0x310], 0x2 ;  /* 0x0000c40008047a11 */ /* 0x000fe200078210ff */
[----:B------:R-:W-:Y:S01]  /*5180*/  ULDC.64 UR4, c[0x0][0x308] ;  /* 0x0000c20000047ab9 */ /* 0x000fe20000000a00 */
[----:B------:R-:W-:Y:S01]  /*5190*/  IADD3 R3, R3, UR12, RZ ;  /* 0x0000000c03037c10 */ /* 0x000fe2000fffe0ff */
[----:B------:R-:W-:Y:S01]  /*51a0*/  UIMAD UR4, UR8, UR4, URZ ;  /* 0x00000004080472a4 */ /* 0x000fe2000f8e023f */
[----:B------:R-:W-:-:S03]  /*51b0*/  IADD3 R0, R9, UR6, RZ ;  /* 0x0000000609007c10 */ /* 0x000fc6000fffe0ff */
[----:B------:R-:W-:Y:S01]  /*51c0*/  UIMAD UR4, UR13, UR5, UR4 ;  /* 0x000000050d0472a4 */ /* 0x000fe2000f8e0204 */
[----:B------:R-:W-:Y:S01]  /*51d0*/  LEA.HI.X R5, R8, c[0x0][0x314], R0, 0x2, P1 ;  /* 0x0000c50008057a11 */ /* 0x000fe200008f1400 */
[----:B------:R-:W-:-:S04]  /*51e0*/  IMAD.WIDE.U32 R6, R6, c[0x0][0x308], R2 ;  /* 0x0000c20006067a25 */ /* 0x000fc800078e0002 */
[----:B------:R-:W-:Y:S01]  /*51f0*/  RED.E.ADD.F32.FTZ.RN.STRONG.GPU [R4.64], R20 ;  /* 0x000000140400798e */ /* 0x000fe2000c10e790 */
[C---:B------:R-:W-:Y:S02]  /*5200*/  LEA R2, P0, R6.reuse, c[0x0][0x2e8], 0x2 ;  /* 0x0000ba0006027a11 */ /* 0x040fe400078010ff */
[----:B------:R-:W-:Y:S01]  /*5210*/  IADD3 R3, R7, UR4, RZ ;  /* 0x0000000407037c10 */ /* 0x000fe2000fffe0ff */
[----:B------:R-:W-:Y:S03]  /*5220*/  RED.E.ADD.F32.FTZ.RN.STRONG.GPU [R4.64+0x400], R21 ;  /* 0x000400150400798e */ /* 0x000fe6000c10e790 */
        /* <DEDUP_REMOVED lines=128> */
.L_x_420:
        /* <DEDUP_REMOVED lines=13> */
.L_x_1155:


//--------------------- .text._ZN7cutlass13device_kernelIN5flash22FlashAttnBwdPreprocessIN4cute5tupleIJNS3_1CILi32EEENS5_ILi256EEEEEENS_6half_tEfNS_4arch4Sm80ELb1ELb0EEEEEvNT_6ParamsE --------------------------
	.section	.text._ZN7cutlass13device_kernelIN5flash22FlashAttnBwdPreprocessIN4cute5tupleIJNS3_1CILi32EEENS5_ILi256EEEEEENS_6half_tEfNS_4arch4Sm80ELb1ELb0EEEEEvNT_6ParamsE,"ax",@progbits
	.sectioninfo	@"SHI_REGISTERS=60"
	.align	128
.text._ZN7cutlass13device_kernelIN5flash22FlashAttnBwdPreprocessIN4cute5tupleIJNS3_1CILi32EEENS5_ILi256EEEEEENS_6half_tEfNS_4arch4Sm80ELb1ELb0EEEEEvNT_6ParamsE:
        .type           _ZN7cutlass13device_kernelIN5flash22FlashAttnBwdPreprocessIN4cute5tupleIJNS3_1CILi32EEENS5_ILi256EEEEEENS_6half_tEfNS_4arch4Sm80ELb1ELb0EEEEEvNT_6ParamsE,@function
        .size           _ZN7cutlass13device_kernelIN5flash22FlashAttnBwdPreprocessIN4cute5tupleIJNS3_1CILi32EEENS5_ILi256EEEEEENS_6half_tEfNS_4arch4Sm80ELb1ELb0EEEEEvNT_6ParamsE,(.L_x_1156 - _ZN7cutlass13device_kernelIN5flash22FlashAttnBwdPreprocessIN4cute5tupleIJNS3_1CILi32EEENS5_ILi256EEEEEENS_6half_tEfNS_4arch4Sm80ELb1ELb0EEEEEvNT_6ParamsE)
        .other          _ZN7cutlass13device_kernelIN5flash22FlashAttnBwdPreprocessIN4cute5tupleIJNS3_1CILi32EEENS5_ILi256EEEEEENS_6half_tEfNS_4arch4Sm80ELb1ELb0EEEEEvNT_6ParamsE,@"STO_CUDA_ENTRY STV_DEFAULT"
_ZN7cutlass13device_kernelIN5flash22FlashAttnBwdPreprocessIN4cute5tupleIJNS3_1CILi32EEENS5_ILi256EEEEEENS_6half_tEfNS_4arch4Sm80ELb1ELb0EEEEEvNT_6ParamsE:
[----:B------:R-:W-:Y:S02]  /*0000*/  MOV R1, c[0x0][0x28] ;  /* 0x00000a0000017a02 */ /* 0x000fe40000000f00 */
[----:B------:R-:W0:Y:S01]  /*0010*/  S2R R11, SR_CTAID.X ;  /* 0x00000000000b7919 */ /* 0x000e220000002500 */
[----:B------:R-:W-:Y:S01]  /*0020*/  MOV R4, 0x7f800000 ;  /* 0x7f80000000047802 */ /* 0x000fe20000000f00 */
[----:B------:R-:W-:Y:S02]  /*0030*/  ULDC.64 UR6, c[0x0][0x118] ;  /* 0x0000460000067ab9 */ /* 0x000fe40000000a00 */
[----:B------:R-:W1:Y:S04]  /*0040*/  S2R R10, SR_TID.X ;  /* 0x00000000000a7919 */ /* 0x000e680000002100 */
[----:B------:R-:W2:Y:S04]  /*0050*/  S2R R8, SR_CTAID.Y ;  /* 0x0000000000087919 */ /* 0x000ea80000002600 */
[----:B------:R-:W3:Y:S01]  /*0060*/  S2R R7, SR_CTAID.Z ;  /* 0x0000000000077919 */ /* 0x000ee20000002700 */
[----:B0-----:R-:W-:-:S02]  /*0070*/  SHF.L.U32 R36, R11, 0x5, RZ ;  /* 0x000000050b247819 */ /* 0x001fc400000006ff */
[----:B-1----:R-:W-:Y:S02]  /*0080*/  ISETP.GT.AND P0, PT, R10, 0x1f, PT ;  /* 0x0000001f0a00780c */ /* 0x002fe40003f04270 */
[----:B------:R-:W-:Y:S02]  /*0090*/  IADD3 R9, -R36, c[0x0][0x168], RZ ;  /* 0x00005a0024097a10 */ /* 0x000fe40007ffe1ff */
[----:B--2---:R-:W-:Y:S02]  /*00a0*/  SHF.R.S32.HI R6, RZ, 0x1f, R8 ;  /* 0x0000001fff067819 */ /* 0x004fe40000011408 */
[----:B------:R-:W-:Y:S02]  /*00b0*/  ISETP.GE.OR P1, PT, R10, R9, P0 ;  /* 0x000000090a00720c */ /* 0x000fe40000726670 */
[----:B---3--:R-:W-:-:S11]  /*00c0*/  SHF.R.S32.HI R5, RZ, 0x1f, R7 ;  /* 0x0000001fff057819 */ /* 0x008fd60000011407 */
[----:B------:R-:W-:Y:S01]  /*00d0*/  @!P1 SHF.R.S32.HI R3, RZ, 0x1f, R10 ;  /* 0x0000001fff039819 */ /* 0x000fe2000001140a */
[----:B------:R-:W-:Y:S01]  /*00e0*/  @!P1 IMAD R13, R6, c[0x0][0x1e0], RZ ;  /* 0x00007800060d9a24 */ /* 0x000fe200078e02ff */
[----:B------:R-:W-:Y:S01]  /*00f0*/  @!P1 IADD3 R2, P2, R36, R10, RZ ;  /* 0x0000000a24029210 */ /* 0x000fe20007f5e0ff */
[----:B------:R-:W-:Y:S02]  /*0100*/  @!P1 IMAD R0, R5, c[0x0][0x1e8], RZ ;  /* 0x00007a0005009a24 */ /* 0x000fe400078e02ff */
[----:B------:R-:W-:Y:S01]  /*0110*/  @!P1 IMAD R13, R8, c[0x0][0x1e4], R13 ;  /* 0x00007900080d9a24 */ /* 0x000fe200078e020d */
[----:B------:R-:W-:-:S05]  /*0120*/  @!P1 LEA.HI.X.SX32 R3, R36, R3, 0x1, P2 ;  /* 0x0000000324039211 */ /* 0x000fca00010f0eff */
[----:B------:R-:W-:-:S05]  /*0130*/  @!P1 IMAD.WIDE.U32 R2, R8, c[0x0][0x1e0], R2 ;  /* 0x0000780008029a25 */ /* 0x000fca00078e0002 */
[----:B------:R-:W-:Y:S01]  /*0140*/  @!P1 IADD3 R3, R3, R13, RZ ;  /* 0x0000000d03039210 */ /* 0x000fe20007ffe0ff */
[----:B------:R-:W-:-:S04]  /*0150*/  @!P1 IMAD R13, R7, c[0x0][0x1ec], R0 ;  /* 0x00007b00070d9a24 */ /* 0x000fc800078e0200 */
[----:B------:R-:W-:-:S04]  /*0160*/  @!P1 IMAD.WIDE.U32 R2, R7, c[0x0][0x1e8], R2 ;  /* 0x00007a0007029a25 */ /* 0x000fc800078e0002 */
[----:B------:R-:W-:Y:S01]  /*0170*/  @!P1 IMAD.IADD R3, R3, 0x1, R13 ;  /* 0x0000000103039824 */ /* 0x000fe200078e020d */
[----:B------:R-:W-:-:S04]  /*0180*/  @!P1 LEA R12, P2, R2, c[0x0][0x1d8], 0x2 ;  /* 0x00007600020c9a11 */ /* 0x000fc800078410ff */
[----:B------:R-:W-:Y:S02]  /*0190*/  @!P1 LEA.HI.X R13, R2, c[0x0][0x1dc], R3, 0x2, P2 ;  /* 0x00007700020d9a11 */ /* 0x000fe400010f1403 */
[----:B------:R-:W-:Y:S01]  /*01a0*/  SHF.R.S32.HI R3, RZ, 0x1f, R10 ;  /* 0x0000001fff037819 */ /* 0x000fe2000001140a */
[----:B------:R-:W-:Y:S02]  /*01b0*/  IMAD R15, R6, c[0x0][0x180], RZ ;  /* 0x00006000060f7a24 */ /* 0x000fe400078e02ff */
[----:B------:R0:W5:Y:S01]  /*01c0*/  @!P1 LDG.E R4, [R12.64] ;  /* 0x000000060c049981 */ /* 0x000162000c1e1900 */
[-C--:B------:R-:W-:Y:S01]  /*01d0*/  LEA.HI R40, R3, R10.reuse, RZ, 0x4 ;  /* 0x0000000a03287211 */ /* 0x080fe200078f20ff */
[----:B------:R-:W-:Y:S01]  /*01e0*/  IMAD R15, R8, c[0x0][0x184], R15 ;  /* 0x00006100080f7a24 */ /* 0x000fe200078e020f */
[----:B------:R-:W-:Y:S01]  /*01f0*/  BSSY B0, `(.L_x_421) ;  /* 0x0000029000007945 */ /* 0x000fe20003800000 */
[----:B------:R-:W-:Y:S01]  /*0200*/  IMAD R17, R6, c[0x0][0x1a0], RZ ;  /* 0x0000680006117a24 */ /* 0x000fe200078e02ff */
[----:B------:R-:W-:Y:S01]  /*0210*/  LOP3.LUT R3, R40, 0xfffffff0, RZ, 0xc0, !PT ;  /* 0xfffffff028037812 */ /* 0x000fe200078ec0ff */
[----:B------:R-:W-:Y:S01]  /*0220*/  IMAD R0, R5, c[0x0][0x188], RZ ;  /* 0x0000620005007a24 */ /* 0x000fe200078e02ff */
[----:B------:R-:W-:Y:S01]  /*0230*/  SHF.R.S32.HI R40, RZ, 0x4, R40 ;  /* 0x00000004ff287819 */ /* 0x000fe20000011428 */
[----:B------:R-:W-:Y:S01]  /*0240*/  IMAD R17, R8, c[0x0][0x1a4], R17 ;  /* 0x0000690008117a24 */ /* 0x000fe200078e0211 */
[----:B------:R-:W-:Y:S01]  /*0250*/  IADD3 R3, -R3, R10, RZ ;  /* 0x0000000a03037210 */ /* 0x000fe20007ffe1ff */
[----:B------:R-:W-:Y:S01]  /*0260*/  IMAD R31, R7, c[0x0][0x18c], R0 ;  /* 0x00006300071f7a24 */ /* 0x000fe200078e0200 */
[C---:B------:R-:W-:Y:S01]  /*0270*/  ISETP.GE.AND P1, PT, R40.reuse, R9, PT ;  /* 0x000000092800720c */ /* 0x040fe20003f26270 */
[----:B------:R-:W-:Y:S01]  /*0280*/  HFMA2.MMA R16, -RZ, RZ, 0, 0 ;  /* 0x00000000ff107435 */ /* 0x000fe200000001ff */
[----:B------:R-:W-:Y:S01]  /*0290*/  SHF.L.U32 R38, R3, 0x3, RZ ;  /* 0x0000000303267819 */ /* 0x000fe200000006ff */
[----:B------:R-:W-:Y:S01]  /*02a0*/  CS2R R24, SRZ ;  /* 0x0000000000187805 */ /* 0x000fe2000001ff00 */
[----:B------:R-:W-:Y:S01]  /*02b0*/  SHF.R.S32.HI R41, RZ, 0x1f, R40 ;  /* 0x0000001fff297819 */ /* 0x000fe20000011428 */
[----:B------:R-:W-:Y:S01]  /*02c0*/  CS2R R20, SRZ ;  /* 0x0000000000147805 */ /* 0x000fe2000001ff00 */
[----:B------:R-:W-:Y:S01]  /*02d0*/  SHF.R.S32.HI R39, RZ, 0x1f, R38 ;  /* 0x0000001fff277819 */ /* 0x000fe20000011426 */
[----:B------:R-:W-:Y:S01]  /*02e0*/  CS2R R22, SRZ ;  /* 0x0000000000167805 */ /* 0x000fe2000001ff00 */
[----:B------:R-:W-:Y:S01]  /*02f0*/  IADD3 R2, R40, 0x10, RZ ;  /* 0x0000001028027810 */ /* 0x000fe20007ffe0ff */
[----:B------:R-:W-:-:S03]  /*0300*/  IMAD.WIDE R42, R11, 0x20, R40 ;  /* 0x000000200b2a7825 */ /* 0x000fc600078e0228 */
[----:B------:R-:W-:Y:S01]  /*0310*/  ISETP.GE.AND P2, PT, R2, R9, PT ;  /* 0x000000090200720c */ /* 0x000fe20003f46270 */
[----:B0-----:R-:W-:-:S04]  /*0320*/  IMAD.WIDE.U32 R12, R8, c[0x0][0x180], R38 ;  /* 0x00006000080c7a25 */ /* 0x001fc800078e0026 */
[----:B------:R-:W-:Y:S01]  /*0330*/  IMAD.IADD R29, R13, 0x1, R15 ;  /* 0x000000010d1d7824 */ /* 0x000fe200078e020f */
[----:B------:R-:W-:Y:S01]  /*0340*/  MOV R28, R12 ;  /* 0x0000000c001c7202 */ /* 0x000fe20000000f00 */
[----:B------:R-:W-:Y:S01]  /*0350*/  IMAD.WIDE.U32 R46, R8, c[0x0][0x1a0], R38 ;  /* 0x00006800082e7a25 */ /* 0x000fe200078e0026 */
[----:B------:R-:W-:Y:S01]  /*0360*/  CS2R R12, SRZ ;  /* 0x00000000000c7805 */ /* 0x000fe2000001ff00 */
[----:B------:R-:W-:Y:S02]  /*0370*/  CS2R R14, SRZ ;  /* 0x00000000000e7805 */ /* 0x000fe4000001ff00 */
[----:B------:R-:W-:Y:S01]  /*0380*/  IMAD.WIDE.U32 R28, R7, c[0x0][0x188], R28 ;  /* 0x00006200071c7a25 */ /* 0x000fe200078e001c */
[----:B------:R-:W-:-:S03]  /*0390*/  IADD3 R47, R47, R17, RZ ;  /* 0x000000112f2f7210 */ /* 0x000fc60007ffe0ff */
[----:B------:R-:W-:Y:S01]  /*03a0*/  IMAD.IADD R31, R29, 0x1, R31 ;  /* 0x000000011d1f7824 */ /* 0x000fe200078e021f */
[----:B------:R-:W-:Y:S05]  /*03b0*/  @P1 BRA `(.L_x_422) ;  /* 0x000000c000001947 */ /* 0x000fea0003800000 */
[----:B------:R-:W-:Y:S01]  /*03c0*/  MOV R30, R28 ;  /* 0x0000001c001e7202 */ /* 0x000fe20000000f00 */
[----:B------:R-:W-:Y:S01]  /*03d0*/  IMAD R17, R43, c[0x0][0x178], RZ ;  /* 0x00005e002b117a24 */ /* 0x000fe200078e02ff */
[C---:B------:R-:W-:Y:S02]  /*03e0*/  IADD3 R0, R38.reuse, 0x80, RZ ;  /* 0x0000008026007810 */ /* 0x040fe40007ffe0ff */
[----:B------:R-:W-:Y:S01]  /*03f0*/  ISETP.GE.AND P3, PT, R38, c[0x0][0x16c], PT ;  /* 0x00005b0026007a0c */ /* 0x000fe20003f66270 */
[----:B------:R-:W-:Y:S01]  /*0400*/  IMAD.WIDE.U32 R26, R42, c[0x0][0x178], R30 ;  /* 0x00005e002a1a7a25 */ /* 0x000fe200078e001e */
[----:B------:R-:W-:-:S03]  /*0410*/  ISETP.GE.AND P4, PT, R0, c[0x0][0x16c], PT ;  /* 0x00005b0000007a0c */ /* 0x000fc60003f86270 */
[----:B------:R-:W-:Y:S01]  /*0420*/  IMAD R17, R42, c[0x0][0x17c], R17 ;  /* 0x00005f002a117a24 */ /* 0x000fe200078e0211 */
[----:B------:R-:W-:-:S04]  /*0430*/  LEA R18, P5, R26, c[0x0][0x160], 0x1 ;  /* 0x000058001a127a11 */ /* 0x000fc800078a08ff */
[----:B------:R-:W-:-:S04]  /*0440*/  IADD3 R17, R27, R17, RZ ;  /* 0x000000111b117210 */ /* 0x000fc80007ffe0ff */
[----:B------:R-:W-:-:S05]  /*0450*/  LEA.HI.X R19, R26, c[0x0][0x164], R17, 0x1, P5 ;  /* 0x000059001a137a11 */ /* 0x000fca00028f0c11 */
[----:B------:R0:W5:Y:S04]  /*0460*/  @!P3 LDG.E.128 R20, [R18.64] ;  /* 0x000000061214b981 */ /* 0x000168000c1e1d00 */
[----:B------:R0:W5:Y:S02]  /*0470*/  @!P4 LDG.E.128 R12, [R18.64+0x100] ;  /* 0x00010006120cc981 */ /* 0x000164000c1e1d00 */
.L_x_422:
[----:B------:R-:W-:Y:S05]  /*0480*/  BSYNC B0 ;  /* 0x0000000000007941 */ /* 0x000fea0003800000 */
.L_x_421:
[----:B------:R-:W-:Y:S01]  /*0490*/  BSSY B0, `(.L_x_423) ;  /* 0x0000018000007945 */ /* 0x000fe20003800000 */
[----:B------:R-:W-:Y:S01]  /*04a0*/  HFMA2.MMA R17, -RZ, RZ, 0, 0 ;  /* 0x00000000ff117435 */ /* 0x000fe200000001ff */
[----:B-----5:R-:W-:Y:S01]  /*04b0*/  MOV R0, R20 ;  /* 0x0000001400007202 */ /* 0x020fe20000000f00 */
[----:B------:R-:W-:Y:S01]  /*04c0*/  IMAD.MOV.U32 R45, RZ, RZ, R21 ;  /* 0x000000ffff2d7224 */ /* 0x000fe200078e0015 */
[----:B------:R-:W-:Y:S01]  /*04d0*/  MOV R44, R22 ;  /* 0x00000016002c7202 */ /* 0x000fe20000000f00 */
[----:B------:R-:W-:Y:S01]  /*04e0*/  CS2R R26, SRZ ;  /* 0x00000000001a7805 */ /* 0x000fe2000001ff00 */
[----:B------:R-:W-:Y:S01]  /*04f0*/  MOV R51, R23 ;  /* 0x0000001700337202 */ /* 0x000fe20000000f00 */
[----:B0-----:R-:W-:Y:S01]  /*0500*/  CS2R R18, SRZ ;  /* 0x0000000000127805 */ /* 0x001fe2000001ff00 */
[----:B------:R-:W-:Y:S05]  /*0510*/  @P2 BRA `(.L_x_424) ;  /* 0x000000f000002947 */ /* 0x000fea0003800000 */
[----:B------:R-:W-:Y:S02]  /*0520*/  IADD3 R23, P3, R42, 0x10, RZ ;  /* 0x000000102a177810 */ /* 0x000fe40007f7e0ff */
[----:B------:R-:W-:-:S02]  /*0530*/  MOV R21, R31 ;  /* 0x0000001f00157202 */ /* 0x000fc40000000f00 */
[----:B------:R-:W-:Y:S01]  /*0540*/  ISETP.GE.AND P4, PT, R38, c[0x0][0x16c], PT ;  /* 0x00005b0026007a0c */ /* 0x000fe20003f86270 */
[----:B------:R-:W-:-:S04]  /*0550*/  IMAD.X R20, RZ, RZ, R43, P3 ;  /* 0x000000ffff147224 */ /* 0x000fc800018e062b */
[----:B------:R-:W-:Y:S01]  /*0560*/  IMAD R22, R20, c[0x0][0x178], RZ ;  /* 0x00005e0014167a24 */ /* 0x000fe200078e02ff */
[----:B------:R-:W-:Y:S02]  /*0570*/  MOV R20, R28 ;  /* 0x0000001c00147202 */ /* 0x000fe40000000f00 */
[----:B------:R-:W-:-:S03]  /*0580*/  IADD3 R28, R38, 0x80, RZ ;  /* 0x00000080261c7810 */ /* 0x000fc60007ffe0ff */
        /* <DEDUP_REMOVED lines=8> */
.L_x_424:
[----:B------:R-:W-:Y:S05]  /*0610*/  BSYNC B0 ;  /* 0x0000000000007941 */ /* 0x000fea0003800000 */
.L_x_423:
[----:B-----5:R-:W-:Y:S01]  /*0620*/  MOV R50, R24 ;  /* 0x0000001800327202 */ /* 0x020fe20000000f00 */
[----:B------:R-:W-:Y:S01]  /*0630*/  IMAD R24, R5, c[0x0][0x1a8], RZ ;  /* 0x00006a0005187a24 */ /* 0x000fe200078e02ff */
[----:B------:R-:W-:Y:S01]  /*0640*/  BSSY B0, `(.L_x_425) ;  /* 0x000001a000007945 */ /* 0x000fe20003800000 */
[C---:B------:R-:W-:Y:S01]  /*0650*/  IMAD.WIDE.U32 R46, R7.reuse, c[0x0][0x1a8], R46 ;  /* 0x00006a00072e7a25 */ /* 0x040fe200078e002e */
[----:B------:R-:W-:Y:S01]  /*0660*/  HFMA2.MMA R32, -RZ, RZ, 0, 0 ;  /* 0x00000000ff207435 */ /* 0x000fe200000001ff */
[----:B------:R-:W-:Y:S01]  /*0670*/  MOV R53, R26 ;  /* 0x0000001a00357202 */ /* 0x000fe20000000f00 */
[----:B------:R-:W-:Y:S01]  /*0680*/  CS2R R28, SRZ ;  /* 0x00000000001c7805 */ /* 0x000fe2000001ff00 */
[----:B------:R-:W-:Y:S01]  /*0690*/  IMAD R49, R7, c[0x0][0x1ac], R24 ;  /* 0x00006b0007317a24 */ /* 0x000fe200078e0218 */
[----:B------:R-:W-:Y:S01]  /*06a0*/  MOV R54, R27 ;  /* 0x0000001b00367202 */ /* 0x000fe20000000f00 */
[----:B------:R-:W-:Y:S01]  /*06b0*/  IMAD.MOV.U32 R52, RZ, RZ, R25 ;  /* 0x000000ffff347224 */ /* 0x000fe200078e0019 */
[----:B------:R-:W-:Y:S01]  /*06c0*/  CS2R R20, SRZ ;  /* 0x0000000000147805 */ /* 0x000fe2000001ff00 */
[----:B0-----:R-:W-:Y:S01]  /*06d0*/  CS2R R22, SRZ ;  /* 0x0000000000167805 */ /* 0x001fe2000001ff00 */
[----:B------:R-:W-:Y:S01]  /*06e0*/  CS2R R24, SRZ ;  /* 0x0000000000187805 */ /* 0x000fe2000001ff00 */
[----:B------:R-:W-:Y:S01]  /*06f0*/  CS2R R26, SRZ ;  /* 0x00000000001a7805 */ /* 0x000fe2000001ff00 */
[----:B------:R-:W-:Y:S01]  /*0700*/  IADD3 R49, R47, R49, RZ ;  /* 0x000000312f317210 */ /* 0x000fe20007ffe0ff */
[----:B------:R-:W-:Y:S05]  /*0710*/  @P1 BRA `(.L_x_426) ;  /* 0x000000c000001947 */ /* 0x000fea0003800000 */
[----:B------:R-:W-:Y:S01]  /*0720*/  IMAD R33, R43, c[0x0][0x198], RZ ;  /* 0x000066002b217a24 */ /* 0x000fe200078e02ff */
[C---:B------:R-:W-:Y:S01]  /*0730*/  IADD3 R34, R38.reuse, 0x80, RZ ;  /* 0x0000008026227810 */ /* 0x040fe20007ffe0ff */
[----:B------:R-:W-:Y:S01]  /*0740*/  IMAD.MOV.U32 R48, RZ, RZ, R46 ;  /* 0x000000ffff307224 */ /* 0x000fe200078e002e */
[----:B------:R-:W-:Y:S01]  /*0750*/  ISETP.GE.AND P3, PT, R38, c[0x0][0x16c], PT ;  /* 0x00005b0026007a0c */ /* 0x000fe20003f66270 */
[----:B------:R-:W-:Y:S01]  /*0760*/  IMAD R33, R42, c[0x0][0x19c], R33 ;  /* 0x000067002a217a24 */ /* 0x000fe200078e0221 */
[----:B------:R-:W-:Y:S01]  /*0770*/  ISETP.GE.AND P4, PT, R34, c[0x0][0x16c], PT ;  /* 0x00005b0022007a0c */ /* 0x000fe20003f86270 */
[----:B------:R-:W-:-:S05]  /*0780*/  IMAD.WIDE.U32 R30, R42, c[0x0][0x198], R48 ;  /* 0x000066002a1e7a25 */ /* 0x000fca00078e0030 */
[----:B------:R-:W-:Y:S02]  /*0790*/  IADD3 R31, R31, R33, RZ ;  /* 0x000000211f1f7210 */ /* 0x000fe40007ffe0ff */
[----:B------:R-:W-:-:S04]  /*07a0*/  LEA R34, P1, R30, c[0x0][0x190], 0x1 ;  /* 0x000064001e227a11 */ /* 0x000fc800078208ff */
[----:B------:R-:W-:-:S05]  /*07b0*/  LEA.HI.X R35, R30, c[0x0][0x194], R31, 0x1, P1 ;  /* 0x000065001e237a11 */ /* 0x000fca00008f0c1f */
[----:B------:R0:W5:Y:S04]  /*07c0*/  @!P3 LDG.E.128 R20, [R34.64] ;  /* 0x000000062214b981 */ /* 0x000168000c1e1d00 */
[----:B------:R0:W5:Y:S02]  /*07d0*/  @!P4 LDG.E.128 R24, [R34.64+0x100] ;  /* 0x000100062218c981 */ /* 0x000164000c1e1d00 */
.L_x_426:
[----:B------:R-:W-:Y:S05]  /*07e0*/  BSYNC B0 ;  /* 0x0000000000007941 */ /* 0x000fea0003800000 */
.L_x_425:
[----:B-----5:R-:W-:Y:S01]  /*07f0*/  MOV R55, R20 ;  /* 0x0000001400377202 */ /* 0x020fe20000000f00 */
[----:B------:R-:W-:Y:S01]  /*0800*/  BSSY B0, `(.L_x_427) ;  /* 0x0000015000007945 */ /* 0x000fe20003800000 */
[----:B------:R-:W-:Y:S01]  /*0810*/  HFMA2.MMA R33, -RZ, RZ, 0, 0 ;  /* 0x00000000ff217435 */ /* 0x000fe200000001ff */
[----:B------:R-:W-:Y:S01]  /*0820*/  CS2R R30, SRZ ;  /* 0x00000000001e7805 */ /* 0x000fe2000001ff00 */
[----:B0-----:R-:W-:Y:S01]  /*0830*/  CS2R R34, SRZ ;  /* 0x0000000000227805 */ /* 0x001fe2000001ff00 */
[----:B------:R-:W-:Y:S02]  /*0840*/  HADD2.F32 R56, -RZ, R0.H1_H1 ;  /* 0x30000000ff387230 */ /* 0x000fe40000004100 */
[----:B------:R-:W-:Y:S01]  /*0850*/  HADD2.F32 R57, -RZ, R55.H1_H1 ;  /* 0x30000037ff397230 */ /* 0x000fe20000004100 */
[----:B------:R-:W-:Y:S05]  /*0860*/  @P2 BRA `(.L_x_428) ;  /* 0x000000e000002947 */ /* 0x000fea0003800000 */
[----:B------:R-:W-:Y:S01]  /*0870*/  IADD3 R39, P1, R42, 0x10, RZ ;  /* 0x000000102a277810 */ /* 0x000fe20007f3e0ff */
[----:B------:R-:W-:Y:S01]  /*0880*/  IMAD.MOV.U32 R47, RZ, RZ, R49 ;  /* 0x000000ffff2f7224 */ /* 0x000fe200078e0031 */
[----:B------:R-:W-:-:S02]  /*0890*/  ISETP.GE.AND P2, PT, R38, c[0x0][0x16c], PT ;  /* 0x00005b0026007a0c */ /* 0x000fc40003f46270 */
[----:B------:R-:W-:Y:S01]  /*08a0*/  IADD3.X R42, RZ, R43, RZ, P1, !PT ;  /* 0x0000002bff2a7210 */ /* 0x000fe20000ffe4ff */
[----:B------:R-:W-:Y:S01]  /*08b0*/  IMAD.WIDE.U32 R46, R39, c[0x0][0x198], R46 ;  /* 0x00006600272e7a25 */ /* 0x000fe200078e002e */
[----:B------:R-:W-:-:S03]  /*08c0*/  IADD3 R43, R38, 0x80, RZ ;  /* 0x00000080262b7810 */ /* 0x000fc60007ffe0ff */
[----:B------:R-:W-:Y:S01]  /*08d0*/  IMAD R42, R42, c[0x0][0x198], RZ ;  /* 0x000066002a2a7a24 */ /* 0x000fe200078e02ff */
[----:B------:R-:W-:Y:S02]  /*08e0*/  ISETP.GE.AND P3, PT, R43, c[0x0][0x16c], PT ;  /* 0x00005b002b007a0c */ /* 0x000fe40003f66270 */
[----:B------:R-:W-:Y:S01]  /*08f0*/  LEA R38, P1, R46, c[0x0][0x190], 0x1 ;  /* 0x000064002e267a11 */ /* 0x000fe200078208ff */
[----:B------:R-:W-:-:S05]  /*0900*/  IMAD R39, R39, c[0x0][0x19c], R42 ;  /* 0x0000670027277a24 */ /* 0x000fca00078e022a */
[----:B------:R-:W-:-:S04]  /*0910*/  IADD3 R39, R47, R39, RZ ;  /* 0x000000272f277210 */ /* 0x000fc80007ffe0ff */
[----:B------:R-:W-:-:S05]  /*0920*/  LEA.HI.X R39, R46, c[0x0][0x194], R39, 0x1, P1 ;  /* 0x000065002e277a11 */ /* 0x000fca00008f0c27 */
[----:B------:R0:W5:Y:S04]  /*0930*/  @!P2 LDG.E.128 R28, [R38.64] ;  /* 0x00000006261ca981 */ /* 0x000168000c1e1d00 */
[----:B------:R0:W5:Y:S02]  /*0940*/  @!P3 LDG.E.128 R32, [R38.64+0x100] ;  /* 0x000100062620b981 */ /* 0x000164000c1e1d00 */
.L_x_428:
[----:B------:R-:W-:Y:S05]  /*0950*/  BSYNC B0 ;  /* 0x0000000000007941 */ /* 0x000fea0003800000 */
.L_x_427:
[----:B------:R-:W-:Y:S01]  /*0960*/  HADD2.F32 R0, -RZ, R0.H0_H0 ;  /* 0x20000000ff007230 */ /* 0x000fe20000004100 */
[----:B------:R-:W-:Y:S01]  /*0970*/  FMUL.FTZ R56, R56, R57 ;  /* 0x0000003938387220 */ /* 0x000fe20000410000 */
[----:B0-----:R-:W-:Y:S01]  /*0980*/  HADD2.F32 R39, -RZ, R55.H0_H0 ;  /* 0x20000037ff277230 */ /* 0x001fe20000004100 */
[----:B------:R-:W-:Y:S01]  /*0990*/  ISETP.NE.AND P1, PT, R3, RZ, PT ;  /* 0x000000ff0300720c */ /* 0x000fe20003f25270 */
[----:B-----5:R-:W-:Y:S01]  /*09a0*/  HADD2.F32 R43, -RZ, R28.H1_H1 ;  /* 0x3000001cff2b7230 */ /* 0x020fe20000004100 */
[----:B------:R-:W-:Y:S01]  /*09b0*/  BSSY B0, `(.L_x_429) ;  /* 0x0000084000007945 */ /* 0x000fe20003800000 */
[----:B------:R-:W-:Y:S01]  /*09c0*/  HADD2.F32 R20, -RZ, R45.H0_H0 ;  /* 0x2000002dff147230 */ /* 0x000fe20000004100 */
[----:B------:R-:W-:Y:S01]  /*09d0*/  FFMA.FTZ R56, R0, R39, R56 ;  /* 0x0000002700387223 */ /* 0x000fe20000010038 */
[----:B------:R-:W-:-:S02]  /*09e0*/  HADD2.F32 R0, -RZ, R50.H1_H1 ;  /* 0x30000032ff007230 */ /* 0x000fc40000004100 */
[----:B------:R-:W-:Y:S02]  /*09f0*/  HADD2.F32 R50, -RZ, R50.H0_H0 ;  /* 0x20000032ff327230 */ /* 0x000fe40000004100 */
[----:B------:R-:W-:Y:S01]  /*0a00*/  HADD2.F32 R39, -RZ, R28.H0_H0 ;  /* 0x2000001cff277230 */ /* 0x000fe20000004100 */
[----:B------:R-:W-:Y:S01]  /*0a10*/  FMUL.FTZ R0, R0, R43 ;  /* 0x0000002b00007220 */ /* 0x000fe20000410000 */
[----:B------:R-:W-:Y:S02]  /*0a20*/  HADD2.F32 R47, -RZ, R21.H0_H0 ;  /* 0x20000015ff2f7230 */ /* 0x000fe40000004100 */
[----:B------:R-:W-:Y:S01]  /*0a30*/  HADD2.F32 R45, -RZ, R45.H1_H1 ;  /* 0x3000002dff2d7230 */ /* 0x000fe20000004100 */
[----:B------:R-:W-:Y:S01]  /*0a40*/  FFMA.FTZ R50, R50, R39, R0 ;  /* 0x0000002732327223 */ /* 0x000fe20000010000 */
[----:B------:R-:W-:Y:S01]  /*0a50*/  HADD2.F32 R0, -RZ, R52.H0_H0 ;  /* 0x20000034ff007230 */ /* 0x000fe20000004100 */
[----:B------:R-:W-:Y:S01]  /*0a60*/  FFMA.FTZ R47, R20, R47, R56 ;  /* 0x0000002f142f7223 */ /* 0x000fe20000010038 */
[----:B------:R-:W-:-:S02]  /*0a70*/  HADD2.F32 R39, -RZ, R29.H0_H0 ;  /* 0x2000001dff277230 */ /* 0x000fc40000004100 */
[----:B------:R-:W-:Y:S02]  /*0a80*/  HADD2.F32 R52, -RZ, R52.H1_H1 ;  /* 0x30000034ff347230 */ /* 0x000fe40000004100 */
[----:B------:R-:W-:Y:S01]  /*0a90*/  HADD2.F32 R29, -RZ, R29.H1_H1 ;  /* 0x3000001dff1d7230 */ /* 0x000fe20000004100 */
[----:B------:R-:W-:Y:S01]  /*0aa0*/  FFMA.FTZ R0, R0, R39, R50 ;  /* 0x0000002700007223 */ /* 0x000fe20000010032 */
[----:B------:R-:W-:Y:S02]  /*0ab0*/  HADD2.F32 R20, -RZ, R21.H1_H1 ;  /* 0x30000015ff147230 */ /* 0x000fe40000004100 */
[----:B------:R-:W-:Y:S01]  /*0ac0*/  HADD2.F32 R42, -RZ, R22.H0_H0 ;  /* 0x20000016ff2a7230 */ /* 0x000fe20000004100 */
[----:B------:R-:W-:Y:S01]  /*0ad0*/  FFMA.FTZ R52, R52, R29, R0 ;  /* 0x0000001d34347223 */ /* 0x000fe20000010000 */
[----:B------:R-:W-:Y:S01]  /*0ae0*/  HADD2.F32 R29, -RZ, R44.H0_H0 ;  /* 0x2000002cff1d7230 */ /* 0x000fe20000004100 */
[----:B------:R-:W-:Y:S01]  /*0af0*/  FFMA.FTZ R45, R45, R20, R47 ;  /* 0x000000142d2d7223 */ /* 0x000fe2000001002f */
[----:B------:R-:W-:-:S02]  /*0b00*/  HADD2.F32 R38, -RZ, R53.H0_H0 ;  /* 0x20000035ff267230 */ /* 0x000fc40000004100 */
[----:B------:R-:W-:Y:S01]  /*0b10*/  HADD2.F32 R39, -RZ, R30.H0_H0 ;  /* 0x2000001eff277230 */ /* 0x000fe20000004100 */
[----:B------:R-:W-:Y:S01]  /*0b20*/  FFMA.FTZ R42, R29, R42, R45 ;  /* 0x0000002a1d2a7223 */ /* 0x000fe2000001002d */
[----:B------:R-:W-:Y:S02]  /*0b30*/  HADD2.F32 R44, -RZ, R44.H1_H1 ;  /* 0x3000002cff2c7230 */ /* 0x000fe40000004100 */
[----:B------:R-:W-:Y:S01]  /*0b40*/  HADD2.F32 R47, -RZ, R22.H1_H1 ;  /* 0x30000016ff2f7230 */ /* 0x000fe20000004100 */
[----:B------:R-:W-:Y:S01]  /*0b50*/  FFMA.FTZ R52, R38, R39, R52 ;  /* 0x0000002726347223 */ /* 0x000fe20000010034 */
[----:B------:R-:W-:Y:S02]  /*0b60*/  HADD2.F32 R53, -RZ, R53.H1_H1 ;  /* 0x30000035ff357230 */ /* 0x000fe40000004100 */
[--C-:B------:R-:W-:Y:S01]  /*0b70*/  HADD2.F32 R45, -RZ, R24.reuse.H0_H0 ;  /* 0x20000018ff2d7230 */ /* 0x100fe20000004100 */
[----:B------:R-:W-:Y:S01]  /*0b80*/  FFMA.FTZ R44, R44, R47, R42 ;  /* 0x0000002f2c2c7223 */ /* 0x000fe2000001002a */
[----:B------:R-:W-:-:S02]  /*0b90*/  HADD2.F32 R43, -RZ, R24.H1_H1 ;  /* 0x30000018ff2b7230 */ /* 0x000fc40000004100 */
[----:B------:R-:W-:Y:S02]  /*0ba0*/  HADD2.F32 R30, -RZ, R30.H1_H1 ;  /* 0x3000001eff1e7230 */ /* 0x000fe40000004100 */
[--C-:B------:R-:W-:Y:S02]  /*0bb0*/  HADD2.F32 R24, -RZ, R26.reuse.H0_H0 ;  /* 0x2000001aff187230 */ /* 0x100fe40000004100 */
[----:B------:R-:W-:Y:S01]  /*0bc0*/  HADD2.F32 R29, -RZ, R26.H1_H1 ;  /* 0x3000001aff1d7230 */ /* 0x000fe20000004100 */
[----:B------:R-:W-:Y:S01]  /*0bd0*/  FFMA.FTZ R52, R53, R30, R52 ;  /* 0x0000001e35347223 */ /* 0x000fe20000010034 */
[--C-:B------:R-:W-:Y:S02]  /*0be0*/  HADD2.F32 R39, -RZ, R25.reuse.H0_H0 ;  /* 0x20000019ff277230 */ /* 0x100fe40000004100 */
[----:B------:R-:W-:Y:S02]  /*0bf0*/  HADD2.F32 R38, -RZ, R25.H1_H1 ;  /* 0x30000019ff267230 */ /* 0x000fe40000004100 */
[----:B------:R-:W-:-:S02]  /*0c00*/  HADD2.F32 R26, -RZ, R51.H0_H0 ;  /* 0x20000033ff1a7230 */ /* 0x000fc40000004100 */
[----:B------:R-:W-:Y:S02]  /*0c10*/  HADD2.F32 R47, -RZ, R23.H0_H0 ;  /* 0x20000017ff2f7230 */ /* 0x000fe40000004100 */
[--C-:B------:R-:W-:Y:S02]  /*0c20*/  HADD2.F32 R25, -RZ, R27.reuse.H0_H0 ;  /* 0x2000001bff197230 */ /* 0x100fe40000004100 */
[----:B------:R-:W-:Y:S01]  /*0c30*/  HADD2.F32 R22, -RZ, R27.H1_H1 ;  /* 0x3000001bff167230 */ /* 0x000fe20000004100 */
[----:B------:R-:W-:Y:S01]  /*0c40*/  FFMA.FTZ R26, R26, R47, R44 ;  /* 0x0000002f1a1a7223 */ /* 0x000fe2000001002c */
[----:B------:R-:W-:Y:S02]  /*0c50*/  HADD2.F32 R27, -RZ, R54.H0_H0 ;  /* 0x20000036ff1b7230 */ /* 0x000fe40000004100 */
[----:B------:R-:W-:Y:S02]  /*0c60*/  HADD2.F32 R42, -RZ, R31.H0_H0 ;  /* 0x2000001fff2a7230 */ /* 0x000fe40000004100 */
[----:B------:R-:W-:-:S02]  /*0c70*/  HADD2.F32 R51, -RZ, R51.H1_H1 ;  /* 0x30000033ff337230 */ /* 0x000fc40000004100 */
[----:B------:R-:W-:Y:S01]  /*0c80*/  HADD2.F32 R30, -RZ, R23.H1_H1 ;  /* 0x30000017ff1e7230 */ /* 0x000fe20000004100 */
[----:B------:R-:W-:Y:S01]  /*0c90*/  FFMA.FTZ R27, R27, R42, R52 ;  /* 0x0000002a1b1b7223 */ /* 0x000fe20000010034 */
[----:B------:R-:W-:Y:S02]  /*0ca0*/  HADD2.F32 R54, -RZ, R54.H1_H1 ;  /* 0x30000036ff367230 */ /* 0x000fe40000004100 */
[----:B------:R-:W-:Y:S01]  /*0cb0*/  HADD2.F32 R31, -RZ, R31.H1_H1 ;  /* 0x3000001fff1f7230 */ /* 0x000fe20000004100 */
[----:B------:R-:W-:Y:S01]  /*0cc0*/  FFMA.FTZ R30, R51, R30, R26 ;  /* 0x0000001e331e7223 */ /* 0x000fe2000001001a */
[----:B------:R-:W-:Y:S02]  /*0cd0*/  HADD2.F32 R0, -RZ, R12.H0_H0 ;  /* 0x2000000cff007230 */ /* 0x000fe40000004100 */
[----:B------:R-:W-:Y:S01]  /*0ce0*/  HADD2.F32 R23, -RZ, R16.H0_H0 ;  /* 0x20000010ff177230 */ /* 0x000fe20000004100 */
[----:B------:R-:W-:Y:S01]  /*0cf0*/  FFMA.FTZ R31, R54, R31, R27 ;  /* 0x0000001f361f7223 */ /* 0x000fe2000001001b */
[----:B------:R-:W-:Y:S01]  /*0d00*/  HADD2.F32 R26, -RZ, R32.H0_H0 ;  /* 0x20000020ff1a7230 */ /* 0x000fe20000004100 */
[----:B------:R-:W-:Y:S01]  /*0d10*/  FFMA.FTZ R0, R0, R45, R30 ;  /* 0x0000002d00007223 */ /* 0x000fe2000001001e */
[----:B------:R-:W-:-:S02]  /*0d20*/  HADD2.F32 R20, -RZ, R12.H1_H1 ;  /* 0x3000000cff147230 */ /* 0x000fc40000004100 */
[----:B------:R-:W-:Y:S01]  /*0d30*/  HADD2.F32 R16, -RZ, R16.H1_H1 ;  /* 0x30000010ff107230 */ /* 0x000fe20000004100 */
[----:B------:R-:W-:Y:S01]  /*0d40*/  FFMA.FTZ R26, R23, R26, R31 ;  /* 0x0000001a171a7223 */ /* 0x000fe2000001001f */
        /* <DEDUP_REMOVED lines=31> */
[----:B------:R-:W-:-:S04]  /*0f40*/  FFMA.FTZ R14, R15, R22, R14 ;  /* 0x000000160f0e7223 */ /* 0x000fc8000001000e */
[----:B------:R-:W-:Y:S01]  /*0f50*/  FFMA.FTZ R12, R19, R12, R0 ;  /* 0x0000000c130c7223 */ /* 0x000fe20000010000 */
[----:B------:R-:W0:Y:S04]  /*0f60*/  SHFL.BFLY PT, R13, R14, 0x8, 0x1f ;  /* 0x0d001f000e0d7f89 */ /* 0x000e2800000e0000 */
[----:B------:R-:W1:Y:S01]  /*0f70*/  SHFL.BFLY PT, R15, R12, 0x8, 0x1f ;  /* 0x0d001f000c0f7f89 */ /* 0x000e6200000e0000 */
[----:B0-----:R-:W-:Y:S02]  /*0f80*/  FADD.FTZ R13, R14, R13 ;  /* 0x0000000d0e0d7221 */ /* 0x001fe40000010000 */
[----:B-1----:R-:W-:-:S03]  /*0f90*/  FADD.FTZ R16, R12, R15 ;  /* 0x0000000f0c107221 */ /* 0x002fc60000010000 */
[----:B------:R-:W0:Y:S01]  /*0fa0*/  SHFL.BFLY PT, R0, R13, 0x4, 0x1f ;  /* 0x0c801f000d007f89 */ /* 0x000e2200000e0000 */
[----:B------:R-:W-:-:S03]  /*0fb0*/  SHF.L.U32 R12, R10, 0x2, RZ ;  /* 0x000000020a0c7819 */ /* 0x000fc600000006ff */
[----:B------:R-:W1:Y:S01]  /*0fc0*/  SHFL.BFLY PT, R15, R16, 0x4, 0x1f ;  /* 0x0c801f00100f7f89 */ /* 0x000e6200000e0000 */
[----:B0-----:R-:W-:Y:S01]  /*0fd0*/  FADD.FTZ R0, R13, R0 ;  /* 0x000000000d007221 */ /* 0x001fe20000010000 */
[----:B------:R-:W-:Y:S01]  /*0fe0*/  SHF.L.U32 R13, R11, 0xd, RZ ;  /* 0x0000000d0b0d7819 */ /* 0x000fe200000006ff */
[----:B-1----:R-:W-:Y:S01]  /*0ff0*/  FADD.FTZ R17, R16, R15 ;  /* 0x0000000f10117221 */ /* 0x002fe20000010000 */
[----:B------:R-:W-:Y:S02]  /*1000*/  SHF.R.S32.HI R16, RZ, 0x1f, R12 ;  /* 0x0000001fff107819 */ /* 0x000fe4000001140c */
[----:B------:R-:W0:Y:S01]  /*1010*/  SHFL.BFLY PT, R15, R0, 0x2, 0x1f ;  /* 0x0c401f00000f7f89 */ /* 0x000e2200000e0000 */
[----:B------:R-:W-:-:S03]  /*1020*/  IADD3 R12, P2, R13, R12, RZ ;  /* 0x0000000c0d0c7210 */ /* 0x000fc60007f5e0ff */
[----:B------:R-:W1:Y:S01]  /*1030*/  SHFL.BFLY PT, R18, R17, 0x2, 0x1f ;  /* 0x0c401f0011127f89 */ /* 0x000e6200000e0000 */
[----:B------:R-:W-:Y:S01]  /*1040*/  LEA.HI.X.SX32 R13, R13, R16, 0x1, P2 ;  /* 0x000000100d0d7211 */ /* 0x000fe200010f0eff */
[----:B0-----:R-:W-:Y:S02]  /*1050*/  FADD.FTZ R15, R0, R15 ;  /* 0x0000000f000f7221 */ /* 0x001fe40000010000 */
[----:B-1----:R-:W-:-:S03]  /*1060*/  FADD.FTZ R18, R17, R18 ;  /* 0x0000001211127221 */ /* 0x002fc60000010000 */
[----:B------:R-:W0:Y:S01]  /*1070*/  SHFL.BFLY PT, R14, R15, 0x1, 0x1f ;  /* 0x0c201f000f0e7f89 */ /* 0x000e2200000e0000 */
[----:B------:R-:W-:-:S03]  /*1080*/  IMAD R17, R6, c[0x0][0x220], RZ ;  /* 0x0000880006117a24 */ /* 0x000fc600078e02ff */
[----:B------:R-:W1:Y:S01]  /*1090*/  SHFL.BFLY PT, R19, R18, 0x1, 0x1f ;  /* 0x0c201f0012137f89 */ /* 0x000e6200000e0000 */
[----:B0-----:R-:W-:Y:S02]  /*10a0*/  FADD.FTZ R16, R15, R14 ;  /* 0x0000000e0f107221 */ /* 0x001fe40000010000 */
[----:B-1----:R-:W-:Y:S01]  /*10b0*/  FADD.FTZ R19, R18, R19 ;  /* 0x0000001312137221 */ /* 0x002fe20000010000 */
[----:B------:R-:W-:Y:S05]  /*10c0*/  @P1 BRA `(.L_x_430) ;  /* 0x0000012000001947 */ /* 0x000fea0003800000 */
[--C-:B------:R-:W-:Y:S01]  /*10d0*/  SHF.R.S32.HI R37, RZ, 0x1f, R36.reuse ;  /* 0x0000001fff257819 */ /* 0x100fe20000011424 */
[----:B------:R-:W-:Y:S01]  /*10e0*/  IMAD R3, R6, c[0x0][0x1c8], RZ ;  /* 0x0000720006037a24 */ /* 0x000fe200078e02ff */
[----:B------:R-:W-:Y:S01]  /*10f0*/  ISETP.GE.AND P2, PT, R40, R9, PT ;  /* 0x000000092800720c */ /* 0x000fe20003f46270 */
[----:B------:R-:W-:Y:S02]  /*1100*/  IMAD R0, R5, c[0x0][0x1d0], RZ ;  /* 0x0000740005007a24 */ /* 0x000fe400078e02ff */
[C---:B------:R-:W-:Y:S02]  /*1110*/  IMAD R3, R8.reuse, c[0x0][0x1cc], R3 ;  /* 0x0000730008037a24 */ /* 0x040fe400078e0203 */
[----:B------:R-:W-:-:S05]  /*1120*/  IMAD.WIDE.U32 R14, R8, c[0x0][0x1c8], R36 ;  /* 0x00007200080e7a25 */ /* 0x000fca00078e0024 */
[----:B------:R-:W-:Y:S01]  /*1130*/  IADD3 R15, R15, R3, RZ ;  /* 0x000000030f0f7210 */ /* 0x000fe20007ffe0ff */
[----:B------:R-:W-:-:S04]  /*1140*/  IMAD R3, R7, c[0x0][0x1d4], R0 ;  /* 0x0000750007037a24 */ /* 0x000fc800078e0200 */
[----:B------:R-:W-:-:S05]  /*1150*/  IMAD.WIDE.U32 R14, R7, c[0x0][0x1d0], R14 ;  /* 0x00007400070e7a25 */ /* 0x000fca00078e000e */
[----:B------:R-:W-:-:S04]  /*1160*/  IADD3 R0, P1, R40, R14, RZ ;  /* 0x0000000e28007210 */ /* 0x000fc80007f3e0ff */
[----:B------:R-:W-:Y:S02]  /*1170*/  IADD3.X R15, R41, R15, R3, P1, !PT ;  /* 0x0000000f290f7210 */ /* 0x000fe40000ffe403 */
[----:B------:R-:W-:Y:S02]  /*1180*/  LEA R14, P3, R0, c[0x0][0x1b0], 0x2 ;  /* 0x00006c00000e7a11 */ /* 0x000fe400078610ff */
[----:B------:R-:W-:Y:S02]  /*1190*/  ISETP.GE.AND P1, PT, R2, R9, PT ;  /* 0x000000090200720c */ /* 0x000fe40003f26270 */
[----:B------:R-:W-:Y:S02]  /*11a0*/  LEA.HI.X R15, R0, c[0x0][0x1b4], R15, 0x2, P3 ;  /* 0x00006d00000f7a11 */ /* 0x000fe400018f140f */
[----:B------:R-:W-:Y:S02]  /*11b0*/  FSEL R3, R16, RZ, !P2 ;  /* 0x000000ff10037208 */ /* 0x000fe40005000000 */
[----:B------:R-:W-:-:S03]  /*11c0*/  FSEL R9, R19, RZ, !P1 ;  /* 0x000000ff13097208 */ /* 0x000fc60004800000 */
[----:B------:R0:W-:Y:S04]  /*11d0*/  STG.E [R14.64], R3 ;  /* 0x000000030e007986 */ /* 0x0001e8000c101906 */
[----:B------:R0:W-:Y:S02]  /*11e0*/  STG.E [R14.64+0x40], R9 ;  /* 0x000040090e007986 */ /* 0x0001e4000c101906 */
.L_x_430:
[----:B------:R-:W-:Y:S05]  /*11f0*/  BSYNC B0 ;  /* 0x0000000000007941 */ /* 0x000fea0003800000 */
.L_x_429:
[----:B------:R-:W-:Y:S01]  /*1200*/  UMOV UR4, 0x1f ;  /* 0x0000001f00047882 */ /* 0x000fe20000000000 */
[C---:B------:R-:W-:Y:S01]  /*1210*/  IMAD R17, R8.reuse, c[0x0][0x224], R17 ;  /* 0x0000890008117a24 */ /* 0x040fe200078e0211 */
[----:B------:R-:W-:Y:S01]  /*1220*/  ULDC UR5, c[0x0][0x168] ;  /* 0x00005a0000057ab9 */ /* 0x000fe20000000800 */
[----:B------:R-:W-:Y:S01]  /*1230*/  IMAD.WIDE.U32 R12, R8, c[0x0][0x220], R12 ;  /* 0x00008800080c7a25 */ /* 0x000fe200078e000c */
[----:B------:R-:W-:Y:S01]  /*1240*/  UIADD3 UR4, UR4, UR5, URZ ;  /* 0x0000000504047290 */ /* 0x000fe2000fffe03f */
[----:B------:R-:W-:Y:S01]  /*1250*/  ISETP.NE.U32.AND P1, PT, RZ, c[0x0][0x238], PT ;  /* 0x00008e00ff007a0c */ /* 0x000fe20003f25070 */
[----:B------:R-:W-:Y:S01]  /*1260*/  BSSY B0, `(.L_x_431) ;  /* 0x0000021000007945 */ /* 0x000fe20003800000 */
[----:B------:R-:W-:Y:S01]  /*1270*/  IMAD.IADD R13, R13, 0x1, R17 ;  /* 0x000000010d0d7824 */ /* 0x000fe200078e0211 */
[----:B------:R-:W-:Y:S01]  /*1280*/  USHF.R.S32.HI UR5, URZ, 0x1f, UR4 ;  /* 0x0000001f3f057899 */ /* 0x000fe20008011404 */
[----:B------:R-:W-:Y:S01]  /*1290*/  IMAD R0, R5, c[0x0][0x228], RZ ;  /* 0x00008a0005007a24 */ /* 0x000fe200078e02ff */
[----:B------:R-:W-:Y:S01]  /*12a0*/  ISETP.NE.AND.EX P1, PT, RZ, c[0x0][0x23c], PT, P1 ;  /* 0x00008f00ff007a0c */ /* 0x000fe20003f25310 */
[----:B0-----:R-:W-:Y:S01]  /*12b0*/  IMAD.WIDE.U32 R2, R7, c[0x0][0x228], R12 ;  /* 0x00008a0007027a25 */ /* 0x001fe200078e000c */
[----:B------:R-:W-:-:S02]  /*12c0*/  ULEA.HI UR5, UR5, UR4, URZ, 0x5 ;  /* 0x0000000405057291 */ /* 0x000fc4000f8f283f */
[----:B------:R-:W-:Y:S01]  /*12d0*/  ISETP.NE.OR P1, PT, R10, RZ, !P1 ;  /* 0x000000ff0a00720c */ /* 0x000fe20004f25670 */
[----:B------:R-:W-:Y:S01]  /*12e0*/  IMAD R15, R7, c[0x0][0x22c], R0 ;  /* 0x00008b00070f7a24 */ /* 0x000fe200078e0200 */
[----:B------:R-:W-:Y:S01]  /*12f0*/  ULOP3.LUT UR5, UR5, 0xffffffe0, URZ, 0xc0, !UPT ;  /* 0xffffffe005057892 */ /* 0x000fe2000f8ec03f */
[----:B------:R-:W-:-:S03]  /*1300*/  LEA R14, P2, R2, c[0x0][0x208], 0x2 ;  /* 0x00008200020e7a11 */ /* 0x000fc600078410ff */
[----:B------:R-:W-:Y:S02]  /*1310*/  IADD3 R3, R3, R15, RZ ;  /* 0x0000000f03037210 */ /* 0x000fe40007ffe0ff */
[----:B------:R-:W-:Y:S02]  /*1320*/  IADD3 R9, -R36, UR5, RZ ;  /* 0x0000000524097c10 */ /* 0x000fe4000fffe1ff */
[----:B------:R-:W-:Y:S02]  /*1330*/  LEA.HI.X R15, R2, c[0x0][0x20c], R3, 0x2, P2 ;  /* 0x00008300020f7a11 */ /* 0x000fe400010f1403 */
[----:B------:R-:W-:-:S13]  /*1340*/  ISETP.GE.OR P0, PT, R10, R9, P0 ;  /* 0x000000090a00720c */ /* 0x000fda0000706670 */
[----:B------:R-:W-:Y:S05]  /*1350*/  @P0 BRA `(.L_x_432) ;  /* 0x0000011000000947 */ /* 0x000fea0003800000 */
[----:B------:R-:W-:Y:S01]  /*1360*/  SHF.R.S32.HI R3, RZ, 0x1f, R10 ;  /* 0x0000001fff037819 */ /* 0x000fe2000001140a */
[----:B------:R-:W-:Y:S01]  /*1370*/  IMAD R9, R6, c[0x0][0x1f8], RZ ;  /* 0x00007e0006097a24 */ /* 0x000fe200078e02ff */
[----:B------:R-:W-:Y:S01]  /*1380*/  IADD3 R2, P0, R36, R10, RZ ;  /* 0x0000000a24027210 */ /* 0x000fe20007f1e0ff */
[----:B------:R-:W-:Y:S02]  /*1390*/  IMAD R0, R5, c[0x0][0x200], RZ ;  /* 0x0000800005007a24 */ /* 0x000fe400078e02ff */
[----:B------:R-:W-:Y:S01]  /*13a0*/  IMAD R9, R8, c[0x0][0x1fc], R9 ;  /* 0x00007f0008097a24 */ /* 0x000fe200078e0209 */
[----:B------:R-:W-:Y:S01]  /*13b0*/  LEA.HI.X.SX32 R3, R36, R3, 0x1, P0 ;  /* 0x0000000324037211 */ /* 0x000fe200000f0eff */
[----:B------:R-:W-:Y:S01]  /*13c0*/  IMAD R5, R7, c[0x0][0x204], R0 ;  /* 0x0000810007057a24 */ /* 0x000fe200078e0200 */
[C---:B------:R-:W-:Y:S01]  /*13d0*/  FSETP.NEU.FTZ.AND P0, PT, R4.reuse, -INF , PT ;  /* 0xff8000000400780b */ /* 0x040fe20003f1d000 */
[----:B------:R-:W-:Y:S02]  /*13e0*/  FMUL.FTZ R0, R4, 1.4426950216293334961 ;  /* 0x3fb8aa3b04007820 */ /* 0x000fe40000410000 */
[----:B------:R-:W-:-:S05]  /*13f0*/  IMAD.WIDE.U32 R2, R8, c[0x0][0x1f8], R2 ;  /* 0x00007e0008027a25 */ /* 0x000fca00078e0002 */
[----:B------:R-:W-:-:S05]  /*1400*/  IADD3 R3, R3, R9, RZ ;  /* 0x0000000903037210 */ /* 0x000fca0007ffe0ff */
[----:B------:R-:W-:-:S05]  /*1410*/  IMAD.WIDE.U32 R2, R7, c[0x0][0x200], R2 ;  /* 0x0000800007027a25 */ /* 0x000fca00078e0002 */
[----:B------:R-:W-:Y:S02]  /*1420*/  IADD3 R3, R3, R5, RZ ;  /* 0x0000000503037210 */ /* 0x000fe40007ffe0ff */
[----:B------:R-:W-:-:S04]  /*1430*/  LEA R12, P2, R2, c[0x0][0x1f0], 0x2 ;  /* 0x00007c00020c7a11 */ /* 0x000fc800078410ff */
[----:B------:R-:W-:Y:S02]  /*1440*/  LEA.HI.X R13, R2, c[0x0][0x1f4], R3, 0x2, P2 ;  /* 0x00007d00020d7a11 */ /* 0x000fe400010f1403 */
[----:B------:R-:W-:-:S05]  /*1450*/  FSEL R3, R0, RZ, P0 ;  /* 0x000000ff00037208 */ /* 0x000fca0000000000 */
[----:B------:R0:W-:Y:S02]  /*1460*/  STG.E [R12.64], R3 ;  /* 0x000000030c007986 */ /* 0x0001e4000c101906 */
.L_x_432:
[----:B------:R-:W-:Y:S05]  /*1470*/  BSYNC B0 ;  /* 0x0000000000007941 */ /* 0x000fea0003800000 */
.L_x_431:
[----:B------:R1:W-:Y:S04]  /*1480*/  STG.E.128 [R14.64], RZ ;  /* 0x000000ff0e007986 */ /* 0x0003e8000c101d06 */
[----:B------:R1:W-:Y:S04]  /*1490*/  STG.E.128 [R14.64+0x1000], RZ ;  /* 0x001000ff0e007986 */ /* 0x0003e8000c101d06 */
[----:B------:R1:W-:Y:S04]  /*14a0*/  STG.E.128 [R14.64+0x2000], RZ ;  /* 0x002000ff0e007986 */ /* 0x0003e8000c101d06 */
[----:B------:R1:W-:Y:S04]  /*14b0*/  STG.E.128 [R14.64+0x3000], RZ ;  /* 0x003000ff0e007986 */ /* 0x0003e8000c101d06 */
[----:B------:R1:W-:Y:S04]  /*14c0*/  STG.E.128 [R14.64+0x4000], RZ ;  /* 0x004000ff0e007986 */ /* 0x0003e8000c101d06 */
[----:B------:R1:W-:Y:S04]  /*14d0*/  STG.E.128 [R14.64+0x5000], RZ ;  /* 0x005000ff0e007986 */ /* 0x0003e8000c101d06 */
[----:B------:R1:W-:Y:S04]  /*14e0*/  STG.E.128 [R14.64+0x6000], RZ ;  /* 0x006000ff0e007986 */ /* 0x0003e8000c101d06 */
[----:B------:R1:W-:Y:S01]  /*14f0*/  STG.E.128 [R14.64+0x7000], RZ ;  /* 0x007000ff0e007986 */ /* 0x0003e2000c101d06 */
[----:B------:R-:W-:Y:S05]  /*1500*/  @P1 EXIT ;  /* 0x000000000000194d */ /* 0x000fea0003800000 */
[----:B0-----:R-:W-:Y:S01]  /*1510*/  HFMA2.MMA R3, -RZ, RZ, 0, 2.384185791015625e-07 ;  /* 0x00000004ff037435 */ /* 0x001fe200000001ff */
[----:B------:R-:W-:-:S04]  /*1520*/  IMAD R7, R11, c[0x0][0x230], R7 ;  /* 0x00008c000b077a24 */ /* 0x000fc800078e0207 */
[----:B------:R-:W-:-:S05]  /*1530*/  IMAD R2, R7, c[0x0][0x170], R8 ;  /* 0x00005c0007027a24 */ /* 0x000fca00078e0208 */
[----:B------:R-:W-:-:S05]  /*1540*/  IMAD.WIDE R2, R2, R3, c[0x0][0x238] ;  /* 0x00008e0002027625 */ /* 0x000fca00078e0203 */
[----:B------:R-:W-:Y:S01]  /*1550*/  STG.E [R2.64], RZ ;  /* 0x000000ff02007986 */ /* 0x000fe2000c101906 */
[----:B------:R-:W-:Y:S05]  /*1560*/  EXIT ;  /* 0x000000000000794d */ /* 0x000fea0003800000 */
.L_x_433:
        /* <DEDUP_REMOVED lines=9> */
.L_x_1156:


//--------------------- .text._ZN7cutlass13device_kernelIN5flash19enable_sm80_to_sm89INS1_16FlashAttnBwdSm80INS1_25CollectiveMainloopBwdSm80ILi1ELi1EN4cute5tupleIJNS5_1CILi32EEENS7_ILi64EEENS7_ILi256EEEEEENS_6half_tEfNS_4arch4Sm80ELb1ELb0ELb0ELb1ELb0ELb0ELb0ELb0ELi2ELi2ELi2ELi1ELb1EEENS1_21CollectiveEpilogueBwdISB_SC_SE_Li256ELb1ELb0ELi4EEENS1_25SingleTileBwdLPTSchedulerILb1ELi64ELb0EEEEEEEEEvNT_6ParamsE --------------------------
	.section	.text._ZN7cutlass13device_kernelIN5flash19enable_sm80_to_sm89INS1_16FlashAttnBwdSm80INS1_25CollectiveMainloopBwdSm80ILi1ELi1EN4cute5tupleIJNS5_1CILi32EEENS7_ILi64EEENS7_ILi256EEEEEENS_6half_tEfNS_4arch4Sm80ELb1ELb0ELb0ELb1ELb0ELb0ELb0ELb0ELi2ELi2ELi2ELi1ELb1EEENS1_21CollectiveEpilogueBwdISB_SC_SE_Li256ELb1ELb0ELi4EEENS1_25SingleTileBwdLPTSchedulerILb1ELi64ELb0EEEEEEEEEvNT_6ParamsE,"ax",@progbits
	.sectioninfo	@"SHI_REGISTERS=255"
	.align	128
.text._ZN7cutlass13device_kernelIN5flash19enable_sm80_to_sm89INS1_16FlashAttnBwdSm80INS1_25CollectiveMainloopBwdSm80ILi1ELi1EN4cute5tupleIJNS5_1CILi32EEENS7_ILi64EEENS7_ILi256EEEEEENS_6half_tEfNS_4arch4Sm80ELb1ELb0ELb0ELb1ELb0ELb0ELb0ELb0ELi2ELi2ELi2ELi1ELb1EEENS1_21CollectiveEpilogueBwdISB_SC_SE_Li256ELb1ELb0ELi4EEENS1_25SingleTileBwdLPTSchedulerILb1ELi64ELb0EEEEEEEEEvNT_6ParamsE:
        .type           _ZN7cutlass13device_kernelIN5flash19enable_sm80_to_sm89INS1_16FlashAttnBwdSm80INS1_25CollectiveMainloopBwdSm80ILi1ELi1EN4cute5tupleIJNS5_1CILi32EEENS7_ILi64EEENS7_ILi256EEEEEENS_6half_tEfNS_4arch4Sm80ELb1ELb0ELb0ELb1ELb0ELb0ELb0ELb0ELi2ELi2ELi2ELi1ELb1EEENS1_21CollectiveEpilogueBwdISB_SC_SE_Li256ELb1ELb0ELi4EEENS1_25SingleTileBwdLPTSchedulerILb1ELi64ELb0EEEEEEEEEvNT_6ParamsE,@function
        .size           _ZN7cutlass13device_kernelIN5flash19enable_sm80_to_sm89INS1_16FlashAttnBwdSm80INS1_25CollectiveMainloopBwdSm80ILi1ELi1EN4cute5tupleIJNS5_1CILi32EEENS7_ILi64EEENS7_ILi256EEEEEENS_6half_tEfNS_4arch4Sm80ELb1ELb0ELb0ELb1ELb0ELb0ELb0ELb0ELi2ELi2ELi2ELi1ELb1EEENS1_21CollectiveEpilogueBwdISB_SC_SE_Li256ELb1ELb0ELi4EEENS1_25SingleTileBwdLPTSchedulerILb1ELi64ELb0EEEEEEEEEvNT_6ParamsE,(.L_x_1157 - _ZN7cutlass13device_kernelIN5flash19enable_sm80_to_sm89INS1_16FlashAttnBwdSm80INS1_25CollectiveMainloopBwdSm80ILi1ELi1EN4cute5tupleIJNS5_1CILi32EEENS7_ILi64EEENS7_ILi256EEEEEENS_6half_tEfNS_4arch4Sm80ELb1ELb0ELb0ELb1ELb0ELb0ELb0ELb0ELi2ELi2ELi2ELi1ELb1EEENS1_21CollectiveEpilogueBwdISB_SC_SE_Li256ELb1ELb0ELi4EEENS1_25SingleTileBwdLPTSchedulerILb1ELi64ELb0EEEEEEEEEvNT_6ParamsE)
        .other          _ZN7cutlass13device_kernelIN5flash19enable_sm80_to_sm89INS1_16FlashAttnBwdSm80INS1_25CollectiveMainloopBwdSm80ILi1ELi1EN4cute5tupleIJNS5_1CILi32EEENS7_ILi64EEENS7_ILi256EEEEEENS_6half_tEfNS_4arch4Sm80ELb1ELb0ELb0ELb1ELb0ELb0ELb0ELb0ELi2ELi2ELi2ELi1ELb1EEENS1_21CollectiveEpilogueBwdISB_SC_SE_Li256ELb1ELb0ELi4EEENS1_25SingleTileBwdLPTSchedulerILb1ELi64ELb0EEEEEEEEEvNT_6ParamsE,@"STO_CUDA_ENTRY STV_DEFAULT"
_ZN7cutlass13device_kernelIN5flash19enable_sm80_to_sm89INS1_16FlashAttnBwdSm80INS1_25CollectiveMainloopBwdSm80ILi1ELi1EN4cute5tupleIJNS5_1CILi32EEENS7_ILi64EEENS7_ILi256EEEEEENS_6half_tEfNS_4arch4Sm80ELb1ELb0ELb0ELb1ELb0ELb0ELb0ELb0ELi2ELi2ELi2ELi1ELb1EEENS1_21CollectiveEpilogueBwdISB_SC_SE_Li256ELb1ELb0ELi4EEENS1_25SingleTileBwdLPTSchedulerILb1ELi64ELb0EEEEEEEEEvNT_6ParamsE:
[----:B------:R-:W-:Y:S02]  /*0000*/  MOV R1, c[0x0][0x28] ;  /* 0x00000a0000017a02 */ /* 0x000fe40000000f00 */
[----:B------:R-:W1:Y:S01]  /*0010*/  S2R R84, SR_TID.X ;  /* 0x0000000000547919 */ /* 0x000e620000002100 */
[----:B------:R-:W2:Y:S01]  /*0020*/  S2UR UR4, SR_CTAID.X ;  /* 0x00000000000479c3 */ /* 0x000ea20000002500 */
[----:B------:R-:W-:Y:S01]  /*0030*/  ULDC.64 UR18, c[0x0][0x118] ;  /* 0x0000460000127ab9 */ /* 0x000fe20000000a00 */
[----:B------:R-:W-:Y:S02]  /*0040*/  IADD3 R1, R1, -0xc8, RZ ;  /* 0xffffff3801017810 */ /* 0x000fe40007ffe0ff */
[----:B-1----:R-:W-:-:S06]  /*0050*/  SHF.R.U32.HI R0, RZ, 0x5, R84 ;  /* 0x00000005ff007819 */ /* 0x002fcc0000011654 */
[----:B------:R-:W1:Y:S02]  /*0060*/  SHFL.IDX PT, R0, R0, RZ, 0x1f ;  /* 0x00001fff00007589 */ /* 0x000e6400000e0000 */
[----:B-1----:R-:W-:-:S13]  /*0070*/  ISETP.NE.AND P0, PT, R0, RZ, PT ;  /* 0x000000ff0000720c */ /* 0x002fda0003f05270 */
[----:B--2---:R-:W-:Y:S05]  /*0080*/  @!P0 BRA `(.L_x_434) ;  /* 0x000004a000008947 */ /* 0x004fea0003800000 */
[----:B------:R-:W-:Y:S02]  /*0090*/  ULDC.64 UR6, c[0x0][0x3b8] ;  /* 0x0000ee0000067ab9 */ /* 0x000fe40000000a00 */
[----:B------:R-:W-:Y:S02]  /*00a0*/  UISETP.NE.AND UP0, UPT, UR6, 0x1, UPT ;  /* 0x000000010600788c */ /* 0x000fe4000bf05270 */
[----:B------:R-:W-:Y:S02]  /*00b0*/  UIMAD.WIDE.U32 UR10, UR4, UR7, URZ ;  /* 0x00000007040a72a5 */ /* 0x000fe4000f8e003f */
[----:B------:R-:W-:Y:S02]  /*00c0*/  ULDC UR5, c[0x0][0x3c0] ;  /* 0x0000f00000057ab9 */ /* 0x000fe40000000800 */
[----:B------:R-:W-:-:S05]  /*00d0*/  UMOV UR8, UR4 ;  /* 0x0000000400087c82 */ /* 0x000fca0008000000 */
[----:B------:R-:W-:Y:S02]  /*00e0*/  @UP0 UMOV UR7, UR11 ;  /* 0x0000000b00070c82 */ /* 0x000fe40008000000 */
        /* <DEDUP_REMOVED lines=12> */
[----:B------:R-:W-:Y:S02]  /*01b0*/  @UP0 UMOV UR9, UR11 ;  /* 0x0000000b00090c82 */ /* 0x000fe40008000000 */
[----:B------:R-:W-:-:S04]  /*01c0*/  @UP0 USHF.R.U32.HI UR17, URZ, UR5, UR9 ;  /* 0x000000053f110299 */ /* 0x000fc80008011609 */
[----:B------:R-:W-:Y:S01]  /*01d0*/  UIMAD UR7, UR17, UR7, URZ ;  /* 0x00000007110772a4 */ /* 0x000fe2000f8e023f */
[----:B------:R-:W-:Y:S05]  /*01e0*/  BRA `(.L_x_436) ;  /* 0x0000008000007947 */ /* 0x000fea0003800000 */
.L_x_435:
[----:B------:R-:W-:Y:S02]  /*01f0*/  ULDC UR7, c[0x0][0x3ac] ;  /* 0x0000eb0000077ab9 */ /* 0x000fe40000000800 */
[----:B------:R-:W-:Y:S02]  /*0200*/  UISETP.NE.AND UP0, UPT, UR7, 0x1, UPT ;  /* 0x000000010700788c */ /* 0x000fe4000bf05270 */
[----:B------:R-:W-:Y:S02]  /*0210*/  ULDC.64 UR4, c[0x0][0x3b0] ;  /* 0x0000ec0000047ab9 */ /* 0x000fe40000000a00 */
[----:B------:R-:W-:Y:S02]  /*0220*/  UIMAD.WIDE.U32 UR10, UR6, UR4, URZ ;  /* 0x00000004060a72a5 */ /* 0x000fe4000f8e003f */
[----:B------:R-:W-:-:S05]  /*0230*/  UMOV UR17, UR6 ;  /* 0x0000000600117c82 */ /* 0x000fca0008000000 */
[----:B------:R-:W-:Y:S02]  /*0240*/  @UP0 UMOV UR9, UR11 ;  /* 0x0000000b00090c82 */ /* 0x000fe40008000000 */
[----:B------:R-:W-:-:S04]  /*0250*/  @UP0 USHF.R.U32.HI UR17, URZ, UR5, UR9 ;  /* 0x000000053f110299 */ /* 0x000fc80008011609 */
[----:B------:R-:W-:-:S04]  /*0260*/  UIMAD UR7, UR17, UR7, URZ ;  /* 0x00000007110772a4 */ /* 0x000fc8000f8e023f */
.L_x_436:
[----:B------:R-:W-:Y:S01]  /*0270*/  UIADD3 UR9, UR6, -UR7, URZ ;  /* 0x8000000706097290 */ /* 0x000fe2000fffe03f */
[----:B------:R-:W-:Y:S01]  /*0280*/  ISETP.NE.U32.AND P0, PT, RZ, c[0x0][0x3e0], PT ;  /* 0x0000f800ff007a0c */ /* 0x000fe20003f05070 */
[----:B------:R-:W-:Y:S02]  /*0290*/  ULDC.64 UR4, c[0x0][0x3a8] ;  /* 0x0000ea0000047ab9 */ /* 0x000fe40000000a00 */
[----:B------:R-:W-:Y:S01]  /*02a0*/  ULDC.64 UR6, c[0x0][0x3a0] ;  /* 0x0000e80000067ab9 */ /* 0x000fe20000000a00 */
[----:B------:R-:W-:Y:S01]  /*02b0*/  ISETP.NE.AND.EX P0, PT, RZ, c[0x0][0x3e4], PT, P0 ;  /* 0x0000f900ff007a0c */ /* 0x000fe20003f05300 */
[----:B------:R-:W-:Y:S02]  /*02c0*/  UISETP.NE.AND UP0, UPT, UR6, 0x1, UPT ;  /* 0x000000010600788c */ /* 0x000fe4000bf05270 */
[----:B------:R-:W-:-:S04]  /*02d0*/  UIMAD UR5, UR8, UR5, UR9 ;  /* 0x00000005080572a4 */ /* 0x000fc8000f8e0209 */
[----:B------:R-:W-:-:S03]  /*02e0*/  UIMAD.WIDE.U32 UR8, UR5, UR7, URZ ;  /* 0x00000007050872a5 */ /* 0x000fc6000f8e003f */
[----:B------:R-:W-:-:S04]  /*02f0*/  UMOV UR15, UR5 ;  /* 0x00000005000f7c82 */ /* 0x000fc80008000000 */
[----:B------:R-:W-:Y:S02]  /*0300*/  @UP0 UMOV UR7, UR9 ;  /* 0x0000000900070c82 */ /* 0x000fe40008000000 */
[----:B------:R-:W-:-:S04]  /*0310*/  @UP0 USHF.R.U32.HI UR15, URZ, UR4, UR7 ;  /* 0x000000043f0f0299 */ /* 0x000fc80008011607 */
[----:B------:R-:W-:-:S04]  /*0320*/  UIADD3 UR16, -UR15, URZ, URZ ;  /* 0x0000003f0f107290 */ /* 0x000fc8000fffe13f */
[----:B------:R-:W-:Y:S01]  /*0330*/  UIMAD UR16, UR16, UR6, UR5 ;  /* 0x00000006101072a4 */ /* 0x000fe2000f8e0205 */
[----:B------:R-:W-:Y:S05]  /*0340*/  @!P0 BRA `(.L_x_437) ;  /* 0x0000008000008947 */ /* 0x000fea0003800000 */
[----:B------:R-:W-:Y:S02]  /*0350*/  UMOV UR4, 0x4 ;  /* 0x0000000400047882 */ /* 0x000fe40000000000 */
[----:B------:R-:W-:Y:S02]  /*0360*/  ULDC.64 UR6, c[0x0][0x3e0] ;  /* 0x0000f80000067ab9 */ /* 0x000fe40000000a00 */
[----:B------:R-:W-:-:S06]  /*0370*/  UIMAD.WIDE UR4, UR15, UR4, UR6 ;  /* 0x000000040f0472a5 */ /* 0x000fcc000f8e0206 */
[----:B------:R-:W-:Y:S02]  /*0380*/  MOV R2, UR4 ;  /* 0x0000000400027c02 */ /* 0x000fe40008000f00 */
[----:B------:R-:W-:-:S05]  /*0390*/  MOV R3, UR5 ;  /* 0x0000000500037c02 */ /* 0x000fca0008000f00 */
[----:B------:R-:W2:Y:S02]  /*03a0*/  LDG.E R0, [R2.64] ;  /* 0x0000001202007981 */ /* 0x000ea4000c1e1900 */
[----:B--2---:R1:W2:Y:S02]  /*03b0*/  R2UR UR5, R0 ;  /* 0x00000000000573c2 */ /* 0x0042a400000e0000 */
[----:B-12---:R-:W-:Y:S05]  /*03c0*/  BRA `(.L_x_438) ;  /* 0x000000f000007947 */ /* 0x006fea0003800000 */
.L_x_437:
[----:B------:R-:W-:-:S04]  /*03d0*/  ISETP.NE.U32.AND P0, PT, RZ, c[0x0][0x3d8], PT ;  /* 0x0000f600ff007a0c */ /* 0x000fc80003f05070 */
[----:B------:R-:W-:-:S13]  /*03e0*/  ISETP.NE.AND.EX P0, PT, RZ, c[0x0][0x3dc], PT, P0 ;  /* 0x0000f700ff007a0c */ /* 0x000fda0003f05300 */
[----:B------:R-:W-:Y:S05]  /*03f0*/  @!P0 BRA `(.L_x_439) ;  /* 0x000000b000008947 */ /* 0x000fea0003800000 */
[----:B------:R-:W-:Y:S02]  /*0400*/  UMOV UR4, 0x4 ;  /* 0x0000000400047882 */ /* 0x000fe40000000000 */
[----:B------:R-:W-:Y:S02]  /*0410*/  ULDC.64 UR6, c[0x0][0x3d8] ;  /* 0x0000f60000067ab9 */ /* 0x000fe40000000a00 */
[----:B------:R-:W-:-:S06]  /*0420*/  UIMAD.WIDE UR4, UR15, UR4, UR6 ;  /* 0x000000040f0472a5 */ /* 0x000fcc000f8e0206 */
[----:B------:R-:W-:Y:S02]  /*0430*/  MOV R2, UR4 ;  /* 0x0000000400027c02 */ /* 0x000fe40008000f00 */
[----:B------:R-:W-:-:S05]  /*0440*/  MOV R3, UR5 ;  /* 0x0000000500037c02 */ /* 0x000fca0008000f00 */
[----:B------:R-:W2:Y:S04]  /*0450*/  LDG.E R4, [R2.64] ;  /* 0x0000001202047981 */ /* 0x000ea8000c1e1900 */
[----:B------:R-:W3:Y:S01]  /*0460*/  LDG.E R0, [R2.64+0x4] ;  /* 0x0000041202007981 */ /* 0x000ee2000c1e1900 */
[----:B--2---:R-:W1:Y:S08]  /*0470*/  R2UR UR5, R4 ;  /* 0x00000000040573c2 */ /* 0x004e7000000e0000 */
[----:B---3--:R-:W1:Y:S02]  /*0480*/  R2UR UR4, R0 ;  /* 0x00000000000473c2 */ /* 0x008e6400000e0000 */
[----:B-1----:R-:W-:Y:S01]  /*0490*/  UIADD3 UR5, -UR5, UR4, URZ ;  /* 0x0000000405057290 */ /* 0x002fe2000fffe13f */
[----:B------:R-:W-:Y:S05]  /*04a0*/  BRA `(.L_x_438) ;  /* 0x0000001000007947 */ /* 0x000fea0003800000 */
.L_x_439:
[----:B------:R-:W-:Y:S02]  /*04b0*/  ULDC UR5, c[0x0][0x3d4] ;  /* 0x0000f50000057ab9 */ /* 0x000fe40000000800 */
.L_x_438:
[----:B------:R-:W-:-:S04]  /*04c0*/  UIADD3 UR5, UR5, 0x3f, URZ ;  /* 0x0000003f05057890 */ /* 0x000fc8000fffe03f */
[----:B------:R-:W-:-:S04]  /*04d0*/  USHF.R.S32.HI UR4, URZ, 0x1f, UR5 ;  /* 0x0000001f3f047899 */ /* 0x000fc80008011405 */
[----:B------:R-:W-:-:S04]  /*04e0*/  ULEA.HI UR4, UR4, UR5, URZ, 0x6 ;  /* 0x0000000504047291 */ /* 0x000fc8000f8f303f */
[----:B------:R-:W-:-:S04]  /*04f0*/  USHF.R.S32.HI UR4, URZ, 0x6, UR4 ;  /* 0x000000063f047899 */ /* 0x000fc80008011404 */
[----:B------:R-:W-:-:S04]  /*0500*/  UISETP.GE.AND UP0, UPT, UR17, UR4, UPT ;  /* 0x000000041100728c */ /* 0x000fc8000bf06270 */
[----:B------:R-:W-:Y:S01]  /*0510*/  USEL UR15, UR15, 0xffffffff, !UP0 ;  /* 0xffffffff0f0f7887 */ /* 0x000fe2000c000000 */
[----:B------:R-:W-:Y:S05]  /*0520*/  BRA `(.L_x_440) ;  /* 0x0000049000007947 */ /* 0x000fea0003800000 */
.L_x_434:
        /* <DEDUP_REMOVED lines=22> */
.L_x_441:
        /* <DEDUP_REMOVED lines=8> */
.L_x_442:
        /* <DEDUP_REMOVED lines=22> */
.L_x_443:
        /* <DEDUP_REMOVED lines=14> */
.L_x_445:
[----:B------:R-:W-:Y:S02]  /*0950*/  ULDC UR5, c[0x0][0x3d4] ;  /* 0x0000f50000057ab9 */ /* 0x000fe40000000800 */
.L_x_444:
[----:B------:R-:W-:-:S04]  /*0960*/  UIADD3 UR5, UR5, 0x3f, URZ ;  /* 0x0000003f05057890 */ /* 0x000fc8000fffe03f */
[----:B------:R-:W-:-:S04]  /*0970*/  USHF.R.S32.HI UR4, URZ, 0x1f, UR5 ;  /* 0x0000001f3f047899 */ /* 0x000fc80008011405 */
[----:B------:R-:W-:-:S04]  /*0980*/  ULEA.HI UR4, UR4, UR5, URZ, 0x6 ;  /* 0x0000000504047291 */ /* 0x000fc8000f8f303f */
[----:B------:R-:W-:-:S04]  /*0990*/  USHF.R.S32.HI UR4, URZ, 0x6, UR4 ;  /* 0x000000063f047899 */ /* 0x000fc80008011404 */
[----:B------:R-:W-:-:S04]  /*09a0*/  UISETP.GE.AND UP0, UPT, UR17, UR4, UPT ;  /* 0x000000041100728c */ /* 0x000fc8000bf06270 */
[----:B------:R-:W-:-:S06]  /*09b0*/  USEL UR15, UR15, 0xffffffff, !UP0 ;  /* 0xffffffff0f0f7887 */ /* 0x000fcc000c000000 */
.L_x_440:
[----:B------:R-:W-:-:S13]  /*09c0*/  ISETP.LE.AND P0, PT, RZ, UR15, PT ;  /* 0x0000000fff007c0c */ /* 0x000fda000bf03270 */
[----:B------:R-:W-:Y:S05]  /*09d0*/  @!P0 EXIT ;  /* 0x000000000000894d */ /* 0x000fea0003800000 */
[----:B------:R-:W-:Y:S02]  /*09e0*/  ULDC.64 UR4, c[0x0][0x2c8] ;  /* 0x0000b20000047ab9 */ /* 0x000fe40000000a00 */
[----:B------:R-:W-:Y:S02]  /*09f0*/  UISETP.NE.U32.AND UP2, UPT, URZ, UR4, UPT ;  /* 0x000000043f00728c */ /* 0x000fe4000bf45070 */
[----:B------:R-:W-:Y:S02]  /*0a00*/  UMOV UR6, 0x4 ;  /* 0x0000000400067882 */ /* 0x000fe40000000000 */
[----:B------:R-:W-:Y:S02]  /*0a10*/  UISETP.NE.AND.EX UP2, UPT, URZ, UR5, UPT, UP2 ;  /* 0x000000053f00728c */ /* 0x000fe4000bf45320 */
[----:B------:R-:W-:Y:S02]  /*0a20*/  ULDC.64 UR8, c[0x0][0x2c8] ;  /* 0x0000b20000087ab9 */ /* 0x000fe40000000a00 */
[----:B------:R-:W-:-:S02]  /*0a30*/  UIMAD.WIDE UR8, UR15, UR6, UR8 ;  /* 0x000000060f0872a5 */ /* 0x000fc4000f8e0208 */
[----:B------:R-:W-:Y:S01]  /*0a40*/  PLOP3.LUT P0, PT, PT, PT, UP2, 0x80, 0x0 ;  /* 0x000000000000781c */ /* 0x000fe20003f0f028 */
[----:B------:R-:W-:Y:S02]  /*0a50*/  ULDC.64 UR4, c[0x0][0x2d8] ;  /* 0x0000b60000047ab9 */ /* 0x000fe40000000a00 */
[----:B------:R-:W-:Y:S01]  /*0a60*/  UISETP.NE.U32.AND UP0, UPT, URZ, UR4, UPT ;  /* 0x000000043f00728c */ /* 0x000fe2000bf05070 */
[----:B------:R-:W-:Y:S02]  /*0a70*/  IMAD.U32 R6, RZ, RZ, UR8 ;  /* 0x00000008ff067e24 */ /* 0x000fe4000f8e00ff */
[----:B------:R-:W-:Y:S01]  /*0a80*/  IMAD.U32 R7, RZ, RZ, UR9 ;  /* 0x00000009ff077e24 */ /* 0x000fe2000f8e00ff */
[----:B------:R-:W-:-:S06]  /*0a90*/  UISETP.NE.AND.EX UP0, UPT, URZ, UR5, UPT, UP0 ;  /* 0x000000053f00728c */ /* 0x000fcc000bf05300 */
[----:B------:R-:W2:Y:S01]  /*0aa0*/  @P0 LDG.E R4, [R6.64] ;  /* 0x0000001206040981 */ /* 0x000ea2000c1e1900 */
[----:B------:R-:W-:Y:S01]  /*0ab0*/  ULDC.64 UR4, c[0x0][0x2d8] ;  /* 0x0000b60000047ab9 */ /* 0x000fe20000000a00 */
[----:B------:R-:W-:-:S03]  /*0ac0*/  PLOP3.LUT P1, PT, PT, PT, UP0, 0x80, 0x0 ;  /* 0x000000000000781c */ /* 0x000fc60003f2f008 */
[----:B------:R-:W-:-:S06]  /*0ad0*/  @UP0 UIMAD.WIDE UR4, UR15, UR6, UR4 ;  /* 0x000000060f0402a5 */ /* 0x000fcc000f8e0204 */
[----:B------:R-:W-:Y:S01]  /*0ae0*/  MOV R2, UR4 ;  /* 0x0000000400027c02 */ /* 0x000fe20008000f00 */
[----:B------:R-:W-:Y:S01]  /*0af0*/  IMAD.U32 R3, RZ, RZ, UR5 ;  /* 0x00000005ff037e24 */ /* 0x000fe2000f8e00ff */
[----:B------:R-:W-:Y:S02]  /*0b00*/  ULDC.64 UR4, c[0x0][0x2d0] ;  /* 0x0000b40000047ab9 */ /* 0x000fe40000000a00 */
[----:B------:R-:W-:Y:S01]  /*0b10*/  UISETP.NE.U32.AND UP1, UPT, URZ, UR4, UPT ;  /* 0x000000043f00728c */ /* 0x000fe2000bf25070 */
[----:B------:R-:W-:Y:S01]  /*0b20*/  MOV R13, RZ ;  /* 0x000000ff000d7202 */ /* 0x000fe20000000f00 */
[----:B------:R1:W3:Y:S01]  /*0b30*/  @P1 LDG.E R0, [R2.64] ;  /* 0x0000001202001981 */ /* 0x0002e2000c1e1900 */
[----:B------:R-:W-:Y:S01]  /*0b40*/  IMAD.MOV.U32 R8, RZ, RZ, RZ ;  /* 0x000000ffff087224 */ /* 0x000fe200078e00ff */
[----:B------:R-:W-:-:S03]  /*0b50*/  UISETP.NE.AND.EX UP1, UPT, URZ, UR5, UPT, UP1 ;  /* 0x000000053f00728c */ /* 0x000fc6000bf25310 */
[----:B------:R-:W-:Y:S01]  /*0b60*/  ULDC.64 UR4, c[0x0][0x2d0] ;  /* 0x0000b40000047ab9 */ /* 0x000fe20000000a00 */
[----:B------:R4:W5:Y:S01]  /*0b70*/  @P0 LDG.E R13, [R6.64] ;  /* 0x00000012060d0981 */ /* 0x000962000c1e1900 */
[----:B------:R-:W-:Y:S01]  /*0b80*/  UIMAD.WIDE UR4, UR15, UR6, UR4 ;  /* 0x000000060f0472a5 */ /* 0x000fe2000f8e0204 */
[----:B------:R-:W-:-:S05]  /*0b90*/  PLOP3.LUT P2, PT, PT, PT, UP1, 0x80, 0x0 ;  /* 0x000000000000781c */ /* 0x000fca0003f4f018 */
[----:B-1----:R-:W-:Y:S01]  /*0ba0*/  MOV R2, UR4 ;  /* 0x0000000400027c02 */ /* 0x002fe20008000f00 */
[----:B------:R-:W-:-:S07]  /*0bb0*/  IMAD.U32 R3, RZ, RZ, UR5 ;  /* 0x00000005ff037e24 */ /* 0x000fce000f8e00ff */
[----:B------:R4:W5:Y:S01]  /*0bc0*/  @P2 LDG.E R8, [R2.64] ;  /* 0x0000001202082981 */ /* 0x000962000c1e1900 */
[----:B------:R-:W-:Y:S02]  /*0bd0*/  ULDC UR14, c[0x0][0x168] ;  /* 0x00005a00000e7ab9 */ /* 0x000fe40000000800 */
[----:B------:R-:W-:Y:S02]  /*0be0*/  UMOV UR7, URZ ;  /* 0x0000003f00077c82 */ /* 0x000fe40008000000 */
[----:B------:R-:W-:Y:S01]  /*0bf0*/  ULDC UR13, c[0x0][0x198] ;  /* 0x00006600000d7ab9 */ /* 0x000fe20000000800 */
[----:B--2---:R-:W1:Y:S02]  /*0c00*/  @P0 R2UR UR5, R4 ;  /* 0x00000000040503c2 */ /* 0x004e6400000e0000 */
[----:B-1----:R-:W-:-:S04]  /*0c10*/  @UP2 ULEA UR5, UR15, UR5, 0x5 ;  /* 0x000000050f052291 */ /* 0x002fc8000f8e283f */
[----:B------:R-:W-:-:S04]  /*0c20*/  @UP2 USHF.R.S32.HI UR4, URZ, 0x1f, UR5 ;  /* 0x0000001f3f042899 */ /* 0x000fc80008011405 */
[----:B------:R-:W-:Y:S01]  /*0c30*/  @UP2 ULEA.HI UR4, UR4, UR5, URZ, 0x5 ;  /* 0x0000000504042291 */ /* 0x000fe2000f8f283f */
[----:B---3--:R4:W1:Y:S03]  /*0c40*/  @P1 R2UR UR14, R0 ;  /* 0x00000000000e13c2 */ /* 0x00886600000e0000 */
[----:B------:R-:W-:Y:S01]  /*0c50*/  @UP2 ULOP3.LUT UR7, UR4, 0xffffffe0, URZ, 0xc0, !UPT ;  /* 0xffffffe004072892 */ /* 0x000fe2000f8ec03f */
[----:B-1--4-:R-:W-:Y:S06]  /*0c60*/  @P1 BRA `(.L_x_446) ;  /* 0x0000006000001947 */ /* 0x012fec0003800000 */
[----:B------:R-:W-:Y:S05]  /*0c70*/  @!P0 BRA `(.L_x_446) ;  /* 0x0000005000008947 */ /* 0x000fea0003800000 */
[----:B------:R-:W2:Y:S04]  /*0c80*/  LDG.E R4, [R6.64] ;  /* 0x0000001206047981 */ /* 0x000ea8000c1e1900 */
[----:B------:R-:W3:Y:S01]  /*0c90*/  LDG.E R0, [R6.64+0x4] ;  /* 0x0000041206007981 */ /* 0x000ee2000c1e1900 */
[----:B--2---:R-:W1:Y:S08]  /*0ca0*/  R2UR UR14, R4 ;  /* 0x00000000040e73c2 */ /* 0x004e7000000e0000 */
[----:B---3--:R-:W1:Y:S02]  /*0cb0*/  R2UR UR4, R0 ;  /* 0x00000000000473c2 */ /* 0x008e6400000e0000 */
[----:B-1----:R-:W-:-:S06]  /*0cc0*/  UIADD3 UR14, -UR14, UR4, URZ ;  /* 0x000000040e0e7290 */ /* 0x002fcc000fffe13f */
.L_x_446:
[----:B------:R-:W-:-:S04]  /*0cd0*/  ISETP.NE.U32.AND P0, PT, RZ, c[0x0][0x2e0], PT ;  /* 0x0000b800ff007a0c */ /* 0x000fc80003f05070 */
[----:B------:R-:W-:-:S13]  /*0ce0*/  ISETP.NE.AND.EX P0, PT, RZ, c[0x0][0x2e4], PT, P0 ;  /* 0x0000b900ff007a0c */ /* 0x000fda0003f05300 */
[----:B------:R-:W-:Y:S05]  /*0cf0*/  @!P0 BRA `(.L_x_447) ;  /* 0x0000007000008947 */ /* 0x000fea0003800000 */
[----:B------:R-:W-:Y:S02]  /*0d00*/  ULDC.64 UR4, c[0x0][0x2e0] ;  /* 0x0000b80000047ab9 */ /* 0x000fe40000000a00 */
[----:B------:R-:W-:-:S06]  /*0d10*/  UIMAD.WIDE UR4, UR15, UR6, UR4 ;  /* 0x000000060f0472a5 */ /* 0x000fcc000f8e0204 */
[----:B------:R-:W-:Y:S02]  /*0d20*/  MOV R2, UR4 ;  /* 0x0000000400027c02 */ /* 0x000fe40008000f00 */
[----:B------:R-:W-:-:S05]  /*0d30*/  MOV R3, UR5 ;  /* 0x0000000500037c02 */ /* 0x000fca0008000f00 */
[----:B------:R-:W2:Y:S02]  /*0d40*/  LDG.E R0, [R2.64] ;  /* 0x0000001202007981 */ /* 0x000ea4000c1e1900 */
[----:B--2---:R1:W2:Y:S02]  /*0d50*/  R2UR UR13, R0 ;  /* 0x00000000000d73c2 */ /* 0x0042a400000e0000 */
[----:B-12---:R-:W-:Y:S05]  /*0d60*/  BRA `(.L_x_448) ;  /* 0x0000006000007947 */ /* 0x006fea0003800000 */
.L_x_447:
[----:B------:R-:W-:Y:S05]  /*0d70*/  @!P2 BRA `(.L_x_448) ;  /* 0x000000500000a947 */ /* 0x000fea0003800000 */
[----:B------:R1:W2:Y:S04]  /*0d80*/  LDG.E R0, [R2.64] ;  /* 0x0000001202007981 */ /* 0x0002a8000c1e1900 */
[----:B-1----:R-:W3:Y:S01]  /*0d90*/  LDG.E R2, [R2.64+0x4] ;  /* 0x0000041202027981 */ /* 0x002ee2000c1e1900 */
[----:B--2---:R-:W1:Y:S08]  /*0da0*/  R2UR UR13, R0 ;  /* 0x00000000000d73c2 */ /* 0x004e7000000e0000 */
[----:B---3--:R-:W1:Y:S02]  /*0db0*/  R2UR UR4, R2 ;  /* 0x00000000020473c2 */ /* 0x008e6400000e0000 */
[----:B-1----:R-:W-:-:S06]  /*0dc0*/  UIADD3 UR13, -UR13, UR4, URZ ;  /* 0x000000040d0d7290 */ /* 0x002fcc000fffe13f */
.L_x_448:
[----:B------:R-:W-:Y:S01]  /*0dd0*/  USHF.L.U32 UR9, UR17, 0x6, URZ ;  /* 0x0000000611097899 */ /* 0x000fe2000800063f */
[----:B------:R-:W-:Y:S01]  /*0de0*/  PLOP3.LUT P0, PT, PT, PT, PT, 0x80, 0x0 ;  /* 0x000000000000781c */ /* 0x000fe20003f0f070 */
[----:B------:R-:W-:Y:S01]  /*0df0*/  ULDC UR4, c[0x0][0x2a4] ;  /* 0x0000a90000047ab9 */ /* 0x000fe20000000800 */
[----:B------:R-:W-:Y:S01]  /*0e00*/  CS2R R142, SRZ ;  /* 0x00000000008e7805 */ /* 0x000fe2000001ff00 */
[----:B------:R-:W-:Y:S01]  /*0e10*/  UIADD3 UR6, UR9, UR14, -UR13 ;  /* 0x0000000e09067290 */ /* 0x000fe2000fffe80d */
[----:B------:R-:W-:Y:S01]  /*0e20*/  CS2R R140, SRZ ;  /* 0x00000000008c7805 */ /* 0x000fe2000001ff00 */
[----:B------:R-:W-:Y:S01]  /*0e30*/  UIADD3 UR5, UR14, 0x1f, URZ ;  /* 0x0000001f0e057890 */ /* 0x000fe2000fffe03f */
[----:B------:R-:W-:Y:S01]  /*0e40*/  CS2R R146, SRZ ;  /* 0x0000000000927805 */ /* 0x000fe2000001ff00 */
[----:B------:R-:W-:Y:S01]  /*0e50*/  UIADD3 UR4, UR6, -UR4, URZ ;  /* 0x8000000406047290 */ /* 0x000fe2000fffe03f */
[----:B------:R-:W-:Y:S01]  /*0e60*/  CS2R R144, SRZ ;  /* 0x0000000000907805 */ /* 0x000fe2000001ff00 */
[----:B------:R-:W-:Y:S01]  /*0e70*/  CS2R R6, SRZ ;  /* 0x0000000000067805 */ /* 0x000fe2000001ff00 */
[----:B------:R-:W-:Y:S01]  /*0e80*/  IMAD.MOV.U32 R138, RZ, RZ, RZ ;  /* 0x000000ffff8a7224 */ /* 0x000fe200078e00ff */
[----:B------:R-:W-:Y:S01]  /*0e90*/  USHF.R.S32.HI UR23, URZ, 0x1f, UR4 ;  /* 0x0000001f3f177899 */ /* 0x000fe20008011404 */
[----:B------:R-:W-:Y:S01]  /*0ea0*/  CS2R R136, SRZ ;  /* 0x0000000000887805 */ /* 0x000fe2000001ff00 */
[----:B------:R-:W-:Y:S01]  /*0eb0*/  IMAD.MOV.U32 R9, RZ, RZ, RZ ;  /* 0x000000ffff097224 */ /* 0x000fe200078e00ff */
[----:B------:R-:W-:Y:S01]  /*0ec0*/  MOV R134, RZ ;  /* 0x000000ff00867202 */ /* 0x000fe20000000f00 */
[----:B------:R-:W-:Y:S01]  /*0ed0*/  ULEA.HI UR23, UR23, UR4, URZ, 0x5 ;  /* 0x0000000417177291 */ /* 0x000fe2000f8f283f */
[----:B------:R-:W-:Y:S01]  /*0ee0*/  CS2R R10, SRZ ;  /* 0x00000000000a7805 */ /* 0x000fe2000001ff00 */
[----:B------:R-:W-:Y:S01]  /*0ef0*/  USHF.R.S32.HI UR4, URZ, 0x1f, UR5 ;  /* 0x0000001f3f047899 */ /* 0x000fe20008011405 */
[----:B------:R-:W-:Y:S01]  /*0f00*/  IMAD.MOV.U32 R132, RZ, RZ, RZ ;  /* 0x000000ffff847224 */ /* 0x000fe200078e00ff */
[----:B------:R-:W-:Y:S01]  /*0f10*/  USHF.R.S32.HI UR23, URZ, 0x5, UR23 ;  /* 0x000000053f177899 */ /* 0x000fe20008011417 */
[----:B------:R-:W-:Y:S01]  /*0f20*/  MOV R126, RZ ;  /* 0x000000ff007e7202 */ /* 0x000fe20000000f00 */
[----:B------:R-:W-:Y:S01]  /*0f30*/  ULEA.HI UR4, UR4, UR5, URZ, 0x5 ;  /* 0x0000000504047291 */ /* 0x000fe2000f8f283f */
[----:B------:R-:W-:Y:S01]  /*0f40*/  IMAD.MOV.U32 R12, RZ, RZ, RZ ;  /* 0x000000ffff0c7224 */ /* 0x000fe200078e00ff */
[----:B------:R-:W-:Y:S01]  /*0f50*/  UISETP.LT.AND UP0, UPT, URZ, UR23, UPT ;  /* 0x000000173f00728c */ /* 0x000fe2000bf01270 */
[----:B------:R-:W-:Y:S01]  /*0f60*/  MOV R124, RZ ;  /* 0x000000ff007c7202 */ /* 0x000fe20000000f00 */
[----:B------:R-:W-:Y:S01]  /*0f70*/  USHF.R.S32.HI UR10, URZ, 0x5, UR4 ;  /* 0x000000053f0a7899 */ /* 0x000fe20008011404 */
[----:B------:R-:W-:Y:S01]  /*0f80*/  CS2R R130, SRZ ;  /* 0x0000000000827805 */ /* 0x000fe2000001ff00 */
[----:B------:R-:W-:Y:S01]  /*0f90*/  USEL UR23, URZ, UR23, !UP0 ;  /* 0x000000173f177287 */ /* 0x000fe2000c000000 */
[----:B------:R-:W-:Y:S01]  /*0fa0*/  CS2R R14, SRZ ;  /* 0x00000000000e7805 */ /* 0x000fe2000001ff00 */
[----:B------:R-:W-:Y:S01]  /*0fb0*/  IMAD.MOV.U32 R128, RZ, RZ, RZ ;  /* 0x000000ffff807224 */ /* 0x000fe200078e00ff */
[----:B------:R-:W-:Y:S01]  /*0fc0*/  MOV R122, RZ ;  /* 0x000000ff007a7202 */ /* 0x000fe20000000f00 */
[----:B------:R-:W-:Y:S01]  /*0fd0*/  UISETP.GT.AND UP0, UPT, UR10, UR23, UPT ;  /* 0x000000170a00728c */ /* 0x000fe2000bf04270 */
[----:B------:R-:W-:Y:S01]  /*0fe0*/  CS2R R16, SRZ ;  /* 0x0000000000107805 */ /* 0x000fe2000001ff00 */
[----:B------:R-:W-:Y:S01]  /*0ff0*/  IMAD.MOV.U32 R120, RZ, RZ, RZ ;  /* 0x000000ffff787224 */ /* 0x000fe200078e00ff */
[----:B------:R-:W-:Y:S01]  /*1000*/  MOV R118, RZ ;  /* 0x000000ff00767202 */ /* 0x000fe20000000f00 */
[----:B------:R-:W-:Y:S01]  /*1010*/  CS2R R18, SRZ ;  /* 0x0000000000127805 */ /* 0x000fe2000001ff00 */
[----:B------:R-:W-:Y:S01]  /*1020*/  IMAD.MOV.U32 R116, RZ, RZ, RZ ;  /* 0x000000ffff747224 */ /* 0x000fe200078e00ff */
[----:B------:R-:W-:Y:S01]  /*1030*/  PLOP3.LUT P1, PT, PT, PT, UP0, 0x80, 0x0 ;  /* 0x000000000000781c */ /* 0x000fe20003f2f008 */
[----:B------:R-:W-:Y:S01]  /*1040*/  CS2R R108, SRZ ;  /* 0x00000000006c7805 */ /* 0x000fe2000001ff00 */
        /* <DEDUP_REMOVED lines=48> */
[----:B------:R-:W-:Y:S01]  /*1350*/  USHF.L.U32 UR4, UR7, 0x8, URZ ;  /* 0x0000000807047899 */ /* 0x000fe2000800063f */
[C---:B------:R-:W-:Y:S01]  /*1360*/  IMAD.SHL.U32 R3, R84.reuse, 0x4, RZ ;  /* 0x0000000454037824 */ /* 0x040fe200078e00ff */
[----:B------:R-:W-:Y:S01]  /*1370*/  USHF.R.S32.HI UR6, URZ, 0x1f, UR7 ;  /* 0x0000001f3f067899 */ /* 0x000fe20008011407 */
[--C-:B------:R-:W-:Y:S01]  /*1380*/  SHF.R.S32.HI R5, RZ, 0x1f, R84.reuse ;  /* 0x0000001fff057819 */ /* 0x100fe20000011454 */
[----:B------:R-:W-:Y:S01]  /*1390*/  IMAD.U32 R6, RZ, RZ, UR16 ;  /* 0x00000010ff067e24 */ /* 0x000fe2000f8e00ff */
[----:B------:R-:W-:Y:S01]  /*13a0*/  SHF.R.S32.HI R35, RZ, 0x1f, R84 ;  /* 0x0000001fff237819 */ /* 0x000fe20000011454 */
[----:B------:R-:W-:Y:S01]  /*13b0*/  IMAD.U32 R0, RZ, RZ, UR4 ;  /* 0x00000004ff007e24 */ /* 0x000fe2000f8e00ff */
[----:B------:R-:W-:Y:S01]  /*13c0*/  IADD3 R4, P0, R84, UR4, RZ ;  /* 0x0000000454047c10 */ /* 0x000fe2000ff1e0ff */
[----:B------:R-:W-:Y:S01]  /*13d0*/  ULDC.64 UR4, c[0x0][0x248] ;  /* 0x0000920000047ab9 */ /* 0x000fe20000000a00 */
[C---:B------:R-:W-:Y:S01]  /*13e0*/  IADD3 R2, P1, R3.reuse, UR7, RZ ;  /* 0x0000000703027c10 */ /* 0x040fe2000ff3e0ff */
[----:B------:R-:W-:Y:S01]  /*13f0*/  UISETP.NE.AND UP0, UPT, UR4, 0x1, UPT ;  /* 0x000000010400788c */ /* 0x000fe2000bf05270 */
[----:B------:R-:W-:Y:S01]  /*1400*/  LEA.HI.X.SX32 R5, R0, R5, 0x1, P0 ;  /* 0x0000000500057211 */ /* 0x000fe200000f0eff */
[----:B------:R-:W-:Y:S01]  /*1410*/  IMAD.U32 R0, RZ, RZ, UR16 ;  /* 0x00000010ff007e24 */ /* 0x000fe2000f8e00ff */
[----:B------:R-:W-:Y:S01]  /*1420*/  LEA.HI.X.SX32 R3, R3, UR6, 0x1, P1 ;  /* 0x0000000603037c11 */ /* 0x000fe200088f0eff */
[----:B------:R-:W-:Y:S01]  /*1430*/  UIMAD.WIDE.U32 UR24, UR16, UR5, URZ ;  /* 0x00000005101872a5 */ /* 0x000fe2000f8e003f */
[CC--:B------:R-:W-:Y:S01]  /*1440*/  LEA.HI R37, R35.reuse, R84.reuse, RZ, 0x3 ;  /* 0x0000005423257211 */ /* 0x0c0fe200078f18ff */
[----:B------:R-:W-:Y:S01]  /*1450*/  IMAD.WIDE.U32 R26, R0, c[0x0][0x238], R4 ;  /* 0x00008e00001a7a25 */ /* 0x000fe200078e0004 */
[----:B------:R-:W-:Y:S01]  /*1460*/  ULDC UR6, c[0x0][0x250] ;  /* 0x0000940000067ab9 */ /* 0x000fe20000000800 */
[CC--:B------:R-:W-:Y:S01]  /*1470*/  LEA.HI R39, R35.reuse, R84.reuse, RZ, 0x4 ;  /* 0x0000005423277211 */ /* 0x0c0fe200078f20ff */
[----:B------:R-:W-:Y:S01]  /*1480*/  UMOV UR21, UR16 ;  /* 0x0000001000157c82 */ /* 0x000fe20008000000 */
[----:B------:R-:W-:Y:S01]  /*1490*/  IMAD.WIDE.U32 R30, R6, c[0x0][0x270], R2 ;  /* 0x00009c00061e7a25 */ /* 0x000fe200078e0002 */
[----:B------:R-:W-:Y:S01]  /*14a0*/  SHF.R.S32.HI R41, RZ, 0x3, R37 ;  /* 0x00000003ff297819 */ /* 0x000fe20000011425 */
[----:B------:R-:W-:Y:S01]  /*14b0*/  @UP0 USHF.R.U32.HI UR21, URZ, UR6, UR25 ;  /* 0x000000063f150299 */ /* 0x000fe20008011619 */
[----:B------:R-:W-:Y:S01]  /*14c0*/  LEA.HI R25, R35, R84, RZ, 0x2 ;  /* 0x0000005423197211 */ /* 0x000fe200078f10ff */
[----:B------:R-:W-:Y:S01]  /*14d0*/  IMAD.WIDE.U32 R28, R0, c[0x0][0x288], R2 ;  /* 0x0000a200001c7a25 */ /* 0x000fe200078e0002 */
[----:B------:R-:W-:Y:S01]  /*14e0*/  LOP3.LUT R2, R37, 0xfffffff8, RZ, 0xc0, !PT ;  /* 0xfffffff825027812 */ /* 0x000fe200078ec0ff */
[----:B------:R-:W-:Y:S01]  /*14f0*/  USHF.R.S32.HI UR20, URZ, 0x1f, UR21 ;  /* 0x0000001f3f147899 */ /* 0x000fe20008011415 */
[----:B------:R-:W-:Y:S01]  /*1500*/  SHF.R.S32.HI R0, RZ, 0x1f, R41 ;  /* 0x0000001fff007819 */ /* 0x000fe20000011429 */
[----:B------:R-:W-:Y:S01]  /*1510*/  ULDC.64 UR4, c[0x0][0x1e0] ;  /* 0x0000780000047ab9 */ /* 0x000fe20000000a00 */
[C---:B-----5:R-:W-:Y:S01]  /*1520*/  IADD3 R14, P1, R41.reuse, R13, RZ ;  /* 0x0000000d290e7210 */ /* 0x060fe20007f3e0ff */
[----:B------:R-:W-:Y:S01]  /*1530*/  IMAD.IADD R20, R84, 0x1, -R2 ;  /* 0x0000000154147824 */ /* 0x000fe200078e0a02 */
[----:B------:R-:W-:Y:S01]  /*1540*/  IADD3 R6, P0, R41, R8, RZ ;  /* 0x0000000829067210 */ /* 0x000fe20007f1e0ff */
[----:B------:R-:W-:Y:S01]  /*1550*/  UIMAD UR4, UR20, UR4, URZ ;  /* 0x00000004140472a4 */ /* 0x000fe2000f8e023f */
[-C--:B------:R-:W-:Y:S01]  /*1560*/  LEA.HI.X.SX32 R13, R13, R0.reuse, 0x1, P1 ;  /* 0x000000000d0d7211 */ /* 0x080fe200008f0eff */
[----:B------:R-:W-:Y:S01]  /*1570*/  IMAD.SHL.U32 R16, R20, 0x8, RZ ;  /* 0x0000000814107824 */ /* 0x000fe200078e00ff */
[----:B------:R-:W-:Y:S01]  /*1580*/  LEA.HI.X.SX32 R7, R8, R0, 0x1, P0 ;  /* 0x0000000008077211 */ /* 0x000fe200000f0eff */
[----:B------:R-:W-:Y:S01]  /*1590*/  IMAD.U32 R4, RZ, RZ, UR21 ;  /* 0x00000015ff047e24 */ /* 0x000fe2000f8e00ff */
[----:B------:R-:W-:Y:S01]  /*15a0*/  SHF.R.S32.HI R8, RZ, 0x4, R39 ;  /* 0x00000004ff087819 */ /* 0x000fe20000011427 */
[----:B------:R-:W-:Y:S01]  /*15b0*/  UIMAD UR6, UR21, UR5, UR4 ;  /* 0x00000005150672a4 */ /* 0x000fe2000f8e0204 */
[--C-:B------:R-:W-:Y:S01]  /*15c0*/  SHF.R.S32.HI R9, RZ, 0x2, R25.reuse ;  /* 0x00000002ff097819 */ /* 0x100fe20000011419 */
[----:B------:R-:W-:Y:S01]  /*15d0*/  USHF.R.S32.HI UR11, URZ, 0x1f, UR15 ;  /* 0x0000001f3f0b7899 */ /* 0x000fe2000801140f */
[----:B------:R-:W-:Y:S01]  /*15e0*/  SHF.R.S32.HI R0, RZ, 0x1f, R25 ;  /* 0x0000001fff007819 */ /* 0x000fe20000011419 */
[----:B------:R-:W-:Y:S01]  /*15f0*/  USEL UR12, UR15, URZ, !UP1 ;  /* 0x0000003f0f0c7287 */ /* 0x000fe2000c800000 */
[----:B------:R-:W-:Y:S01]  /*1600*/  LEA.HI R5, R39, R8, RZ, 0x1 ;  /* 0x0000000827057211 */ /* 0x000fe200078f08ff */
[----:B------:R-:W-:Y:S01]  /*1610*/  USEL UR8, UR11, URZ, !UP1 ;  /* 0x0000003f0b087287 */ /* 0x000fe2000c800000 */
[----:B------:R-:W-:Y:S01]  /*1620*/  LEA.HI R0, R0, R9, RZ, 0x3 ;  /* 0x0000000900007211 */ /* 0x000fe200078f18ff */
[----:B------:R-:W-:Y:S01]  /*1630*/  ULDC.64 UR4, c[0x0][0x1b0] ;  /* 0x00006c0000047ab9 */ /* 0x000fe20000000a00 */
[--C-:B------:R-:W-:Y:S01]  /*1640*/  SHF.R.S32.HI R17, RZ, 0x1f, R16.reuse ;  /* 0x0000001fff117819 */ /* 0x100fe20000011410 */
[----:B------:R-:W-:Y:S01]  /*1650*/  UIMAD UR4, UR20, UR4, URZ ;  /* 0x00000004140472a4 */ /* 0x000fe2000f8e023f */
[----:B------:R-:W-:Y:S01]  /*1660*/  LOP3.LUT R5, R5, 0xfffffffe, RZ, 0xc0, !PT ;  /* 0xfffffffe05057812 */ /* 0x000fe200078ec0ff */
[----:B------:R-:W-:Y:S01]  /*1670*/  IMAD.U32 R10, RZ, RZ, UR12 ;  /* 0x0000000cff0a7e24 */ /* 0x000fe2000f8e00ff */
[----:B------:R-:W-:Y:S01]  /*1680*/  LOP3.LUT R0, R0, 0xfffffff8, RZ, 0xc0, !PT ;  /* 0xfffffff800007812 */ /* 0x000fe200078ec0ff */
[----:B------:R-:W-:Y:S01]  /*1690*/  IMAD.WIDE.U32 R2, R4, c[0x0][0x1e0], R16 ;  /* 0x0000780004027a25 */ /* 0x000fe200078e0010 */
[----:B------:R-:W-:Y:S01]  /*16a0*/  UIMAD UR4, UR21, UR5, UR4 ;  /* 0x00000005150472a4 */ /* 0x000fe2000f8e0204 */
[----:B------:R-:W-:Y:S01]  /*16b0*/  IADD3 R32, R16, 0x40, RZ ;  /* 0x0000004010207810 */ /* 0x000fe20007ffe0ff */
[----:B------:R-:W-:Y:S01]  /*16c0*/  USEL UR11, UR11, URZ, !UP2 ;  /* 0x0000003f0b0b7287 */ /* 0x000fe2000d000000 */
[----:B------:R-:W-:Y:S01]  /*16d0*/  IMAD.IADD R24, R8, 0x1, -R5 ;  /* 0x0000000108187824 */ /* 0x000fe200078e0a05 */
[----:B------:R-:W-:Y:S01]  /*16e0*/  IADD3 R3, R3, UR6, RZ ;  /* 0x0000000603037c10 */ /* 0x000fe2000fffe0ff */
[----:B------:R-:W-:Y:S01]  /*16f0*/  IMAD.IADD R21, R9, 0x1, -R0 ;  /* 0x0000000109157824 */ /* 0x000fe200078e0a00 */
[----:B------:R-:W-:Y:S01]  /*1700*/  LEA.HI R0, R35, R84, RZ, 0x6 ;  /* 0x0000005423007211 */ /* 0x000fe200078f30ff */
[----:B------:R-:W-:Y:S01]  /*1710*/  IMAD.SHL.U32 R5, R41, 0x40, RZ ;  /* 0x0000004029057824 */ /* 0x000fe200078e00ff */
[----:B------:R-:W-:Y:S01]  /*1720*/  ULDC.64 UR6, c[0x0][0x1e8] ;  /* 0x00007a0000067ab9 */ /* 0x000fe20000000a00 */
[----:B------:R-:W-:Y:S01]  /*1730*/  IMAD.U32 R11, RZ, RZ, UR17 ;  /* 0x00000011ff0b7e24 */ /* 0x000fe2000f8e00ff */
[----:B------:R-:W-:Y:S01]  /*1740*/  UIMAD UR6, UR8, UR6, URZ ;  /* 0x00000006080672a4 */ /* 0x000fe2000f8e023f */
[----:B------:R-:W-:Y:S01]  /*1750*/  SHF.R.S32.HI R23, RZ, 0x6, R0 ;  /* 0x00000006ff177819 */ /* 0x000fe20000011400 */
[----:B------:R-:W-:Y:S01]  /*1760*/  IMAD.WIDE.U32 R8, R10, c[0x0][0x1e8], R2 ;  /* 0x00007a000a087a25 */ /* 0x000fe200078e0002 */
[----:B------:R-:W-:Y:S01]  /*1770*/  LOP3.LUT R0, R5, 0x1c0, RZ, 0xc0, !PT ;  /* 0x000001c005007812 */ /* 0x000fe200078ec0ff */
[----:B------:R-:W-:Y:S01]  /*1780*/  UIMAD UR6, UR12, UR7, UR6 ;  /* 0x000000070c0672a4 */ /* 0x000fe2000f8e0206 */
[----:B------:R-:W-:Y:S01]  /*1790*/  ISETP.GE.AND P3, PT, R16, c[0x0][0x1cc], PT ;  /* 0x0000730010007a0c */ /* 0x000fe20003f66270 */
[----:B------:R-:W-:Y:S01]  /*17a0*/  IMAD.WIDE.U32 R4, R4, c[0x0][0x1b0], R16 ;  /* 0x00006c0004047a25 */ /* 0x000fe200078e0010 */
[----:B------:R-:W-:Y:S01]  /*17b0*/  LOP3.LUT R12, R0, 0x38, R16, 0xf8, !PT ;  /* 0x00000038000c7812 */ /* 0x000fe200078ef810 */
[----:B------:R-:W-:Y:S01]  /*17c0*/  ULDC.64 UR20, c[0x0][0x208] ;  /* 0x0000820000147ab9 */ /* 0x000fe20000000a00 */
[----:B------:R-:W-:Y:S01]  /*17d0*/  SHF.R.U32.HI R0, RZ, 0x3, R0 ;  /* 0x00000003ff007819 */ /* 0x000fe20000011600 */
[----:B------:R-:W-:Y:S01]  /*17e0*/  IMAD.SHL.U32 R38, R23, 0x200, RZ ;  /* 0x0000020017267824 */ /* 0x000fe200078e00ff */
[----:B------:R-:W-:Y:S01]  /*17f0*/  IADD3 R3, R5, UR4, RZ ;  /* 0x0000000405037c10 */ /* 0x000fe2000fffe0ff */
[----:B------:R-:W-:Y:S01]  /*1800*/  IMAD.WIDE R6, R11, 0x40, R6 ;  /* 0x000000400b067825 */ /* 0x000fe200078e0206 */
[----:B------:R-:W-:Y:S01]  /*1810*/  IADD3 R5, R9, UR6, RZ ;  /* 0x0000000609057c10 */ /* 0x000fe2000fffe0ff */
[----:B------:R-:W-:Y:S01]  /*1820*/  ULDC.64 UR4, c[0x0][0x1b8] ;  /* 0x00006e0000047ab9 */ /* 0x000fe20000000a00 */
[----:B------:R-:W-:Y:S01]  /*1830*/  LOP3.LUT R22, R38, R12, R0, 0xf6, !PT ;  /* 0x0000000c26167212 */ /* 0x000fe200078ef600 */
[----:B------:R-:W-:Y:S01]  /*1840*/  IMAD.MOV.U32 R2, RZ, RZ, R4 ;  /* 0x000000ffff027224 */ /* 0x000fe200078e0004 */
[----:B------:R-:W-:Y:S01]  /*1850*/  UIMAD UR4, UR8, UR4, URZ ;  /* 0x00000004080472a4 */ /* 0x000fe2000f8e023f */
[----:B------:R-:W-:Y:S01]  /*1860*/  IMAD.MOV.U32 R4, RZ, RZ, R8 ;  /* 0x000000ffff047224 */ /* 0x000fe200078e0008 */
[----:B------:R-:W-:Y:S01]  /*1870*/  UIADD3 UR8, -UR9, UR13, URZ ;  /* 0x0000000d09087290 */ /* 0x000fe2000fffe13f */
[----:B------:R-:W-:Y:S01]  /*1880*/  IMAD R0, R7, c[0x0][0x1d8], RZ ;  /* 0x0000760007007a24 */ /* 0x000fe200078e02ff */
[----:B------:R-:W-:Y:S01]  /*1890*/  ISETP.GE.AND P2, PT, R32, c[0x0][0x1cc], PT ;  /* 0x0000730020007a0c */ /* 0x000fe20003f46270 */
[----:B------:R-:W-:Y:S01]  /*18a0*/  IMAD.WIDE.U32 R10, R10, c[0x0][0x1b8], R2 ;  /* 0x00006e000a0a7a25 */ /* 0x000fe200078e0002 */
[----:B------:R-:W-:Y:S01]  /*18b0*/  UIMAD UR4, UR12, UR5, UR4 ;  /* 0x000000050c0472a4 */ /* 0x000fe2000f8e0204 */
[----:B------:R-:W-:Y:S01]  /*18c0*/  IADD3 R34, R16, 0x80, RZ ;  /* 0x0000008010227810 */ /* 0x000fe20007ffe0ff */
[----:B------:R-:W-:Y:S01]  /*18d0*/  USHF.L.U32 UR22, UR20, 0x5, URZ ;  /* 0x0000000514167899 */ /* 0x000fe2000800063f */
[----:B------:R-:W-:Y:S01]  /*18e0*/  IMAD R0, R6, c[0x0][0x1dc], R0 ;  /* 0x0000770006007a24 */ /* 0x000fe200078e0200 */
[----:B------:R-:W-:Y:S01]  /*18f0*/  IADD3 R33, R16, 0xc0, RZ ;  /* 0x000000c010217810 */ /* 0x000fe20007ffe0ff */
[----:B------:R-:W-:Y:S01]  /*1900*/  IMAD.WIDE.U32 R2, R6, c[0x0][0x1d8], R4 ;  /* 0x0000760006027a25 */ /* 0x000fe200078e0004 */
[----:B------:R-:W-:Y:S01]  /*1910*/  ISETP.GE.AND P1, PT, R34, c[0x0][0x1cc], PT ;  /* 0x0000730022007a0c */ /* 0x000fe20003f26270 */
[----:B------:R-:W-:Y:S01]  /*1920*/  ULDC.64 UR6, c[0x0][0x188] ;  /* 0x0000620000067ab9 */ /* 0x000fe20000000a00 */
[----:B------:R-:W-:Y:S01]  /*1930*/  LEA.HI R35, R35, R84, RZ, 0x5 ;  /* 0x0000005423237211 */ /* 0x000fe200078f28ff */
[----:B------:R-:W-:Y:S01]  /*1940*/  IMAD.IADD R0, R3, 0x1, R0 ;  /* 0x0000000103007824 */ /* 0x000fe200078e0200 */
[C---:B------:R-:W-:Y:S01]  /*1950*/  LEA R4, P0, R2.reuse, c[0x0][0x1c0], 0x1 ;  /* 0x0000700002047a11 */ /* 0x040fe200078008ff */
[C---:B------:R-:W-:Y:S01]  /*1960*/  IMAD R9, R13.reuse, c[0x0][0x178], RZ ;  /* 0x00005e000d097a24 */ /* 0x040fe200078e02ff */
[----:B------:R-:W-:Y:S01]  /*1970*/  SHF.R.S32.HI R36, RZ, 0x5, R35 ;  /* 0x00000005ff247819 */ /* 0x000fe20000011423 */
[----:B------:R-:W-:Y:S01]  /*1980*/  IMAD R8, R13, c[0x0][0x208], RZ ;  /* 0x000082000d087a24 */ /* 0x000fe200078e02ff */
[----:B------:R-:W-:Y:S01]  /*1990*/  LEA.HI.X R5, R2, c[0x0][0x1c4], R0, 0x1, P0 ;  /* 0x0000710002057a11 */ /* 0x000fe200000f0c00 */
[----:B------:R-:W-:Y:S01]  /*19a0*/  IMAD.MOV.U32 R3, RZ, RZ, c[0x0][0x1d8] ;  /* 0x00007600ff037624 */ /* 0x000fe200078e00ff */
[----:B------:R-:W-:Y:S01]  /*19b0*/  IADD3 R0, -R41, UR8, RZ ;  /* 0x0000000829007c10 */ /* 0x000fe2000fffe1ff */
[----:B------:R-:W-:Y:S01]  /*19c0*/  IMAD R2, R7, c[0x0][0x1a8], RZ ;  /* 0x00006a0007027a24 */ /* 0x000fe200078e02ff */
[----:B------:R-:W-:Y:S01]  /*19d0*/  UIMAD UR6, UR11, UR6, URZ ;  /* 0x000000060b0672a4 */ /* 0x000fe2000f8e023f */
[----:B------:R-:W-:Y:S01]  /*19e0*/  IMAD R18, R14, c[0x0][0x17c], R9 ;  /* 0x00005f000e127a24 */ /* 0x000fe200078e0209 */
[----:B------:R-:W-:Y:S01]  /*19f0*/  ISETP.LT.OR P5, PT, R0, 0x1, P3 ;  /* 0x000000010000780c */ /* 0x000fe20001fa1670 */
[----:B------:R-:W-:Y:S01]  /*1a00*/  IMAD R19, R14, c[0x0][0x20c], R8 ;  /* 0x000083000e137a24 */ /* 0x000fe200078e0208 */
[C---:B------:R-:W-:Y:S01]  /*1a10*/  ISETP.LT.OR P4, PT, R0.reuse, 0x1, P2 ;  /* 0x000000010000780c */ /* 0x040fe20001781670 */
[----:B------:R-:W-:Y:S01]  /*1a20*/  IMAD.MOV.U32 R8, RZ, RZ, R10 ;  /* 0x000000ffff087224 */ /* 0x000fe200078e000a */
[----:B------:R-:W-:Y:S01]  /*1a30*/  IADD3 R9, R11, UR4, RZ ;  /* 0x000000040b097c10 */ /* 0x000fe2000fffe0ff */
[----:B------:R-:W-:Y:S01]  /*1a40*/  IMAD.MOV.U32 R11, RZ, RZ, c[0x0][0x1dc] ;  /* 0x00007700ff0b7624 */ /* 0x000fe200078e00ff */
[----:B------:R-:W-:Y:S01]  /*1a50*/  ISETP.LT.OR P6, PT, R0, 0x1, P1 ;  /* 0x000000010000780c */ /* 0x000fe20000fc1670 */
[----:B------:R-:W-:Y:S01]  /*1a60*/  IMAD R10, R6, c[0x0][0x1ac], R2 ;  /* 0x00006b00060a7a24 */ /* 0x000fe200078e0202 */
[C---:B------:R-:W-:Y:S01]  /*1a70*/  LEA R2, P0, R3.reuse, R4, 0x6 ;  /* 0x0000000403027211 */ /* 0x040fe200078030ff */
[----:B------:R-:W-:Y:S01]  /*1a80*/  IMAD.SHL.U32 R40, R22, 0x2, RZ ;  /* 0x0000000216287824 */ /* 0x000fe200078e00ff */
[----:B------:R-:W-:Y:S01]  /*1a90*/  ISETP.LT.OR P2, PT, R0, 0x21, P2 ;  /* 0x000000210000780c */ /* 0x000fe20001741670 */
[----:B------:R-:W-:Y:S01]  /*1aa0*/  IMAD.WIDE.U32 R6, R6, c[0x0][0x1a8], R8 ;  /* 0x00006a0006067a25 */ /* 0x000fe200078e0008 */
[----:B------:R-:W-:Y:S01]  /*1ab0*/  LEA.HI.X R3, R3, R5, R11, 0x6, P0 ;  /* 0x0000000503037211 */ /* 0x000fe200000f340b */
[----:B------:R-:W-:Y:S01]  /*1ac0*/  UMOV UR4, 0x5 ;  /* 0x0000000500047882 */ /* 0x000fe20000000000 */
[----:B------:R-:W-:Y:S01]  /*1ad0*/  @!PT LDS RZ, [RZ] ;  /* 0x00000000fffff984 */ /* 0x000fe20000000800 */
[----:B------:R-:W-:Y:S01]  /*1ae0*/  @!PT LDS RZ, [RZ] ;  /* 0x00000000fffff984 */ /* 0x000fe20000000800 */
[----:B------:R-:W-:Y:S01]  /*1af0*/  @!PT LDS RZ, [RZ] ;  /* 0x00000000fffff984 */ /* 0x000fe20000000800 */
[----:B------:R1:W-:Y:S01]  /*1b00*/  LDGSTS.E.BYPASS.LTC128B.128 [R40+0x8080], [R4.64], !P5 ;  /* 0x0808000004287fae */ /* 0x0003e2000e901d52 */
[----:B------:R-:W-:Y:S01]  /*1b10*/  ISETP.GE.AND P0, PT, R33, c[0x0][0x1cc], PT ;  /* 0x0000730021007a0c */ /* 0x000fe20003f06270 */
[----:B------:R-:W-:Y:S01]  /*1b20*/  IMAD.IADD R7, R7, 0x1, R10 ;  /* 0x0000000107077824 */ /* 0x000fe200078e020a */
[C---:B------:R-:W-:Y:S01]  /*1b30*/  ISETP.LT.OR P1, PT, R0.reuse, 0x21, P1 ;  /* 0x000000210000780c */ /* 0x040fe20000f21670 */
[----:B------:R1:W-:Y:S01]  /*1b40*/  LDGSTS.E.BYPASS.LTC128B.128 [R40+0xa080], [R4.64+0x80], !P4 ;  /* 0x0a08008004287fae */ /* 0x0003e2000e101d52 */
[----:B------:R-:W-:Y:S01]  /*1b50*/  ISETP.LT.OR P4, PT, R0, 0x21, P3 ;  /* 0x000000210000780c */ /* 0x000fe20001f81670 */
[----:B------:R-:W-:Y:S01]  /*1b60*/  USHF.L.U64.HI UR21, UR20, UR4, UR21 ;  /* 0x0000000414157299 */ /* 0x000fe20008010215 */
[----:B------:R-:W-:Y:S01]  /*1b70*/  LEA R8, P3, R6, c[0x0][0x190], 0x1 ;  /* 0x0000640006087a11 */ /* 0x000fe200078608ff */
[----:B------:R1:W-:Y:S01]  /*1b80*/  LDGSTS.E.BYPASS.LTC128B.128 [R40+0xc080], [R4.64+0x100], !P6 ;  /* 0x0c08010004287fae */ /* 0x0003e2000f101d52 */
[----:B------:R-:W-:Y:S01]  /*1b90*/  ISETP.LT.OR P5, PT, R0, 0x1, P0 ;  /* 0x000000010000780c */ /* 0x000fe200007a1670 */
[----:B------:R-:W-:Y:S01]  /*1ba0*/  USHF.R.S32.HI UR20, URZ, 0x1f, UR16 ;  /* 0x0000001f3f147899 */ /* 0x000fe20008011410 */
[----:B------:R-:W-:Y:S01]  /*1bb0*/  LEA.HI.X R9, R6, c[0x0][0x194], R7, 0x1, P3 ;  /* 0x0000650006097a11 */ /* 0x000fe200018f0c07 */
[--C-:B------:R-:W-:Y:S01]  /*1bc0*/  IMAD.WIDE.U32 R12, R14, c[0x0][0x178], R16.reuse ;  /* 0x00005e000e0c7a25 */ /* 0x100fe200078e0010 */
[----:B------:R-:W-:Y:S01]  /*1bd0*/  ISETP.GE.AND P3, PT, R16, c[0x0][0x19c], PT ;  /* 0x0000670010007a0c */ /* 0x000fe20003f66270 */
[----:B------:R-:W-:Y:S01]  /*1be0*/  ULDC.64 UR4, c[0x0][0x180] ;  /* 0x0000600000047ab9 */ /* 0x000fe20000000a00 */
[----:B------:R-:W-:Y:S01]  /*1bf0*/  ISETP.LT.OR P0, PT, R0, 0x21, P0 ;  /* 0x000000210000780c */ /* 0x000fe20000701670 */
[----:B------:R-:W-:Y:S01]  /*1c00*/  IMAD.WIDE.U32 R14, R14, c[0x0][0x208], R16 ;  /* 0x000082000e0e7a25 */ /* 0x000fe200078e0010 */
[C---:B------:R-:W-:Y:S01]  /*1c10*/  ISETP.LT.OR P6, PT, R0.reuse, 0x1, P3 ;  /* 0x000000010000780c */ /* 0x040fe20001fc1670 */
[----:B------:R-:W-:Y:S01]  /*1c20*/  UIMAD UR4, UR20, UR4, URZ ;  /* 0x00000004140472a4 */ /* 0x000fe2000f8e023f */
[----:B------:R-:W-:Y:S01]  /*1c30*/  LEA.HI R11, R35, R36, RZ, 0x1 ;  /* 0x00000024230b7211 */ /* 0x000fe200078f08ff */
[----:B------:R-:W-:Y:S01]  /*1c40*/  USEL UR12, UR15, URZ, !UP2 ;  /* 0x0000003f0f0c7287 */ /* 0x000fe2000d000000 */
[----:B------:R-:W-:Y:S01]  /*1c50*/  STL [R1+0x50], R40 ;  /* 0x0000502801007387 */ /* 0x000fe20000100800 */
[----:B------:R-:W-:Y:S01]  /*1c60*/  UIMAD UR24, UR16, UR5, UR4 ;  /* 0x00000005101872a4 */ /* 0x000fe2000f8e0204 */
[----:B------:R-:W-:Y:S01]  /*1c70*/  LOP3.LUT R11, R11, 0xfffffffe, RZ, 0xc0, !PT ;  /* 0xfffffffe0b0b7812 */ /* 0x000fe200078ec0ff */
[----:B------:R-:W-:Y:S01]  /*1c80*/  UIMAD UR7, UR12, UR7, UR6 ;  /* 0x000000070c0772a4 */ /* 0x000fe2000f8e0206 */
[----:B------:R1:W-:Y:S01]  /*1c90*/  LDGSTS.E.BYPASS.LTC128B.128 [R40+0xe080], [R4.64+0x180], !P5 ;  /* 0x0e08018004287fae */ /* 0x0003e2000e901d52 */
[----:B------:R-:W-:Y:S01]  /*1ca0*/  ULDC.64 UR4, c[0x0][0x210] ;  /* 0x0000840000047ab9 */ /* 0x000fe20000000a00 */
[----:B------:R-:W-:Y:S01]  /*1cb0*/  IMAD.MOV.U32 R148, RZ, RZ, 0x20 ;  /* 0x00000020ff947424 */ /* 0x000fe200078e00ff */
[----:B------:R-:W-:Y:S01]  /*1cc0*/  UIMAD UR4, UR20, UR4, URZ ;  /* 0x00000004140472a4 */ /* 0x000fe2000f8e023f */
[----:B------:R2:W-:Y:S01]  /*1cd0*/  LDGSTS.E.BYPASS.LTC128B.128 [R40+0x9080], [R2.64], !P4 ;  /* 0x0908000002287fae */ /* 0x0005e2000e101d52 */
[----:B------:R-:W-:Y:S01]  /*1ce0*/  ISETP.LT.OR P4, PT, R0, 0x21, P3 ;  /* 0x000000210000780c */ /* 0x000fe20001f81670 */
[----:B------:R-:W-:Y:S01]  /*1cf0*/  UMOV UR6, UR23 ;  /* 0x0000001700067c82 */ /* 0x000fe20008000000 */
[----:B------:R-:W-:Y:S01]  /*1d00*/  CS2R R146, SRZ ;  /* 0x0000000000927805 */ /* 0x000fe2000001ff00 */
[----:B------:R2:W-:Y:S01]  /*1d10*/  LDGSTS.E.BYPASS.LTC128B.128 [R40+0xb080], [R2.64+0x80], !P2 ;  /* 0x0b08008002287fae */ /* 0x0005e2000d101d52 */
[----:B------:R-:W-:Y:S01]  /*1d20*/  ISETP.GE.AND P2, PT, R32, c[0x0][0x19c], PT ;  /* 0x0000670020007a0c */ /* 0x000fe20003f46270 */
[----:B------:R-:W-:Y:S01]  /*1d30*/  UIMAD UR25, UR16, UR5, UR4 ;  /* 0x00000005101972a4 */ /* 0x000fe2000f8e0204 */
[----:B------:R-:W-:Y:S01]  /*1d40*/  P2R R22, PR, RZ, 0x10 ;  /* 0x00000010ff167803 */ /* 0x000fe20000000000 */
[----:B------:R2:W-:Y:S01]  /*1d50*/  LDGSTS.E.BYPASS.LTC128B.128 [R40+0xd080], [R2.64+0x100], !P1 ;  /* 0x0d08010002287fae */ /* 0x0005e2000c901d52 */
[----:B------:R-:W-:Y:S01]  /*1d60*/  ISETP.GE.AND P1, PT, R34, c[0x0][0x19c], PT ;  /* 0x0000670022007a0c */ /* 0x000fe20003f26270 */
[----:B------:R-:W-:Y:S01]  /*1d70*/  ULDC.64 UR4, c[0x0][0x218] ;  /* 0x0000860000047ab9 */ /* 0x000fe20000000a00 */
[C---:B------:R-:W-:Y:S01]  /*1d80*/  ISETP.LT.OR P3, PT, R0.reuse, 0x1, P2 ;  /* 0x000000010000780c */ /* 0x040fe20001761670 */
[----:B------:R2:W-:Y:S01]  /*1d90*/  LDGSTS.E.BYPASS.LTC128B.128 [R40+0xf080], [R2.64+0x180], !P0 ;  /* 0x0f08018002287fae */ /* 0x0005e2000c101d52 */
[----:B------:R-:W-:Y:S01]  /*1da0*/  ISETP.GE.AND P0, PT, R33, c[0x0][0x19c], PT ;  /* 0x0000670021007a0c */ /* 0x000fe20003f06270 */
[----:B------:R-:W-:Y:S01]  /*1db0*/  UIMAD UR4, UR11, UR4, URZ ;  /* 0x000000040b0472a4 */ /* 0x000fe2000f8e023f */
[C---:B------:R-:W-:Y:S01]  /*1dc0*/  ISETP.LT.OR P5, PT, R0.reuse, 0x1, P1 ;  /* 0x000000010000780c */ /* 0x040fe20000fa1670 */
[----:B------:R-:W0:Y:S01]  /*1dd0*/  LDGDEPBAR ;  /* 0x00000000000079af */ /* 0x000e220000000000 */
[C---:B------:R-:W-:Y:S01]  /*1de0*/  ISETP.LT.OR P4, PT, R0.reuse, 0x1, P0 ;  /* 0x000000010000780c */ /* 0x040fe20000781670 */
[----:B------:R-:W-:Y:S01]  /*1df0*/  USHF.R.S32.HI UR23, URZ, 0x1f, UR6 ;  /* 0x0000001f3f177899 */ /* 0x000fe20008011406 */
[C---:B------:R-:W-:Y:S01]  /*1e00*/  ISETP.LT.OR P2, PT, R0.reuse, 0x21, P2 ;  /* 0x000000210000780c */ /* 0x040fe20001741670 */
[----:B------:R3:W-:Y:S01]  /*1e10*/  LDGSTS.E.BYPASS.LTC128B.128 [R40+0x80], [R8.64], !P6 ;  /* 0x0008000008287fae */ /* 0x0007e2000f101d52 */
[C---:B------:R-:W-:Y:S01]  /*1e20*/  ISETP.LT.OR P6, PT, R0.reuse, 0x21, P1 ;  /* 0x000000210000780c */ /* 0x040fe20000fc1670 */
[----:B------:R-:W-:Y:S01]  /*1e30*/  UIMAD UR26, UR12, UR5, UR4 ;  /* 0x000000050c1a72a4 */ /* 0x000fe2000f8e0204 */
[----:B------:R-:W-:Y:S01]  /*1e40*/  ISETP.LT.OR P1, PT, R0, 0x21, P0 ;  /* 0x000000210000780c */ /* 0x000fe20000721670 */
[----:B------:R-:W-:Y:S01]  /*1e50*/  IMAD.MOV.U32 R0, RZ, RZ, c[0x0][0x1a8] ;  /* 0x00006a00ff007624 */ /* 0x000fe200078e00ff */
[----:B------:R-:W-:Y:S01]  /*1e60*/  P2R R17, PR, RZ, 0x4 ;  /* 0x00000004ff117803 */ /* 0x000fe20000000000 */
[----:B-1----:R-:W-:Y:S01]  /*1e70*/  IMAD.MOV.U32 R4, RZ, RZ, R12 ;  /* 0x000000ffff047224 */ /* 0x002fe200078e000c */
[----:B------:R3:W-:Y:S01]  /*1e80*/  LDGSTS.E.BYPASS.LTC128B.128 [R40+0x2080], [R8.64+0x80], !P3 ;  /* 0x0208008008287fae */ /* 0x0007e2000d901d52 */
[----:B------:R-:W-:Y:S01]  /*1e90*/  IMAD.IADD R5, R13, 0x1, R18 ;  /* 0x000000010d057824 */ /* 0x000fe200078e0212 */
[----:B------:R-:W-:Y:S01]  /*1ea0*/  LEA R6, P0, R0, R8, 0x6 ;  /* 0x0000000800067211 */ /* 0x000fe200078030ff */
[----:B------:R-:W-:Y:S01]  /*1eb0*/  IMAD.IADD R18, R36, 0x1, -R11 ;  /* 0x0000000124127824 */ /* 0x000fe200078e0a0b */
[----:B------:R3:W-:Y:S01]  /*1ec0*/  LDGSTS.E.BYPASS.LTC128B.128 [R40+0x4080], [R8.64+0x100], !P5 ;  /* 0x0408010008287fae */ /* 0x0007e2000e901d52 */
[----:B------:R-:W-:Y:S01]  /*1ed0*/  ISETP.NE.AND P5, PT, R17, RZ, PT ;  /* 0x000000ff1100720c */ /* 0x000fe20003fa5270 */
[----:B------:R-:W-:Y:S01]  /*1ee0*/  IMAD.U32 R11, RZ, RZ, UR16 ;  /* 0x00000010ff0b7e24 */ /* 0x000fe2000f8e00ff */
[----:B------:R-:W-:Y:S01]  /*1ef0*/  ULDC.64 UR4, c[0x0][0x178] ;  /* 0x00005e0000047ab9 */ /* 0x000fe20000000a00 */
[----:B------:R3:W-:Y:S01]  /*1f00*/  LDGSTS.E.BYPASS.LTC128B.128 [R40+0x6080], [R8.64+0x180], !P4 ;  /* 0x0608018008287fae */ /* 0x0007e2000e101d52 */
[----:B------:R-:W-:Y:S01]  /*1f10*/  ISETP.NE.AND P4, PT, R22, RZ, PT ;  /* 0x000000ff1600720c */ /* 0x000fe20003f85270 */
[----:B------:R-:W-:Y:S01]  /*1f20*/  IMAD.WIDE.U32 R4, R11, c[0x0][0x180], R4 ;  /* 0x000060000b047a25 */ /* 0x000fe200078e0004 */
[----:B------:R-:W-:Y:S01]  /*1f30*/  UIMAD.WIDE.U32 UR28, UR6, UR4, URZ ;  /* 0x00000004061c72a5 */ /* 0x000fe2000f8e003f */
[----:B------:R-:W-:Y:S01]  /*1f40*/  LOP3.LUT P2, RZ, R20, 0x4, RZ, 0xc0, !PT ;  /* 0x0000000414ff7812 */ /* 0x000fe2000784c0ff */
[----:B------:R-:W-:Y:S01]  /*1f50*/  UIMAD UR21, UR21, UR6, URZ ;  /* 0x00000006151572a4 */ /* 0x000fe2000f8e023f */
[----:B--2---:R-:W-:Y:S01]  /*1f60*/  IMAD.MOV.U32 R2, RZ, RZ, c[0x0][0x1ac] ;  /* 0x00006b00ff027624 */ /* 0x004fe200078e00ff */
[----:B------:R-:W-:Y:S01]  /*1f70*/  IADD3 R5, R5, UR24, RZ ;  /* 0x0000001805057c10 */ /* 0x000fe2000fffe0ff */
[----:B------:R-:W-:Y:S01]  /*1f80*/  IMAD.IADD R3, R15, 0x1, R19 ;  /* 0x000000010f037824 */ /* 0x000fe200078e0213 */
[----:B------:R-:W-:Y:S01]  /*1f90*/  UIMAD UR24, UR23, UR4, URZ ;  /* 0x00000004171872a4 */ /* 0x000fe2000f8e023f */
[----:B------:R-:W-:Y:S01]  /*1fa0*/  IMAD.U32 R15, RZ, RZ, UR12 ;  /* 0x0000000cff0f7e24 */ /* 0x000fe2000f8e00ff */
[----:B------:R-:W-:Y:S01]  /*1fb0*/  LEA.HI.X R7, R0, R9, R2, 0x6, P0 ;  /* 0x0000000900077211 */ /* 0x000fe200000f3402 */
[C---:B------:R-:W-:Y:S01]  /*1fc0*/  IMAD.SHL.U32 R0, R21.reuse, 0x40, RZ ;  /* 0x0000004015007824 */ /* 0x040fe200078e00ff */
[----:B------:R-:W-:Y:S01]  /*1fd0*/  LOP3.LUT P0, RZ, R21, 0x4, RZ, 0xc0, !PT ;  /* 0x0000000415ff7812 */ /* 0x000fe2000780c0ff */
[----:B------:R-:W-:Y:S01]  /*1fe0*/  IMAD.SHL.U32 R2, R23, 0x8, RZ ;  /* 0x0000000817027824 */ /* 0x000fe200078e00ff */
[----:B------:R-:W-:Y:S01]  /*1ff0*/  UIMAD UR24, UR6, UR5, UR24 ;  /* 0x00000005061872a4 */ /* 0x000fe2000f8e0218 */
[----:B------:R-:W-:Y:S01]  /*2000*/  IMAD.SHL.U32 R21, R18, 0x400, RZ ;  /* 0x0000040012157824 */ /* 0x000fe200078e00ff */
[----:B------:R-:W-:Y:S01]  /*2010*/  LOP3.LUT R0, R0, 0x1c0, RZ, 0xc0, !PT ;  /* 0x000001c000007812 */ /* 0x000fe200078ec0ff */
[----:B------:R1:W-:Y:S01]  /*2020*/  LDGSTS.E.BYPASS.LTC128B.128 [R40+0x1080], [R6.64], !P4 ;  /* 0x0108000006287fae */ /* 0x0003e2000e101d52 */
[----:B------:R-:W-:Y:S01]  /*2030*/  LOP3.LUT R19, R2, 0x18, RZ, 0xc0, !PT ;  /* 0x0000001802137812 */ /* 0x000fe200078ec0ff */
[----:B------:R-:W-:Y:S01]  /*2040*/  IMAD.MOV.U32 R2, RZ, RZ, R14 ;  /* 0x000000ffff027224 */ /* 0x000fe200078e000e */
[----:B------:R-:W-:Y:S01]  /*2050*/  SHF.R.U32.HI R10, RZ, 0x3, R0 ;  /* 0x00000003ff0a7819 */ /* 0x000fe20000011600 */
[----:B------:R1:W-:Y:S01]  /*2060*/  LDGSTS.E.BYPASS.LTC128B.128 [R40+0x3080], [R6.64+0x80], !P5 ;  /* 0x0308008006287fae */ /* 0x0003e2000e901d52 */
[----:B------:R-:W-:Y:S01]  /*2070*/  UIADD3 UR24, UR29, UR24, URZ ;  /* 0x000000181d187290 */ /* 0x000fe2000fffe03f */
[----:B------:R-:W-:Y:S01]  /*2080*/  LOP3.LUT P3, RZ, R20, 0x2, RZ, 0xc0, !PT ;  /* 0x0000000214ff7812 */ /* 0x000fe2000786c0ff */
[----:B------:R-:W-:Y:S01]  /*2090*/  UIMAD UR21, UR23, UR22, UR21 ;  /* 0x00000016171572a4 */ /* 0x000fe2000f8e0215 */
[----:B------:R-:W-:Y:S01]  /*20a0*/  LOP3.LUT R12, R10, R0, R19, 0x1e, !PT ;  /* 0x000000000a0c7212 */ /* 0x000fe200078e1e13 */
[----:B------:R-:W-:Y:S01]  /*20b0*/  IMAD.U32 R0, RZ, RZ, UR16 ;  /* 0x00000010ff007e24 */ /* 0x000fe2000f8e00ff */
[----:B------:R-:W-:Y:S01]  /*20c0*/  LOP3.LUT R10, R25, 0x3ffffffc, RZ, 0xc0, !PT ;  /* 0x3ffffffc190a7812 */ /* 0x000fe200078ec0ff */
[----:B------:R1:W-:Y:S01]  /*20d0*/  LDGSTS.E.BYPASS.LTC128B.128 [R40+0x5080], [R6.64+0x100], !P6 ;  /* 0x0508010006287fae */ /* 0x0003e2000f101d52 */
[----:B---3--:R-:W-:Y:S01]  /*20e0*/  IMAD.SHL.U32 R8, R20, 0x40, RZ ;  /* 0x0000004014087824 */ /* 0x008fe200078e00ff */
[----:B------:R-:W-:Y:S01]  /*20f0*/  ULDC.64 UR4, c[0x0][0x270] ;  /* 0x00009c0000047ab9 */ /* 0x000fe20000000a00 */
[----:B------:R-:W-:Y:S01]  /*2100*/  IMAD.WIDE.U32 R2, R0, c[0x0][0x210], R2 ;  /* 0x0000840000027a25 */ /* 0x000fe200078e0002 */
[----:B------:R1:W-:Y:S01]  /*2110*/  LDGSTS.E.BYPASS.LTC128B.128 [R40+0x7080], [R6.64+0x180], !P1 ;  /* 0x0708018006287fae */ /* 0x0003e2000c901d52 */
[----:B------:R-:W-:Y:S01]  /*2120*/  UIMAD UR4, UR20, UR4, URZ ;  /* 0x00000004140472a4 */ /* 0x000fe2000f8e023f */
[----:B------:R-:W-:Y:S01]  /*2130*/  LOP3.LUT R14, R8, 0x1c0, RZ, 0xc0, !PT ;  /* 0x000001c0080e7812 */ /* 0x000fe200078ec0ff */
[----:B------:R-:W-:Y:S01]  /*2140*/  IMAD.IADD R10, R84, 0x1, -R10 ;  /* 0x00000001540a7824 */ /* 0x000fe200078e0a0a */
[----:B------:R-:W-:Y:S01]  /*2150*/  IADD3 R3, R3, UR25, RZ ;  /* 0x0000001903037c10 */ /* 0x000fe2000fffe0ff */
[----:B------:R-:W0:Y:S01]  /*2160*/  LDGDEPBAR ;  /* 0x00000000000079af */ /* 0x000e220000000000 */
[----:B------:R-:W-:Y:S01]  /*2170*/  SHF.R.U32.HI R20, RZ, 0x3, R14 ;  /* 0x00000003ff147819 */ /* 0x000fe2000001160e */
[----:B------:R-:W-:Y:S01]  /*2180*/  IMAD R0, R10, 0x2, R21 ;  /* 0x000000020a007824 */ /* 0x000fe200078e0215 */
[----:B------:R-:W-:Y:S01]  /*2190*/  ISETP.GE.AND P5, PT, R16, c[0x0][0x16c], PT ;  /* 0x00005b0010007a0c */ /* 0x000fe20003fa6270 */
[----:B------:R-:W-:Y:S01]  /*21a0*/  IMAD.WIDE.U32 R42, R15, c[0x0][0x218], R2 ;  /* 0x000086000f2a7a25 */ /* 0x000fe200078e0002 */
[----:B------:R-:W-:Y:S01]  /*21b0*/  CS2R R144, SRZ ;  /* 0x0000000000907805 */ /* 0x000fe2000001ff00 */
[----:B------:R-:W-:Y:S01]  /*21c0*/  CS2R R142, SRZ ;  /* 0x00000000008e7805 */ /* 0x000fe2000001ff00 */
[----:B------:R-:W-:Y:S01]  /*21d0*/  CS2R R140, SRZ ;  /* 0x00000000008c7805 */ /* 0x000fe2000001ff00 */
[----:B------:R-:W-:Y:S01]  /*21e0*/  IMAD.IADD R0, R0, 0x1, R12 ;  /* 0x0000000100007824 */ /* 0x000fe200078e020c */
[----:B------:R-:W-:Y:S01]  /*21f0*/  IADD3 R11, R43, UR26, RZ ;  /* 0x0000001a2b0b7c10 */ /* 0x000fe2000fffe0ff */
[----:B------:R-:W-:Y:S01]  /*2200*/  IMAD.MOV.U32 R10, RZ, RZ, R42 ;  /* 0x000000ffff0a7224 */ /* 0x000fe200078e002a */
[----:B------:R-:W-:Y:S01]  /*2210*/  CS2R R138, SRZ ;  /* 0x00000000008a7805 */ /* 0x000fe2000001ff00 */
[----:B------:R-:W-:Y:S01]  /*2220*/  IMAD.SHL.U32 R44, R0, 0x2, RZ ;  /* 0x00000002002c7824 */ /* 0x000fe200078e00ff */
[----:B------:R-:W-:Y:S01]  /*2230*/  CS2R R136, SRZ ;  /* 0x0000000000887805 */ /* 0x000fe2000001ff00 */
[----:B------:R-:W-:Y:S01]  /*2240*/  IMAD.U32 R2, RZ, RZ, UR22 ;  /* 0x00000016ff027e24 */ /* 0x000fe2000f8e00ff */
[----:B------:R-:W-:Y:S01]  /*2250*/  UIMAD UR22, UR16, UR5, UR4 ;  /* 0x00000005101672a4 */ /* 0x000fe2000f8e0204 */
[----:B------:R-:W-:Y:S01]  /*2260*/  IMAD.MOV.U32 R12, RZ, RZ, R28 ;  /* 0x000000ffff0c7224 */ /* 0x000fe200078e001c */
[C---:B------:R-:W-:Y:S01]  /*2270*/  IADD3 R0, R44.reuse, 0x14180, RZ ;  /* 0x000141802c007810 */ /* 0x040fe20007ffe0ff */
[----:B------:R-:W-:Y:S01]  /*2280*/  STL [R1+0x64], R44 ;  /* 0x0000642c01007387 */ /* 0x000fe20000100800 */
[----:B------:R-:W-:Y:S01]  /*2290*/  IADD3 R3, R44, 0x141c0, RZ ;  /* 0x000141c02c037810 */ /* 0x000fe20007ffe0ff */
[----:B------:R-:W-:Y:S01]  /*22a0*/  ULDC.64 UR4, c[0x0][0x288] ;  /* 0x0000a20000047ab9 */ /* 0x000fe20000000a00 */
[----:B------:R-:W-:Y:S01]  /*22b0*/  @P0 IADD3 R3, R0, -0x40, RZ ;  /* 0xffffffc000030810 */ /* 0x000fe20007ffe0ff */
[----:B------:R2:W-:Y:S01]  /*22c0*/  STL.64 [R1+0x98], R42 ;  /* 0x0000982a01007387 */ /* 0x0005e20000100a00 */
[----:B------:R-:W-:Y:S01]  /*22d0*/  IMAD.U32 R0, RZ, RZ, UR24 ;  /* 0x00000018ff007e24 */ /* 0x000fe2000f8e00ff */
[----:B------:R-:W-:-:S04]  /*22e0*/  DEPBAR.LE SB0, 0x1 ;  /* 0x000080400000791a */ /* 0x000fc80000000000 */
[----:B------:R-:W-:Y:S01]  /*22f0*/  STL.64 [R1+0x70], R10 ;  /* 0x0000700a01007387 */ /* 0x000fe20000100a00 */
[----:B------:R-:W-:Y:S01]  /*2300*/  UIMAD UR4, UR20, UR4, URZ ;  /* 0x00000004140472a4 */ /* 0x000fe2000f8e023f */
[----:B------:R-:W-:Y:S01]  /*2310*/  SEL R28, RZ, 0x1, P5 ;  /* 0x00000001ff1c7807 */ /* 0x000fe20002800000 */
        /* <DEDUP_REMOVED lines=22> */
[----:B------:R-:W-:Y:S01]  /*2480*/  IMAD.U32 R4, RZ, RZ, UR28 ;  /* 0x0000001cff047e24 */ /* 0x000fe2000f8e00ff */
[----:B------:R-:W-:Y:S01]  /*2490*/  STL.64 [R1+0x88], R42 ;  /* 0x0000882a01007387 */ /* 0x000fe20000100a00 */
[----:B------:R-:W-:Y:S01]  /*24a0*/  IMAD.U32 R5, RZ, RZ, UR29 ;  /* 0x0000001dff057e24 */ /* 0x000fe2000f8e00ff */
[----:B------:R-:W-:Y:S01]  /*24b0*/  CS2R R94, SRZ ;  /* 0x00000000005e7805 */ /* 0x000fe2000001ff00 */
[----:B---3--:R-:W-:Y:S01]  /*24c0*/  IMAD.WIDE.U32 R2, R2, UR6, R10 ;  /* 0x0000000602027c25 */ /* 0x008fe2000f8e000a */
[----:B------:R-:W-:Y:S01]  /*24d0*/  IADD3 R10, R43, UR7, RZ ;  /* 0x000000072b0a7c10 */ /* 0x000fe2000fffe0ff */
[----:B------:R-:W-:Y:S01]  /*24e0*/  USHF.L.U32 UR7, UR6, 0x5, URZ ;  /* 0x0000000506077899 */ /* 0x000fe2000800063f */
[C---:B------:R-:W-:Y:S01]  /*24f0*/  LEA R5, P0, R4.reuse, R42, 0x5 ;  /* 0x0000002a04057211 */ /* 0x040fe200078028ff */
[----:B------:R-:W-:Y:S01]  /*2500*/  CS2R R92, SRZ ;  /* 0x00000000005c7805 */ /* 0x000fe2000001ff00 */
[----:B------:R-:W-:Y:S01]  /*2510*/  CS2R R90, SRZ ;  /* 0x00000000005a7805 */ /* 0x000fe2000001ff00 */
[----:B------:R2:W-:Y:S01]  /*2520*/  STL [R1+0xb0], R10 ;  /* 0x0000b00a01007387 */ /* 0x0005e20000100800 */
[----:B------:R-:W-:Y:S01]  /*2530*/  LEA.HI.X R4, R4, R10, R0, 0x5, P0 ;  /* 0x0000000a04047211 */ /* 0x000fe200000f2c00 */
[----:B------:R-:W-:Y:S01]  /*2540*/  CS2R R88, SRZ ;  /* 0x0000000000587805 */ /* 0x000fe2000001ff00 */
[----:B------:R-:W-:Y:S01]  /*2550*/  IADD3 R0, R3, UR21, RZ ;  /* 0x0000001503007c10 */ /* 0x000fe2000fffe0ff */
[----:B------:R-:W-:Y:S01]  /*2560*/  UIMAD UR21, UR16, UR5, UR4 ;  /* 0x00000005101572a4 */ /* 0x000fe2000f8e0204 */
[----:B------:R-:W-:Y:S01]  /*2570*/  LOP3.LUT R3, R14, 0x8, R37, 0xf8, !PT ;  /* 0x000000080e037812 */ /* 0x000fe200078ef825 */
[----:B------:R-:W-:Y:S01]  /*2580*/  CS2R R86, SRZ ;  /* 0x0000000000567805 */ /* 0x000fe2000001ff00 */
[----:B------:R-:W-:Y:S01]  /*2590*/  ULDC.64 UR4, c[0x0][0x238] ;  /* 0x00008e0000047ab9 */ /* 0x000fe20000000a00 */
[----:B------:R-:W-:Y:S01]  /*25a0*/  CS2R R82, SRZ ;  /* 0x0000000000527805 */ /* 0x000fe2000001ff00 */
[----:B------:R-:W-:Y:S01]  /*25b0*/  UIMAD UR4, UR20, UR4, URZ ;  /* 0x00000004140472a4 */ /* 0x000fe2000f8e023f */
[----:B------:R-:W-:Y:S01]  /*25c0*/  IADD3 R13, R29, UR21, RZ ;  /* 0x000000151d0d7c10 */ /* 0x000fe2000fffe0ff */
[----:B------:R-:W-:Y:S01]  /*25d0*/  UIADD3 UR20, -UR7, UR14, URZ ;  /* 0x0000000e07147290 */ /* 0x000fe2000fffe13f */
[----:B------:R-:W-:Y:S01]  /*25e0*/  CS2R R80, SRZ ;  /* 0x0000000000507805 */ /* 0x000fe2000001ff00 */
[----:B------:R-:W-:Y:S01]  /*25f0*/  UIMAD UR4, UR16, UR5, UR4 ;  /* 0x00000005100472a4 */ /* 0x000fe2000f8e0204 */
[----:B------:R-:W-:Y:S01]  /*2600*/  CS2R R78, SRZ ;  /* 0x00000000004e7805 */ /* 0x000fe2000001ff00 */
[----:B------:R-:W-:Y:S01]  /*2610*/  CS2R R76, SRZ ;  /* 0x00000000004c7805 */ /* 0x000fe2000001ff00 */
[----:B------:R-:W-:Y:S01]  /*2620*/  CS2R R74, SRZ ;  /* 0x00000000004a7805 */ /* 0x000fe2000001ff00 */
[----:B------:R-:W-:Y:S01]  /*2630*/  ISETP.LT.AND P1, PT, R41, UR20, PT ;  /* 0x0000001429007c0c */ /* 0x000fe2000bf21270 */
[----:B------:R-:W-:Y:S01]  /*2640*/  USHF.R.S32.HI UR20, URZ, 0x1f, UR7 ;  /* 0x0000001f3f147899 */ /* 0x000fe20008011407 */
[----:B-1----:R-:W-:Y:S01]  /*2650*/  IADD3 R7, R27, UR4, RZ ;  /* 0x000000041b077c10 */ /* 0x002fe2000fffe0ff */
[----:B------:R-:W-:Y:S01]  /*2660*/  ULDC.64 UR4, c[0x0][0x278] ;  /* 0x00009e0000047ab9 */ /* 0x000fe20000000a00 */
[C---:B------:R-:W-:Y:S01]  /*2670*/  ISETP.GE.OR P4, PT, R16.reuse, c[0x0][0x16c], !P1 ;  /* 0x00005b0010007a0c */ /* 0x040fe20004f86670 */
[----:B------:R-:W-:Y:S01]  /*2680*/  UIMAD UR4, UR11, UR4, URZ ;  /* 0x000000040b0472a4 */ /* 0x000fe2000f8e023f */
[----:B------:R-:W-:Y:S01]  /*2690*/  ISETP.GE.OR P6, PT, R16, c[0x0][0x1fc], !P1 ;  /* 0x00007f0010007a0c */ /* 0x000fe20004fc6670 */
[----:B------:R-:W-:Y:S01]  /*26a0*/  CS2R R72, SRZ ;  /* 0x0000000000487805 */ /* 0x000fe2000001ff00 */
[C---:B--2---:R-:W-:Y:S01]  /*26b0*/  LEA R10, P0, R2.reuse, c[0x0][0x1f0], 0x1 ;  /* 0x00007c00020a7a11 */ /* 0x044fe200078008ff */
[----:B------:R-:W-:Y:S01]  /*26c0*/  UIMAD UR5, UR12, UR5, UR4 ;  /* 0x000000050c0572a4 */ /* 0x000fe2000f8e0204 */
[----:B------:R-:W-:Y:S01]  /*26d0*/  P2R R29, PR, RZ, 0x40 ;  /* 0x00000040ff1d7803 */ /* 0x000fe20000000000 */
[----:B------:R-:W-:Y:S01]  /*26e0*/  CS2R R70, SRZ ;  /* 0x0000000000467805 */ /* 0x000fe2000001ff00 */
[----:B------:R-:W-:Y:S01]  /*26f0*/  LEA.HI.X R11, R2, c[0x0][0x1f4], R0, 0x1, P0 ;  /* 0x00007d00020b7a11 */ /* 0x000fe200000f0c00 */
[----:B------:R-:W-:Y:S01]  /*2700*/  IMAD R0, R24, 0x800, R38 ;  /* 0x0000080018007824 */ /* 0x000fe200078e0226 */
[----:B------:R-:W-:Y:S01]  /*2710*/  LOP3.LUT R2, R3, R20, RZ, 0x3c, !PT ;  /* 0x0000001403027212 */ /* 0x000fe200078e3cff */
[----:B------:R-:W-:Y:S01]  /*2720*/  IMAD.MOV.U32 R3, RZ, RZ, 0x40 ;  /* 0x00000040ff037424 */ /* 0x000fe200078e00ff */
[C---:B------:R-:W-:Y:S01]  /*2730*/  LEA R8, P0, R5.reuse, c[0x0][0x160], 0x1 ;  /* 0x0000580005087a11 */ /* 0x040fe200078008ff */
[----:B------:R-:W-:Y:S01]  /*2740*/  CS2R R68, SRZ ;  /* 0x0000000000447805 */ /* 0x000fe2000001ff00 */
[----:B------:R-:W-:Y:S01]  /*2750*/  ISETP.GT.AND P6, PT, R84, 0x7, PT ;  /* 0x000000075400780c */ /* 0x000fe20003fc4270 */
[----:B------:R-:W-:Y:S01]  /*2760*/  IMAD.IADD R2, R0, 0x1, R2 ;  /* 0x0000000100027824 */ /* 0x000fe200078e0202 */
[----:B------:R-:W-:Y:S01]  /*2770*/  SHF.R.S32.HI R0, RZ, 0x1f, R23 ;  /* 0x0000001fff007819 */ /* 0x000fe20000011417 */
[----:B------:R-:W-:Y:S01]  /*2780*/  CS2R R66, SRZ ;  /* 0x0000000000427805 */ /* 0x000fe2000001ff00 */
[----:B------:R-:W-:Y:S01]  /*2790*/  LEA.HI.X R9, R5, c[0x0][0x164], R4, 0x1, P0 ;  /* 0x0000590005097a11 */ /* 0x000fe200000f0c04 */
[----:B------:R-:W-:Y:S01]  /*27a0*/  BAR.SYNC.DEFER_BLOCKING 0x0 ;  /* 0x0000000000007b1d */ /* 0x000fe20000010000 */
[----:B------:R-:W-:Y:S01]  /*27b0*/  LEA.HI R4, R0, R23, RZ, 0x2 ;  /* 0x0000001700047211 */ /* 0x000fe200078f10ff */
[----:B------:R-:W-:Y:S01]  /*27c0*/  IMAD.SHL.U32 R2, R2, 0x2, RZ ;  /* 0x0000000202027824 */ /* 0x000fe200078e00ff */
[----:B------:R-:W-:Y:S01]  /*27d0*/  SEL R0, R148, 0xffffffe0, !P3 ;  /* 0xffffffe094007807 */ /* 0x000fe20005800000 */
[----:B------:R-:W-:Y:S01]  /*27e0*/  CS2R R64, SRZ ;  /* 0x0000000000407805 */ /* 0x000fe2000001ff00 */
[----:B------:R-:W-:Y:S01]  /*27f0*/  SEL R3, R3, 0xffffffc0, !P2 ;  /* 0xffffffc003037807 */ /* 0x000fe20005000000 */
[----:B------:R-:W-:Y:S01]  /*2800*/  CS2R R62, SRZ ;  /* 0x00000000003e7805 */ /* 0x000fe2000001ff00 */
[----:B------:R-:W-:Y:S01]  /*2810*/  ISETP.GE.AND P0, PT, R16, c[0x0][0x1fc], PT ;  /* 0x00007f0010007a0c */ /* 0x000fe20003f06270 */
[----:B------:R-:W-:Y:S01]  /*2820*/  IMAD.IADD R38, R2, 0x1, R0 ;  /* 0x0000000102267824 */ /* 0x000fe200078e0200 */
[----:B------:R-:W-:Y:S01]  /*2830*/  ISETP.GE.OR P3, PT, R32, c[0x0][0x16c], !P1 ;  /* 0x00005b0020007a0c */ /* 0x000fe20004f66670 */
[----:B------:R-:W-:Y:S01]  /*2840*/  IMAD.IADD R25, R2, 0x1, R3 ;  /* 0x0000000102197824 */ /* 0x000fe200078e0203 */
[----:B------:R-:W-:Y:S01]  /*2850*/  P2R R6, PR, RZ, 0x1 ;  /* 0x00000001ff067803 */ /* 0x000fe20000000000 */
[----:B------:R-:W-:Y:S01]  /*2860*/  IMAD.IADD R22, R3, 0x1, R38 ;  /* 0x0000000103167824 */ /* 0x000fe200078e0226 */
[----:B------:R-:W-:Y:S01]  /*2870*/  ISETP.GE.OR P2, PT, R34, c[0x0][0x16c], !P1 ;  /* 0x00005b0022007a0c */ /* 0x000fe20004f46670 */
[----:B------:R-:W-:Y:S01]  /*2880*/  STL [R1+0x28], R2 ;  /* 0x0000280201007387 */ /* 0x000fe20000100800 */
[----:B------:R-:W-:Y:S01]  /*2890*/  ISETP.GE.OR P0, PT, R33, c[0x0][0x16c], !P1 ;  /* 0x00005b0021007a0c */ /* 0x000fe20004f06670 */
[----:B------:R-:W-:Y:S01]  /*28a0*/  CS2R R60, SRZ ;  /* 0x00000000003c7805 */ /* 0x000fe2000001ff00 */
[----:B------:R-:W-:Y:S01]  /*28b0*/  IADD3 R5, R31, UR22, RZ ;  /* 0x000000161f057c10 */ /* 0x000fe2000fffe0ff */
[----:B------:R-:W-:Y:S01]  /*28c0*/  STL [R1+0x2c], R38 ;  /* 0x00002c2601007387 */ /* 0x000fe20000100800 */
[----:B------:R-:W-:Y:S01]  /*28d0*/  LOP3.LUT R0, R4, 0x1ffffffc, RZ, 0xc0, !PT ;  /* 0x1ffffffc04007812 */ /* 0x000fe200078ec0ff */
[----:B------:R-:W-:Y:S01]  /*28e0*/  IMAD.MOV.U32 R4, RZ, RZ, R30 ;  /* 0x000000ffff047224 */ /* 0x000fe200078e001e */
[----:B------:R-:W-:Y:S01]  /*28f0*/  ISETP.GE.OR P5, PT, R32, c[0x0][0x1fc], !P1 ;  /* 0x00007f0020007a0c */ /* 0x000fe20004fa6670 */
[----:B------:R-:W-:Y:S01]  /*2900*/  STL [R1+0x34], R25 ;  /* 0x0000341901007387 */ /* 0x000fe20000100800 */
[C---:B------:R-:W-:Y:S01]  /*2910*/  IMAD.WIDE.U32 R30, R15.reuse, c[0x0][0x290], R12 ;  /* 0x0000a4000f1e7a25 */ /* 0x040fe200078e000c */
[----:B------:R-:W-:Y:S01]  /*2920*/  CS2R R58, SRZ ;  /* 0x00000000003a7805 */ /* 0x000fe2000001ff00 */
[----:B------:R-:W-:Y:S01]  /*2930*/  CS2R R56, SRZ ;  /* 0x0000000000387805 */ /* 0x000fe2000001ff00 */
[----:B------:R-:W1:Y:S01]  /*2940*/  LDSM.16.M88.4 R164, [R2+0x8080] ;  /* 0x0080800002a4783b */ /* 0x000e620000000200 */
[----:B------:R-:W-:Y:S01]  /*2950*/  IMAD.WIDE.U32 R42, R15, c[0x0][0x278], R4 ;  /* 0x00009e000f2a7a25 */ /* 0x000fe200078e0004 */
[----:B------:R-:W-:Y:S01]  /*2960*/  CS2R R54, SRZ ;  /* 0x0000000000367805 */ /* 0x000fe2000001ff00 */
[----:B------:R-:W-:Y:S01]  /*2970*/  CS2R R52, SRZ ;  /* 0x0000000000347805 */ /* 0x000fe2000001ff00 */
[----:B------:R-:W2:Y:S01]  /*2980*/  LDSM.16.M88.4 R168, [R38+0x8080] ;  /* 0x0080800026a8783b */ /* 0x000ea20000000200 */
[----:B------:R-:W-:Y:S01]  /*2990*/  IMAD.IADD R23, R23, 0x1, -R0 ;  /* 0x0000000117177824 */ /* 0x000fe200078e0a00 */
[----:B------:R-:W-:Y:S01]  /*29a0*/  LOP3.LUT R0, R35, 0xffffffe0, RZ, 0xc0, !PT ;  /* 0xffffffe023007812 */ /* 0x000fe200078ec0ff */
[----:B------:R-:W-:Y:S01]  /*29b0*/  IMAD.SHL.U32 R12, R24, 0x20, RZ ;  /* 0x00000020180c7824 */ /* 0x000fe200078e00ff */
[----:B------:R-:W3:Y:S01]  /*29c0*/  LDSM.16.M88.4 R172, [R25+0x8080] ;  /* 0x0080800019ac783b */ /* 0x000ee20000000200 */
[----:B------:R-:W-:Y:S01]  /*29d0*/  CS2R R50, SRZ ;  /* 0x0000000000327805 */ /* 0x000fe2000001ff00 */
[----:B------:R-:W-:Y:S01]  /*29e0*/  CS2R R48, SRZ ;  /* 0x0000000000307805 */ /* 0x000fe2000001ff00 */
[----:B------:R-:W-:Y:S01]  /*29f0*/  IMAD.IADD R0, R84, 0x1, -R0 ;  /* 0x0000000154007824 */ /* 0x000fe200078e0a00 */
[----:B------:R-:W4:Y:S01]  /*2a00*/  LDSM.16.M88.4 R176, [R22+0x8080] ;  /* 0x0080800016b0783b */ /* 0x000f220000000200 */
        /* <DEDUP_REMOVED lines=16> */
[----:B--2---:R-:W-:-:S03]  /*2b10*/  LOP3.LUT R2, R39, 0xfffffff0, RZ, 0xc0, !PT ;  /* 0xfffffff027027812 */ /* 0x004fc600078ec0ff */
[----:B------:R2:W-:Y:S01]  /*2b20*/  STL.64 [R1+0x80], R42 ;  /* 0x0000802a01007387 */ /* 0x0005e20000100a00 */
[----:B---3--:R-:W-:Y:S01]  /*2b30*/  CS2R R38, SRZ ;  /* 0x0000000000267805 */ /* 0x008fe2000001ff00 */
[----:B------:R-:W-:-:S05]  /*2b40*/  IMAD.IADD R2, R84, 0x1, -R2 ;  /* 0x0000000154027824 */ /* 0x000fca00078e0a02 */
[----:B------:R-:W-:-:S04]  /*2b50*/  SHF.R.S32.HI R16, RZ, 0x1f, R2 ;  /* 0x0000001fff107819 */ /* 0x000fc80000011402 */
[----:B------:R-:W-:Y:S01]  /*2b60*/  LEA.HI R16, R16, R2, RZ, 0x3 ;  /* 0x0000000210107211 */ /* 0x000fe200078f18ff */
[----:B------:R-:W-:Y:S01]  /*2b70*/  @!PT LDS RZ, [RZ] ;  /* 0x00000000fffff984 */ /* 0x000fe20000000800 */
[----:B------:R-:W-:Y:S01]  /*2b80*/  @!PT LDS RZ, [RZ] ;  /* 0x00000000fffff984 */ /* 0x000fe20000000800 */
[----:B------:R-:W-:Y:S01]  /*2b90*/  @!PT LDS RZ, [RZ] ;  /* 0x00000000fffff984 */ /* 0x000fe20000000800 */
[----:B------:R3:W-:Y:S01]  /*2ba0*/  LDGSTS.E.BYPASS.LTC128B.128 [R40+0x8080], [R8.64], !P4 ;  /* 0x0808000008287fae */ /* 0x0007e2000e101d52 */
[----:B------:R-:W-:Y:S01]  /*2bb0*/  ISETP.NE.AND P4, PT, R6, RZ, PT ;  /* 0x000000ff0600720c */ /* 0x000fe20003f85270 */
[----:B------:R-:W-:Y:S02]  /*2bc0*/  IMAD.MOV.U32 R6, RZ, RZ, R26 ;  /* 0x000000ffff067224 */ /* 0x000fe400078e001a */
[----:B------:R3:W-:Y:S01]  /*2bd0*/  LDGSTS.E.BYPASS.LTC128B.128 [R40+0x9080], [R8.64+0x80], !P3 ;  /* 0x0908008008287fae */ /* 0x0007e2000d901d52 */
[----:B------:R-:W-:Y:S01]  /*2be0*/  ISETP.GE.AND P3, PT, R32, c[0x0][0x1fc], PT ;  /* 0x00007f0020007a0c */ /* 0x000fe20003f66270 */
[----:B------:R-:W-:Y:S01]  /*2bf0*/  IMAD.WIDE.U32 R150, R15, c[0x0][0x240], R6 ;  /* 0x000090000f967a25 */ /* 0x000fe200078e0006 */
[----:B----4-:R-:W-:Y:S01]  /*2c00*/  IADD3 R22, R43, UR5, RZ ;  /* 0x000000052b167c10 */ /* 0x010fe2000fffe0ff */
[----:B------:R3:W-:Y:S01]  /*2c10*/  LDGSTS.E.BYPASS.LTC128B.128 [R40+0xa080], [R8.64+0x100], !P2 ;  /* 0x0a08010008287fae */ /* 0x0007e2000d101d52 */
[----:B------:R-:W-:Y:S01]  /*2c20*/  LOP3.LUT R6, R16, 0xfffffff8, RZ, 0xc0, !PT ;  /* 0xfffffff810067812 */ /* 0x000fe200078ec0ff */
[----:B------:R-:W-:Y:S01]  /*2c30*/  ULDC.64 UR4, c[0x0][0x290] ;  /* 0x0000a40000047ab9 */ /* 0x000fe20000000a00 */
[----:B------:R-:W-:Y:S01]  /*2c40*/  ISETP.GE.AND P2, PT, R32, c[0x0][0x16c], PT ;  /* 0x00005b0020007a0c */ /* 0x000fe20003f46270 */
[----:B------:R3:W-:Y:S01]  /*2c50*/  LDGSTS.E.BYPASS.LTC128B.128 [R40+0xb080], [R8.64+0x180], !P0 ;  /* 0x0b08018008287fae */ /* 0x0007e2000c101d52 */
[----:B------:R-:W-:Y:S01]  /*2c60*/  ISETP.GE.AND P0, PT, R34, c[0x0][0x16c], PT ;  /* 0x00005b0022007a0c */ /* 0x000fe20003f06270 */
[----:B------:R-:W-:Y:S01]  /*2c70*/  UIMAD UR4, UR11, UR4, URZ ;  /* 0x000000040b0472a4 */ /* 0x000fe2000f8e023f */
[----:B------:R-:W-:Y:S01]  /*2c80*/  SEL R17, RZ, 0x1, P4 ;  /* 0x00000001ff117807 */ /* 0x000fe20002000000 */
[----:B------:R4:W-:Y:S01]  /*2c90*/  STL [R1+0xa8], R22 ;  /* 0x0000a81601007387 */ /* 0x0009e20000100800 */
[----:B------:R-:W-:Y:S01]  /*2ca0*/  SEL R27, RZ, 0x4, P0 ;  /* 0x00000004ff1b7807 */ /* 0x000fe20000000000 */
[----:B------:R-:W-:Y:S01]  /*2cb0*/  IMAD.IADD R2, R2, 0x1, -R6 ;  /* 0x0000000102027824 */ /* 0x000fe200078e0a06 */
[----:B------:R-:W-:Y:S01]  /*2cc0*/  ISETP.GE.AND P0, PT, R33, c[0x0][0x16c], PT ;  /* 0x00005b0021007a0c */ /* 0x000fe20003f06270 */
[----:B------:R-:W-:Y:S01]  /*2cd0*/  STL.64 [R1+0x78], R30 ;  /* 0x0000781e01007387 */ /* 0x000fe20000100a00 */
[----:B------:R-:W-:Y:S01]  /*2ce0*/  ISETP.GE.OR P4, PT, R34, c[0x0][0x1fc], !P1 ;  /* 0x00007f0022007a0c */ /* 0x000fe20004f86670 */
[----:B------:R-:W-:Y:S01]  /*2cf0*/  UIMAD UR4, UR12, UR5, UR4 ;  /* 0x000000050c0472a4 */ /* 0x000fe2000f8e0204 */
[----:B------:R-:W-:Y:S01]  /*2d00*/  SEL R26, RZ, 0x8, P0 ;  /* 0x00000008ff1a7807 */ /* 0x000fe20000000000 */
[----:B------:R-:W-:Y:S01]  /*2d10*/  STL.64 [R1+0xa0], R150 ;  /* 0x0000a09601007387 */ /* 0x000fe20000100a00 */
[----:B------:R-:W-:-:S02]  /*2d20*/  @!P6 IADD3 R5, P0, R42, UR7, RZ ;  /* 0x000000072a05ec10 */ /* 0x000fc4000ff1e0ff */
[----:B------:R-:W-:Y:S01]  /*2d30*/  SEL R25, RZ, 0xffffffff, P2 ;  /* 0xffffffffff197807 */ /* 0x000fe20001000000 */
[----:B--2---:R-:W-:Y:S01]  /*2d40*/  CS2R R42, SRZ ;  /* 0x00000000002a7805 */ /* 0x004fe2000001ff00 */
[----:B------:R-:W-:Y:S02]  /*2d50*/  ISETP.GE.AND P2, PT, R34, c[0x0][0x1fc], PT ;  /* 0x00007f0022007a0c */ /* 0x000fe40003f46270 */
[----:B------:R-:W-:Y:S01]  /*2d60*/  CS2R R34, SRZ ;  /* 0x0000000000227805 */ /* 0x000fe2000001ff00 */
[----:B---3--:R-:W-:Y:S01]  /*2d70*/  @!P6 IADD3.X R8, R22, UR20, RZ, P0, !PT ;  /* 0x000000141608ec10 */ /* 0x008fe200087fe4ff */
[----:B------:R-:W-:Y:S01]  /*2d80*/  IMAD.SHL.U32 R9, R18, 0x10, RZ ;  /* 0x0000001012097824 */ /* 0x000fe200078e00ff */
[C---:B------:R-:W-:Y:S02]  /*2d90*/  @!P6 LEA R4, P0, R5.reuse, c[0x0][0x258], 0x2 ;  /* 0x000096000504ea11 */ /* 0x040fe400078010ff */
[----:B----4-:R-:W-:Y:S02]  /*2da0*/  SEL R22, RZ, 0xffffffff, P3 ;  /* 0xffffffffff167807 */ /* 0x010fe40001800000 */
[----:B------:R-:W-:-:S02]  /*2db0*/  @!P6 LEA.HI.X R5, R5, c[0x0][0x25c], R8, 0x2, P0 ;  /* 0x000097000505ea11 */ /* 0x000fc400000f1408 */
[----:B------:R-:W-:Y:S02]  /*2dc0*/  SHF.R.S32.HI R8, RZ, 0x1f, R0 ;  /* 0x0000001fff087819 */ /* 0x000fe40000011400 */
[----:B------:R-:W-:Y:S02]  /*2dd0*/  LOP3.LUT R14, R14, 0x10, R9, 0xf8, !PT ;  /* 0x000000100e0e7812 */ /* 0x000fe400078ef809 */
[----:B------:R-:W-:Y:S02]  /*2de0*/  LEA.HI R8, R8, R0, RZ, 0x2 ;  /* 0x0000000008087211 */ /* 0x000fe400078f10ff */
[----:B------:R-:W-:Y:S02]  /*2df0*/  ISETP.GE.OR P3, PT, R33, c[0x0][0x1fc], !P1 ;  /* 0x00007f0021007a0c */ /* 0x000fe40004f66670 */
[----:B------:R-:W-:Y:S02]  /*2e00*/  LOP3.LUT R7, R8, 0x7ffffffc, RZ, 0xc0, !PT ;  /* 0x7ffffffc08077812 */ /* 0x000fe400078ec0ff */
[----:B------:R-:W-:-:S02]  /*2e10*/  ISETP.NE.AND P1, PT, R29, RZ, PT ;  /* 0x000000ff1d00720c */ /* 0x000fc40003f25270 */
[----:B------:R-:W-:Y:S01]  /*2e20*/  LOP3.LUT R6, R14, 0x8, R37, 0xf8, !PT ;  /* 0x000000080e067812 */ /* 0x000fe200078ef825 */
[----:B------:R-:W-:Y:S01]  /*2e30*/  IMAD.IADD R0, R0, 0x1, -R7 ;  /* 0x0000000100007824 */ /* 0x000fe200078e0a07 */
[----:B------:R-:W-:Y:S02]  /*2e40*/  LEA.HI.SX32 R7, R8, R9, 0x1e ;  /* 0x0000000908077211 */ /* 0x000fe400078ff2ff */
[----:B------:R-:W-:Y:S01]  /*2e50*/  ISETP.GE.AND P0, PT, R33, c[0x0][0x1fc], PT ;  /* 0x00007f0021007a0c */ /* 0x000fe20003f06270 */
[----:B------:R-:W-:Y:S01]  /*2e60*/  IMAD R15, R23, 0x4, R0 ;  /* 0x00000004170f7824 */ /* 0x000fe200078e0200 */
[----:B------:R-:W-:Y:S01]  /*2e70*/  LOP3.LUT R8, R6, R20, RZ, 0x3c, !PT ;  /* 0x0000001406087212 */ /* 0x000fe200078e3cff */
[----:B------:R2:W-:Y:S01]  /*2e80*/  STL [R1+0x58], R7 ;  /* 0x0000580701007387 */ /* 0x0005e20000100800 */
[----:B------:R-:W-:Y:S01]  /*2e90*/  IMAD.SHL.U32 R0, R22, 0x2, RZ ;  /* 0x0000000216007824 */ /* 0x000fe200078e00ff */
[----:B------:R-:W-:Y:S01]  /*2ea0*/  LOP3.LUT R14, R19, 0x20, R12, 0xf8, !PT ;  /* 0x00000020130e7812 */ /* 0x000fe200078ef80c */
[----:B------:R-:W-:Y:S01]  /*2eb0*/  IMAD.SHL.U32 R6, R25, 0x2, RZ ;  /* 0x0000000219067824 */ /* 0x000fe200078e00ff */
[----:B------:R-:W-:Y:S01]  /*2ec0*/  IADD3 R12, R31, UR4, RZ ;  /* 0x000000041f0c7c10 */ /* 0x000fe2000fffe0ff */
[----:B------:R-:W-:Y:S01]  /*2ed0*/  ULDC.64 UR4, c[0x0][0x240] ;  /* 0x0000900000047ab9 */ /* 0x000fe20000000a00 */
[----:B------:R-:W-:Y:S01]  /*2ee0*/  LOP3.LUT R17, R0, 0x2, R17, 0xe2, !PT ;  /* 0x0000000200117812 */ /* 0x000fe200078ee211 */
[----:B------:R-:W-:Y:S01]  /*2ef0*/  UIMAD UR4, UR11, UR4, URZ ;  /* 0x000000040b0472a4 */ /* 0x000fe2000f8e023f */
[----:B------:R-:W-:Y:S01]  /*2f00*/  LOP3.LUT R6, R6, 0x2, R28, 0xe2, !PT ;  /* 0x0000000206067812 */ /* 0x000fe200078ee21c */
[----:B------:R-:W-:Y:S01]  /*2f10*/  STL [R1+0x94], R12 ;  /* 0x0000940c01007387 */ /* 0x000fe20000100800 */
[----:B------:R-:W-:Y:S01]  /*2f20*/  CS2R R32, SRZ ;  /* 0x0000000000207805 */ /* 0x000fe2000001ff00 */
[----:B------:R-:W-:Y:S01]  /*2f30*/  UIMAD UR4, UR12, UR5, UR4 ;  /* 0x000000050c0472a4 */ /* 0x000fe2000f8e0204 */
[----:B------:R-:W-:Y:S01]  /*2f40*/  LOP3.LUT R6, R26, R6, R27, 0xfe, !PT ;  /* 0x000000061a067212 */ /* 0x000fe200078efe1b */
[----:B------:R-:W-:Y:S01]  /*2f50*/  CS2R R28, SRZ ;  /* 0x00000000001c7805 */ /* 0x000fe2000001ff00 */
[----:B------:R-:W-:Y:S01]  /*2f60*/  CS2R R26, SRZ ;  /* 0x00000000001a7805 */ /* 0x000fe2000001ff00 */
[----:B------:R-:W-:-:S02]  /*2f70*/  CS2R R22, SRZ ;  /* 0x0000000000167805 */ /* 0x000fc4000001ff00 */
[----:B------:R3:W-:Y:S01]  /*2f80*/  STL [R1+0x60], R6 ;  /* 0x0000600601007387 */ /* 0x0007e20000100800 */
[----:B--2---:R-:W-:-:S05]  /*2f90*/  @!P6 IMAD.SHL.U32 R7, R84, 0x10, RZ ;  /* 0x000000105407e824 */ /* 0x004fca00078e00ff */
[----:B------:R2:W-:Y:S04]  /*2fa0*/  @!P6 LDGSTS.E.BYPASS.LTC128B.128 [R7+0x14080], [R4.64] ;  /* 0x140800000407efae */ /* 0x0005e8000b901d52 */
[----:B------:R-:W0:Y:S04]  /*2fb0*/  LDGDEPBAR ;  /* 0x00000000000079af */ /* 0x000e280000000000 */
[----:B------:R4:W-:Y:S01]  /*2fc0*/  LDGSTS.E.BYPASS.LTC128B.128 [R40+0x10080], [R10.64], !P1 ;  /* 0x100800000a287fae */ /* 0x0009e2000c901d52 */
[----:B------:R-:W-:Y:S01]  /*2fd0*/  LOP3.LUT P1, RZ, R2, 0x2, RZ, 0xc0, !PT ;  /* 0x0000000202ff7812 */ /* 0x000fe2000782c0ff */
[----:B---3--:R-:W-:-:S02]  /*2fe0*/  IMAD.SHL.U32 R6, R16, 0x40, RZ ;  /* 0x0000004010067824 */ /* 0x008fc400078e00ff */
[----:B------:R4:W-:Y:S03]  /*2ff0*/  LDGSTS.E.BYPASS.LTC128B.128 [R40+0x11080], [R10.64+0x80], !P5 ;  /* 0x110800800a287fae */ /* 0x0009e6000e901d52 */
[----:B------:R-:W-:Y:S01]  /*3000*/  LOP3.LUT R6, R6, 0xfffffe00, RZ, 0xc0, !PT ;  /* 0xfffffe0006067812 */ /* 0x000fe200078ec0ff */
[----:B------:R4:W-:Y:S04]  /*3010*/  LDGSTS.E.BYPASS.LTC128B.128 [R40+0x12080], [R10.64+0x100], !P4 ;  /* 0x120801000a287fae */ /* 0x0009e8000e101d52 */
[----:B------:R4:W-:Y:S01]  /*3020*/  LDGSTS.E.BYPASS.LTC128B.128 [R40+0x13080], [R10.64+0x180], !P3 ;  /* 0x130801800a287fae */ /* 0x0009e2000d901d52 */
[----:B--2---:R-:W-:Y:S02]  /*3030*/  SEL R5, RZ, 0x8, P0 ;  /* 0x00000008ff057807 */ /* 0x004fe40000000000 */
[----:B------:R-:W-:-:S02]  /*3040*/  IADD3 R0, P0, R30, UR7, RZ ;  /* 0x000000071e007c10 */ /* 0x000fc4000ff1e0ff */
[----:B------:R-:W-:Y:S01]  /*3050*/  SEL R7, RZ, 0x4, P2 ;  /* 0x00000004ff077807 */ /* 0x000fe20001000000 */
[----:B------:R-:W-:Y:S01]  /*3060*/  CS2R R30, SRZ ;  /* 0x00000000001e7805 */ /* 0x000fe2000001ff00 */
[C---:B------:R-:W-:Y:S01]  /*3070*/  LOP3.LUT P2, RZ, R2.reuse, 0x4, RZ, 0xc0, !PT ;  /* 0x0000000402ff7812 */ /* 0x040fe2000784c0ff */
[----:B------:R-:W-:Y:S01]  /*3080*/  IMAD.SHL.U32 R2, R2, 0x40, RZ ;  /* 0x0000004002027824 */ /* 0x000fe200078e00ff */
[----:B------:R-:W-:Y:S02]  /*3090*/  IADD3.X R4, R12, UR20, RZ, P0, !PT ;  /* 0x000000140c047c10 */ /* 0x000fe400087fe4ff */
[C---:B------:R-:W-:Y:S02]  /*30a0*/  LEA R12, P0, R0.reuse, c[0x0][0x280], 0x2 ;  /* 0x0000a000000c7a11 */ /* 0x040fe400078010ff */
[----:B------:R-:W-:Y:S02]  /*30b0*/  LOP3.LUT R5, R5, R17, R7, 0xfe, !PT ;  /* 0x0000001105057212 */ /* 0x000fe400078efe07 */
[----:B------:R-:W-:Y:S01]  /*30c0*/  LEA.HI.X R13, R0, c[0x0][0x284], R4, 0x2, P0 ;  /* 0x0000a100000d7a11 */ /* 0x000fe200000f1404 */
[----:B------:R-:W-:Y:S01]  /*30d0*/  IMAD.SHL.U32 R4, R36, 0x8, RZ ;  /* 0x0000000824047824 */ /* 0x000fe200078e00ff */
[----:B------:R-:W-:Y:S01]  /*30e0*/  LOP3.LUT R0, R2, 0x1c0, RZ, 0xc0, !PT ;  /* 0x000001c002007812 */ /* 0x000fe200078ec0ff */
[----:B------:R2:W-:Y:S01]  /*30f0*/  STL [R1+0x5c], R5 ;  /* 0x00005c0501007387 */ /* 0x0005e20000100800 */
[----:B------:R-:W-:Y:S01]  /*3100*/  ISETP.GE.AND P0, PT, R84, 0x8, PT ;  /* 0x000000085400780c */ /* 0x000fe20003f06270 */
[----:B------:R-:W-:Y:S01]  /*3110*/  CS2R R36, SRZ ;  /* 0x0000000000247805 */ /* 0x000fe2000001ff00 */
[----:B------:R-:W-:-:S02]  /*3120*/  SHF.R.U32.HI R2, RZ, 0x3, R0 ;  /* 0x00000003ff027819 */ /* 0x000fc40000011600 */
[----:B----4-:R-:W-:Y:S01]  /*3130*/  IADD3 R10, R151, UR4, RZ ;  /* 0x00000004970a7c10 */ /* 0x010fe2000fffe0ff */
[----:B------:R-:W-:Y:S01]  /*3140*/  CS2R R40, SRZ ;  /* 0x0000000000287805 */ /* 0x000fe2000001ff00 */
[----:B------:R-:W-:-:S03]  /*3150*/  LOP3.LUT R9, R2, R14, R0, 0x1e, !PT ;  /* 0x0000000e02097212 */ /* 0x000fc600078e1e00 */
[----:B------:R-:W-:Y:S01]  /*3160*/  STL [R1+0xac], R10 ;  /* 0x0000ac0a01007387 */ /* 0x000fe20000100800 */
[----:B--2---:R-:W-:-:S05]  /*3170*/  IMAD.SHL.U32 R5, R24, 0x8, RZ ;  /* 0x0000000818057824 */ /* 0x004fca00078e00ff */
[C---:B------:R-:W-:Y:S02]  /*3180*/  LOP3.LUT R7, R0.reuse, 0x8, R5, 0xf8, !PT ;  /* 0x0000000800077812 */ /* 0x040fe400078ef805 */
[----:B------:R-:W-:Y:S01]  /*3190*/  LOP3.LUT R5, R0, 0x38, R4, 0xf8, !PT ;  /* 0x0000003800057812 */ /* 0x000fe200078ef804 */
[C---:B------:R-:W-:Y:S01]  /*31a0*/  IMAD R0, R24.reuse, 0x200, R8 ;  /* 0x0000020018007824 */ /* 0x040fe200078e0208 */
[----:B------:R-:W-:Y:S01]  /*31b0*/  LOP3.LUT R4, R7, R2, RZ, 0x3c, !PT ;  /* 0x0000000207047212 */ /* 0x000fe200078e3cff */
[----:B------:R-:W-:Y:S01]  /*31c0*/  IMAD R8, R24, 0x1000, R6 ;  /* 0x0000100018087824 */ /* 0x000fe200078e0206 */
[----:B------:R-:W-:Y:S01]  /*31d0*/  LOP3.LUT R7, R9, R6, RZ, 0xfc, !PT ;  /* 0x0000000609077212 */ /* 0x000fe200078efcff */
[----:B------:R-:W-:Y:S01]  /*31e0*/  IMAD.SHL.U32 R9, R15, 0x2, RZ ;  /* 0x000000020f097824 */ /* 0x000fe200078e00ff */
[----:B------:R-:W-:Y:S01]  /*31f0*/  LOP3.LUT R5, R5, R2, RZ, 0x3c, !PT ;  /* 0x0000000205057212 */ /* 0x000fe200078e3cff */
[----:B------:R-:W-:Y:S01]  /*3200*/  IMAD R3, R0, 0x2, R3 ;  /* 0x0000000200037824 */ /* 0x000fe200078e0203 */
[-C--:B------:R-:W-:Y:S01]  /*3210*/  IADD3 R2, R4, R6.reuse, R21 ;  /* 0x0000000604027210 */ /* 0x080fe20007ffe015 */
[----:B------:R-:W-:Y:S01]  /*3220*/  IMAD.SHL.U32 R0, R0, 0x2, RZ ;  /* 0x0000000200007824 */ /* 0x000fe200078e00ff */
[----:B------:R2:W-:Y:S01]  /*3230*/  STL [R1+0x90], R9 ;  /* 0x0000900901007387 */ /* 0x0005e20000100800 */
[----:B------:R-:W-:Y:S01]  /*3240*/  IMAD.IADD R8, R8, 0x1, R5 ;  /* 0x0000000108087824 */ /* 0x000fe200078e0205 */
[----:B------:R-:W-:Y:S01]  /*3250*/  LOP3.LUT R6, R4, R6, RZ, 0xfc, !PT ;  /* 0x0000000604067212 */ /* 0x000fe200078efcff */
[----:B------:R-:W-:Y:S01]  /*3260*/  IMAD.MOV.U32 R5, RZ, RZ, 0x10 ;  /* 0x00000010ff057424 */ /* 0x000fe200078e00ff */
[----:B------:R-:W-:Y:S01]  /*3270*/  CS2R R24, SRZ ;  /* 0x0000000000187805 */ /* 0x000fe2000001ff00 */
[----:B------:R-:W-:Y:S01]  /*3280*/  @!P0 IMAD.SHL.U32 R4, R84, 0x10, RZ ;  /* 0x0000001054048824 */ /* 0x000fe200078e00ff */
[----:B------:R-:W-:Y:S01]  /*3290*/  CS2R R20, SRZ ;  /* 0x0000000000147805 */ /* 0x000fe2000001ff00 */
[----:B------:R-:W-:Y:S01]  /*32a0*/  IMAD.SHL.U32 R2, R2, 0x2, RZ ;  /* 0x0000000202027824 */ /* 0x000fe200078e00ff */
[----:B------:R-:W-:Y:S01]  /*32b0*/  SEL R5, R5, 0xfffffff0, !P1 ;  /* 0xfffffff005057807 */ /* 0x000fe20004800000 */
[----:B------:R-:W-:Y:S01]  /*32c0*/  CS2R R84, SRZ ;  /* 0x0000000000547805 */ /* 0x000fe2000001ff00 */
[----:B------:R3:W-:Y:S04]  /*32d0*/  @!P0 LDGSTS.E.BYPASS.LTC128B.128 [R4+0x14100], [R12.64] ;  /* 0x141000000c048fae */ /* 0x0007e8000b901d52 */
[----:B------:R-:W0:Y:S01]  /*32e0*/  LDGDEPBAR ;  /* 0x00000000000079af */ /* 0x000e220000000000 */
[----:B--2---:R-:W-:-:S05]  /*32f0*/  IADD3 R9, -R9, UR8, RZ ;  /* 0x0000000809097c10 */ /* 0x004fca000fffe1ff */
[----:B------:R2:W-:Y:S04]  /*3300*/  STL [R1+0x6c], R9 ;  /* 0x00006c0901007387 */ /* 0x0005e80000100800 */
[----:B------:R4:W-:Y:S01]  /*3310*/  STL [R1+0x38], R3 ;  /* 0x0000380301007387 */ /* 0x0009e20000100800 */
[----:B---3--:R-:W-:-:S03]  /*3320*/  SEL R4, R148, 0xffffffe0, !P2 ;  /* 0xffffffe094047807 */ /* 0x008fc60005000000 */
[----:B------:R3:W-:Y:S01]  /*3330*/  STL [R1+0x3c], R0 ;  /* 0x00003c0001007387 */ /* 0x0007e20000100800 */
[----:B--2---:R-:W-:Y:S02]  /*3340*/  LEA R9, R6, 0x15180, 0x1 ;  /* 0x0001518006097811 */ /* 0x004fe400078e08ff */
[----:B------:R-:W-:Y:S01]  /*3350*/  LEA R6, R8, 0x80, 0x1 ;  /* 0x0000008008067811 */ /* 0x000fe200078e08ff */
[----:B----4-:R-:W-:Y:S02]  /*3360*/  IMAD R3, R5, 0x2, R2 ;  /* 0x0000000205037824 */ /* 0x010fe400078e0202 */
[----:B------:R-:W-:Y:S01]  /*3370*/  STL [R1+0x40], R9 ;  /* 0x0000400901007387 */ /* 0x000fe20000100800 */
[----:B---3--:R-:W-:-:S03]  /*3380*/  IMAD.SHL.U32 R0, R7, 0x2, RZ ;  /* 0x0000000207007824 */ /* 0x008fc600078e00ff */
[----:B------:R2:W-:Y:S01]  /*3390*/  STL [R1+0x24], R6 ;  /* 0x0000240601007387 */ /* 0x0005e20000100800 */
[C---:B------:R-:W-:Y:S02]  /*33a0*/  IMAD R7, R4.reuse, 0x2, R2 ;  /* 0x0000000204077824 */ /* 0x040fe400078e0202 */
[----:B------:R-:W-:-:S03]  /*33b0*/  IMAD R252, R4, 0x2, R3 ;  /* 0x0000000204fc7824 */ /* 0x000fc600078e0203 */
[----:B------:R3:W-:Y:S01]  /*33c0*/  STL [R1+0x20], R7 ;  /* 0x0000200701007387 */ /* 0x0007e20000100800 */
[--C-:B--2---:R-:W-:Y:S02]  /*33d0*/  IMAD R6, R5, 0x2, R9.reuse ;  /* 0x0000000205067824 */ /* 0x104fe400078e0209 */
[C---:B------:R-:W-:Y:S02]  /*33e0*/  IMAD R5, R4.reuse, 0x2, R9 ;  /* 0x0000000204057824 */ /* 0x040fe400078e0209 */
[----:B------:R-:W-:Y:S01]  /*33f0*/  IMAD R4, R4, 0x2, R6 ;  /* 0x0000000204047824 */ /* 0x000fe200078e0206 */
[----:B------:R3:W-:Y:S04]  /*3400*/  STL [R1+0x44], R6 ;  /* 0x0000440601007387 */ /* 0x0007e80000100800 */
[----:B------:R3:W-:Y:S04]  /*3410*/  STL [R1+0x4c], R5 ;  /* 0x00004c0501007387 */ /* 0x0007e80000100800 */
[----:B-1----:R3:W-:Y:S02]  /*3420*/  STL [R1+0x48], R4 ;  /* 0x0000480401007387 */ /* 0x0027e40000100800 */
.L_x_452:
[----:B-1----:R-:W2:Y:S01]  /*3430*/  LDL R159, [R1+0x28] ;  /* 0x00002800019f7983 */ /* 0x002ea20000100800 */
[----:B------:R-:W-:Y:S04]  /*3440*/  DEPBAR.LE SB0, 0x0 ;  /* 0x000080000000791a */ /* 0x000fe80000000000 */
[----:B------:R-:W4:Y:S01]  /*3450*/  LDL R158, [R1+0x2c] ;  /* 0x00002c00019e7983 */ /* 0x000f220000100800 */
[----:B------:R-:W-:Y:S02]  /*3460*/  USHF.L.U32 UR8, UR6, 0x5, URZ ;  /* 0x0000000506087899 */ /* 0x000fe4000800063f */
[----:B------:R-:W-:Y:S01]  /*3470*/  UIADD3 UR7, UR6, 0x1, URZ ;  /* 0x0000000106077890 */ /* 0x000fe2000fffe03f */
[----:B-----5:R-:W5:Y:S01]  /*3480*/  LDL R157, [R1+0x34] ;  /* 0x00003400019d7983 */ /* 0x020f620000100800 */
[----:B------:R-:W-:Y:S02]  /*3490*/  UIADD3 UR4, -UR9, 0x1, UR8 ;  /* 0x0000000109047890 */ /* 0x000fe4000fffe108 */
[----:B------:R-:W-:Y:S01]  /*34a0*/  UISETP.GE.AND UP0, UPT, UR7, UR10, UPT ;  /* 0x0000000a0700728c */ /* 0x000fe2000bf06270 */
[----:B---3--:R-:W3:Y:S01]  /*34b0*/  LDL R229, [R1+0x20] ;  /* 0x0000200001e57983 */ /* 0x008ee20000100800 */
[----:B------:R-:W-:Y:S03]  /*34c0*/  UIADD3 UR4, -UR14, UR4, UR13 ;  /* 0x000000040e047290 */ /* 0x000fe6000fffe10d */
[----:B------:R-:W3:Y:S04]  /*34d0*/  LDL R156, [R1+0x30] ;  /* 0x00003000019c7983 */ /* 0x000ee80000100800 */
[----:B------:R-:W-:Y:S01]  /*34e0*/  BAR.SYNC.DEFER_BLOCKING 0x0 ;  /* 0x0000000000007b1d */ /* 0x000fe20000010000 */
[----:B------:R-:W-:Y:S05]  /*34f0*/  PLOP3.LUT P5, PT, PT, PT, UP0, 0x80, 0x0 ;  /* 0x000000000000781c */ /* 0x000fea0003faf008 */
[----:B------:R-:W-:Y:S04]  /*3500*/  LDSM.16.M88.4 R8, [R2+0x8080] ;  /* 0x008080000208783b */ /* 0x000fe80000000200 */
[----:B------:R-:W-:Y:S04]  /*3510*/  LDSM.16.M88.4 R16, [R3+0x8080] ;  /* 0x008080000310783b */ /* 0x000fe80000000200 */
[----:B------:R-:W3:Y:S04]  /*3520*/  LDL R228, [R1+0x58] ;  /* 0x0000580001e47983 */ /* 0x000ee80000100800 */
[----:B------:R-:W3:Y:S04]  /*3530*/  LDL R160, [R1+0x90] ;  /* 0x0000900001a07983 */ /* 0x000ee80000100800 */
[----:B------:R-:W3:Y:S04]  /*3540*/  LDL R163, [R1+0x6c] ;  /* 0x00006c0001a37983 */ /* 0x000ee80000100800 */
[----:B------:R-:W3:Y:S04]  /*3550*/  LDL R241, [R1+0x3c] ;  /* 0x00003c0001f17983 */ /* 0x000ee80000100800 */
[----:B------:R-:W3:Y:S04]  /*3560*/  LDL R240, [R1+0x38] ;  /* 0x0000380001f07983 */ /* 0x000ee80000100800 */
[----:B--2---:R-:W1:Y:S04]  /*3570*/  LDSM.16.M88.4 R12, [R159+0x80] ;  /* 0x000080009f0c783b */ /* 0x004e680000000200 */
[----:B----4-:R-:W2:Y:S04]  /*3580*/  LDSM.16.M88.4 R148, [R158+0x80] ;  /* 0x000080009e94783b */ /* 0x010ea80000000200 */
[----:B-----5:R-:W-:Y:S01]  /*3590*/  LDSM.16.M88.4 R152, [R157+0x80] ;  /* 0x000080009d98783b */ /* 0x020fe20000000200 */
[C---:B-1----:R-:W-:Y:S08]  /*35a0*/  HMMA.16816.F32 R4, R8.reuse, R12, RZ ;  /* 0x0000000c0804723c */ /* 0x042ff000000018ff */
[----:B------:R-:W-:Y:S01]  /*35b0*/  HMMA.16816.F32 R8, R8, R14, RZ ;  /* 0x0000000e0808723c */ /* 0x000fe200000018ff */
[----:B---3--:R-:W1:Y:S04]  /*35c0*/  LDSM.16.M88.4 R12, [R229+0x8080] ;  /* 0x00808000e50c783b */ /* 0x008e680000000200 */
[----:B------:R-:W-:Y:S04]  /*35d0*/  LDS R161, [R228.X4+0x14080] ;  /* 0x01408000e4a17984 */ /* 0x000fe80000004800 */
[----:B------:R-:W-:Y:S07]  /*35e0*/  LDS R162, [R228.X4+0x140a0] ;  /* 0x0140a000e4a27984 */ /* 0x000fee0000004800 */
        /* <DEDUP_REMOVED lines=63> */
[----:B------:R-:W-:Y:S05]  /*39e0*/  IADD3 R156, -R160, UR4, R228 ;  /* 0x00000004a09c7c10 */ /* 0x000fea000fffe1e4 */
[C---:B------:R-:W-:Y:S02]  /*39f0*/  IMNMX R157, R163.reuse, R156, PT ;  /* 0x0000009ca39d7217 */ /* 0x040fe40003800200 */
[----:B------:R-:W-:Y:S02]  /*3a00*/  IADD3 R156, R156, 0x8, RZ ;  /* 0x000000089c9c7810 */ /* 0x000fe40007ffe0ff */
[C---:B---3--:R-:W-:Y:S05]  /*3a10*/  HMMA.16816.F32 R12, R152.reuse, R168, R12 ;  /* 0x000000a8980c723c */ /* 0x048fea000000180c */
[----:B------:R-:W-:Y:S02]  /*3a20*/  IMNMX R156, R163, R156, PT ;  /* 0x0000009ca39c7217 */ /* 0x000fe40003800200 */
[----:B------:R-:W3:Y:S01]  /*3a30*/  LDL R163, [R1+0x64] ;  /* 0x0000640001a37983 */ /* 0x000ee20000100800 */
[----:B------:R-:W-:Y:S03]  /*3a40*/  HMMA.16816.F32 R16, R152, R170, R16 ;  /* 0x000000aa9810723c */ /* 0x000fe60000001810 */
[----:B------:R-:W1:Y:S01]  /*3a50*/  LDSM.16.M88.4 R152, [R252+0x10080] ;  /* 0x01008000fc98783b */ /* 0x000e620000000200 */
[C---:B------:R-:W-:Y:S04]  /*3a60*/  ISETP.GT.AND P0, PT, R157.reuse, RZ, PT ;  /* 0x000000ff9d00720c */ /* 0x040fe80003f04270 */
[----:B------:R-:W-:Y:S02]  /*3a70*/  FSEL R4, R4, -INF , P0 ;  /* 0xff80000004047808 */ /* 0x000fe40000000000 */
[----:B------:R-:W-:Y:S03]  /*3a80*/  ISETP.GT.AND P0, PT, R157, 0x1, PT ;  /* 0x000000019d00780c */ /* 0x000fe60003f04270 */
[--C-:B------:R-:W-:Y:S01]  /*3a90*/  FFMA.FTZ R4, R4, c[0x0][0x29c], -R161.reuse ;  /* 0x0000a70004047a23 */ /* 0x100fe200000108a1 */
[----:B------:R-:W-:Y:S02]  /*3aa0*/  FSEL R5, R5, -INF , P0 ;  /* 0xff80000005057808 */ /* 0x000fe40000000000 */
[C---:B--2---:R-:W-:Y:S01]  /*3ab0*/  HMMA.16816.F32 R12, R148.reuse, R172, R12 ;  /* 0x000000ac940c723c */ /* 0x044fe2000000180c */
[----:B------:R2:W4:Y:S04]  /*3ac0*/  MUFU.EX2 R160, R4 ;  /* 0x0000000400a07308 */ /* 0x0005280000000800 */
[--C-:B------:R-:W-:Y:S01]  /*3ad0*/  FFMA.FTZ R159, R5, c[0x0][0x29c], -R161.reuse ;  /* 0x0000a700059f7a23 */ /* 0x100fe200000108a1 */
[----:B------:R-:W-:Y:S01]  /*3ae0*/  ISETP.GT.AND P0, PT, R156, RZ, PT ;  /* 0x000000ff9c00720c */ /* 0x000fe20003f04270 */
[----:B------:R-:W-:Y:S01]  /*3af0*/  LDS R5, [R228.X4+0x14100] ;  /* 0x01410000e4057984 */ /* 0x000fe20000004800 */
[----:B------:R-:W-:Y:S03]  /*3b00*/  HMMA.16816.F32 R16, R148, R174, R16 ;  /* 0x000000ae9410723c */ /* 0x000fe60000001810 */
[----:B------:R-:W5:Y:S01]  /*3b10*/  LDSM.16.M88.4 R148, [R2+0x11080] ;  /* 0x011080000294783b */ /* 0x000f620000000200 */
[----:B------:R-:W3:Y:S01]  /*3b20*/  MUFU.EX2 R159, R159 ;  /* 0x0000009f009f7308 */ /* 0x000ee20000000800 */
[----:B------:R-:W-:Y:S02]  /*3b30*/  FSEL R6, R6, -INF , P0 ;  /* 0xff80000006067808 */ /* 0x000fe40000000000 */
[----:B------:R-:W-:Y:S05]  /*3b40*/  ISETP.GT.AND P0, PT, R156, 0x1, PT ;  /* 0x000000019c00780c */ /* 0x000fea0003f04270 */
[----:B------:R-:W-:Y:S01]  /*3b50*/  FSEL R7, R7, -INF , P0 ;  /* 0xff80000007077808 */ /* 0x000fe20000000000 */
[--C-:B------:R-:W-:Y:S01]  /*3b60*/  FFMA.FTZ R158, R6, c[0x0][0x29c], -R162.reuse ;  /* 0x0000a700069e7a23 */ /* 0x100fe200000108a2 */
[C---:B------:R-:W-:Y:S01]  /*3b70*/  ISETP.GT.AND P0, PT, R157.reuse, 0x20, PT ;  /* 0x000000209d00780c */ /* 0x040fe20003f04270 */
[----:B--2---:R-:W-:Y:S03]  /*3b80*/  LDS R4, [R228.X4+0x14120] ;  /* 0x01412000e4047984 */ /* 0x004fe60000004800 */
[----:B------:R-:W-:Y:S01]  /*3b90*/  FSEL R8, R8, -INF , P0 ;  /* 0xff80000008087808 */ /* 0x000fe20000000000 */
[C---:B-1----:R-:W-:Y:S01]  /*3ba0*/  HMMA.16816.F32 R12, R152.reuse, R176, R12 ;  /* 0x000000b0980c723c */ /* 0x042fe2000000180c */
[----:B------:R-:W-:Y:S04]  /*3bb0*/  MUFU.EX2 R158, R158 ;  /* 0x0000009e009e7308 */ /* 0x000fe80000000800 */
[----:B------:R-:W-:Y:S01]  /*3bc0*/  ISETP.GT.AND P0, PT, R157, 0x21, PT ;  /* 0x000000219d00780c */ /* 0x000fe20003f04270 */
[--C-:B------:R-:W-:Y:S02]  /*3bd0*/  FFMA.FTZ R8, R8, c[0x0][0x29c], -R161.reuse ;  /* 0x0000a70008087a23 */ /* 0x100fe400000108a1 */
[----:B------:R-:W-:Y:S01]  /*3be0*/  HMMA.16816.F32 R16, R152, R178, R16 ;  /* 0x000000b29810723c */ /* 0x000fe20000001810 */
[----:B------:R-:W1:Y:S03]  /*3bf0*/  LDSM.16.M88.4 R152, [R3+0x11080] ;  /* 0x011080000398783b */ /* 0x000e660000000200 */
[----:B------:R-:W-:Y:S01]  /*3c00*/  FSEL R9, R9, -INF , P0 ;  /* 0xff80000009097808 */ /* 0x000fe20000000000 */
[----:B------:R-:W-:Y:S01]  /*3c10*/  MUFU.EX2 R8, R8 ;  /* 0x0000000800087308 */ /* 0x000fe20000000800 */
[----:B------:R-:W-:Y:S03]  /*3c20*/  ISETP.GT.AND P0, PT, R156, 0x20, PT ;  /* 0x000000209c00780c */ /* 0x000fe60003f04270 */
[----:B------:R-:W-:Y:S03]  /*3c30*/  FFMA.FTZ R161, R9, c[0x0][0x29c], -R161 ;  /* 0x0000a70009a17a23 */ /* 0x000fe600000108a1 */
[----:B------:R-:W-:Y:S02]  /*3c40*/  FSEL R6, R10, -INF , P0 ;  /* 0xff8000000a067808 */ /* 0x000fe40000000000 */
[----:B------:R-:W-:Y:S02]  /*3c50*/  ISETP.GT.AND P0, PT, R156, 0x21, PT ;  /* 0x000000219c00780c */ /* 0x000fe40003f04270 */
[C---:B-----5:R-:W-:Y:S05]  /*3c60*/  HMMA.16816.F32 R12, R148.reuse, R180, R12 ;  /* 0x000000b4940c723c */ /* 0x060fea000000180c */
[----:B------:R-:W-:Y:S01]  /*3c70*/  FSEL R11, R11, -INF , P0 ;  /* 0xff8000000b0b7808 */ /* 0x000fe20000000000 */
[----:B------:R-:W-:Y:S02]  /*3c80*/  FFMA.FTZ R6, R6, c[0x0][0x29c], -R162 ;  /* 0x0000a70006067a23 */ /* 0x000fe400000108a2 */
[----:B------:R-:W-:Y:S01]  /*3c90*/  HMMA.16816.F32 R16, R148, R182, R16 ;  /* 0x000000b69410723c */ /* 0x000fe20000001810 */
[----:B------:R-:W2:Y:S03]  /*3ca0*/  LDSM.16.M88.4 R148, [R229+0x11080] ;  /* 0x01108000e594783b */ /* 0x000ea60000000200 */
[----:B------:R-:W-:-:S12]  /*3cb0*/  MUFU.EX2 R6, R6 ;  /* 0x0000000600067308 */ /* 0x000fd80000000800 */
        /* <DEDUP_REMOVED lines=31> */
[----:B------:R-:W5:Y:S03]  /*3eb0*/  MUFU.EX2 R7, R161 ;  /* 0x000000a100077308 */ /* 0x000f660000000800 */
        /* <DEDUP_REMOVED lines=8> */
[----:B----4-:R-:W-:Y:S02]  /*3f40*/  FMUL.FTZ R12, R160, R12 ;  /* 0x0000000ca00c7220 */ /* 0x010fe40000410000 */
[--C-:B------:R-:W-:Y:S02]  /*3f50*/  FADD.FTZ R16, R16, -R5.reuse ;  /* 0x8000000510107221 */ /* 0x100fe40000010000 */
[----:B------:R-:W-:Y:S01]  /*3f60*/  FADD.FTZ R17, R17, -R5 ;  /* 0x8000000511117221 */ /* 0x000fe20000010000 */
[----:B---3--:R-:W-:Y:S01]  /*3f70*/  F2FP.PACK_AB R5, R159, R160 ;  /* 0x000000a09f05723e */ /* 0x008fe200000000ff */
[--C-:B------:R-:W-:Y:S02]  /*3f80*/  FADD.FTZ R11, R18, -R4.reuse ;  /* 0x80000004120b7221 */ /* 0x100fe40000010000 */
[--C-:B------:R-:W-:Y:S02]  /*3f90*/  FADD.FTZ R19, R19, -R4.reuse ;  /* 0x8000000413137221 */ /* 0x100fe40000010000 */
[----:B------:R3:W-:Y:S01]  /*3fa0*/  STS [R163+0x14180], R5 ;  /* 0x01418005a3007388 */ /* 0x0007e20000000800 */
[C---:B-----5:R-:W-:Y:S01]  /*3fb0*/  FMUL.FTZ R17, R7.reuse, R17 ;  /* 0x0000001107117220 */ /* 0x060fe20000410000 */
        /* <DEDUP_REMOVED lines=93> */
[----:B-1--4-:R-:W1:Y:S04]  /*4590*/  S2R R0, SR_TID.X ;  /* 0x0000000000007919 */ /* 0x012e680000002100 */
[----:B--2---:R-:W2:Y:S01]  /*45a0*/  LDL R247, [R1+0x50] ;  /* 0x0000500001f77983 */ /* 0x004ea20000100800 */
[----:B------:R-:W-:Y:S01]  /*45b0*/  LEA R245, P0, R245, R246, 0x5 ;  /* 0x000000f6f5f57211 */ /* 0x000fe200078028ff */
[----:B------:R-:W-:Y:S02]  /*45c0*/  IMAD.U32 R246, RZ, RZ, UR11 ;  /* 0x0000000bfff67e24 */ /* 0x000fe4000f8e00ff */
[----:B---3--:R-:W3:Y:S03]  /*45d0*/  LDL R248, [R1+0x94] ;  /* 0x0000940001f87983 */ /* 0x008ee60000100800 */
[----:B------:R-:W-:Y:S02]  /*45e0*/  LEA.HI.X R246, R244, R249, R246, 0x5, P0 ;  /* 0x000000f9f4f67211 */ /* 0x000fe400000f2cf6 */
[C---:B------:R-:W-:Y:S02]  /*45f0*/  LEA R244, P0, R245.reuse, c[0x0][0x1f0], 0x1 ;  /* 0x00007c00f5f47a11 */ /* 0x040fe400078008ff */
[----:B-1----:R-:W-:Y:S02]  /*4600*/  SHF.R.S32.HI R249, RZ, 0x1f, R0 ;  /* 0x0000001ffff97819 */ /* 0x002fe40000011400 */
[----:B------:R-:W-:Y:S02]  /*4610*/  LEA.HI.X R245, R245, c[0x0][0x1f4], R246, 0x1, P0 ;  /* 0x00007d00f5f57a11 */ /* 0x000fe400000f0cf6 */
[----:B------:R-:W4:Y:S01]  /*4620*/  LDL R246, [R1+0x5c] ;  /* 0x00005c0001f67983 */ /* 0x000f220000100800 */
[----:B------:R-:W-:Y:S03]  /*4630*/  LEA.HI R249, R249, R0, RZ, 0x3 ;  /* 0x00000000f9f97211 */ /* 0x000fe600078f18ff */
[----:B------:R1:W5:Y:S01]  /*4640*/  LDL.LU R0, [R1+0xb4] ;  /* 0x0000b40001007983 */ /* 0x0003620000300800 */
[----:B------:R-:W-:Y:S02]  /*4650*/  SHF.R.S32.HI R249, RZ, 0x3, R249 ;  /* 0x00000003fff97819 */ /* 0x000fe400000114f9 */
[C---:B----4-:R-:W-:Y:S02]  /*4660*/  LOP3.LUT P2, RZ, R246.reuse, 0x1, RZ, 0xc0, !PT ;  /* 0x00000001f6ff7812 */ /* 0x050fe4000784c0ff */
        /* <DEDUP_REMOVED lines=10> */
[----:B--2---:R2:W-:Y:S04]  /*4710*/  LDGSTS.E.BYPASS.LTC128B.128 [R247+0x10080], [R244.64], !P4 ;  /* 0x10080000f4f77fae */ /* 0x0045e8000e101d52 */
[----:B------:R2:W-:Y:S04]  /*4720*/  LDGSTS.E.BYPASS.LTC128B.128 [R247+0x11080], [R244.64+0x80], !P2 ;  /* 0x11080080f4f77fae */ /* 0x0005e8000d101d52 */
[----:B------:R2:W-:Y:S04]  /*4730*/  LDGSTS.E.BYPASS.LTC128B.128 [R247+0x12080], [R244.64+0x100], !P1 ;  /* 0x12080100f4f77fae */ /* 0x0005e8000c901d52 */
[----:B------:R2:W-:Y:S04]  /*4740*/  LDGSTS.E.BYPASS.LTC128B.128 [R247+0x13080], [R244.64+0x180], !P0 ;  /* 0x13080180f4f77fae */ /* 0x0005e8000c101d52 */
[----:B--2---:R-:W2:Y:S01]  /*4750*/  S2R R247, SR_TID.X ;  /* 0x0000000000f77919 */ /* 0x004ea20000002100 */
[----:B------:R-:W-:Y:S05]  /*4760*/  IMAD.U32 R244, RZ, RZ, UR8 ;  /* 0x00000008fff47e24 */ /* 0x000fea000f8e00ff */
[----:B------:R-:W-:Y:S04]  /*4770*/  @!P6 IADD3 R244, R244, 0x20, RZ ;  /* 0x00000020f4f4e810 */ /* 0x000fe80007ffe0ff */
[C---:B------:R-:W-:Y:S04]  /*4780*/  @!P6 IADD3 R245, P0, R244.reuse, R250, RZ ;  /* 0x000000faf4f5e210 */ /* 0x040fe80007f1e0ff */
[----:B---3--:R-:W-:Y:S02]  /*4790*/  @!P6 LEA.HI.X.SX32 R246, R244, R248, 0x1, P0 ;  /* 0x000000f8f4f6e211 */ /* 0x008fe400000f0eff */
[C---:B------:R-:W-:Y:S04]  /*47a0*/  @!P6 LEA R244, P0, R245.reuse, c[0x0][0x280], 0x2 ;  /* 0x0000a000f5f4ea11 */ /* 0x040fe800078010ff */
[----:B------:R-:W-:Y:S01]  /*47b0*/  @!P6 LEA.HI.X R245, R245, c[0x0][0x284], R246, 0x2, P0 ;  /* 0x0000a100f5f5ea11 */ /* 0x000fe200000f14f6 */
[----:B--2---:R-:W-:Y:S05]  /*47c0*/  @!P6 IMAD.SHL.U32 R246, R247, 0x10, RZ ;  /* 0x00000010f7f6e824 */ /* 0x004fea00078e00ff */
[----:B------:R1:W-:Y:S03]  /*47d0*/  @!P6 LDGSTS.E.BYPASS.LTC128B.128 [R246+0x14100], [R244.64] ;  /* 0x14100000f4f6efae */ /* 0x0003e6000b901d52 */
.L_x_450:
        /* <DEDUP_REMOVED lines=98> */
.L_x_451:
        /* <DEDUP_REMOVED lines=167> */
.L_x_449:
[----:B------:R-:W-:Y:S05]  /*5870*/  @P0 BRA `(.L_x_453) ;  /* 0x00001f8000000947 */ /* 0x000fea0003800000 */
[----:B------:R-:W1:Y:S01]  /*5880*/  S2R R111, SR_TID.X ;  /* 0x00000000006f7919 */ /* 0x000e620000002100 */
[----:B------:R-:W-:Y:S01]  /*5890*/  F2FP.PACK_AB R87, R33, R32 ;  /* 0x000000202157723e */ /* 0x000fe200000000ff */
[----:B------:R-:W-:Y:S01]  /*58a0*/  ULDC.64 UR4, c[0x0][0x358] ;  /* 0x0000d60000047ab9 */ /* 0x000fe20000000a00 */
[----:B------:R-:W-:Y:S01]  /*58b0*/  F2FP.PACK_AB R33, R2, R5 ;  /* 0x000000050221723e */ /* 0x000fe200000000ff */
[----:B------:R-:W-:Y:S01]  /*58c0*/  UISETP.NE.U32.AND UP1, UPT, URZ, UR4, UPT ;  /* 0x000000043f00728c */ /* 0x000fe2000bf25070 */
[----:B------:R-:W-:Y:S01]  /*58d0*/  F2FP.PACK_AB R32, R0, R3 ;  /* 0x000000030020723e */ /* 0x000fe200000000ff */
[----:B------:R-:W-:Y:S01]  /*58e0*/  UMOV UR6, 0x4 ;  /* 0x0000000400067882 */ /* 0x000fe20000000000 */
[----:B------:R-:W-:Y:S01]  /*58f0*/  F2FP.PACK_AB R86, R35, R34 ;  /* 0x000000222356723e */ /* 0x000fe200000000ff */
[----:B------:R-:W-:Y:S01]  /*5900*/  UISETP.NE.AND.EX UP1, UPT, URZ, UR5, UPT, UP1 ;  /* 0x000000053f00728c */ /* 0x000fe2000bf25310 */
[----:B------:R-:W-:-:S02]  /*5910*/  F2FP.PACK_AB R35, R6, R149 ;  /* 0x000000950623723e */ /* 0x000fc400000000ff */
[----:B------:R-:W-:Y:S01]  /*5920*/  F2FP.PACK_AB R36, R37, R36 ;  /* 0x000000242524723e */ /* 0x000fe200000000ff */
[----:B------:R-:W-:Y:S01]  /*5930*/  ULDC.64 UR4, c[0x0][0x358] ;  /* 0x0000d60000047ab9 */ /* 0x000fe20000000a00 */
[----:B------:R-:W-:Y:S01]  /*5940*/  F2FP.PACK_AB R90, R23, R22 ;  /* 0x00000016175a723e */ /* 0x000fe200000000ff */
[----:B------:R-:W-:Y:S01]  /*5950*/  UIMAD.WIDE UR4, UR15, UR6, UR4 ;  /* 0x000000060f0472a5 */ /* 0x000fe2000f8e0204 */
[----:B------:R-:W-:Y:S02]  /*5960*/  F2FP.PACK_AB R34, R4, R148 ;  /* 0x000000940422723e */ /* 0x000fe400000000ff */
[----:B------:R-:W-:Y:S02]  /*5970*/  F2FP.PACK_AB R91, R21, R20 ;  /* 0x00000014155b723e */ /* 0x000fe400000000ff */
[----:B------:R-:W-:Y:S02]  /*5980*/  F2FP.PACK_AB R89, R25, R24 ;  /* 0x000000181959723e */ /* 0x000fe400000000ff */
[----:B------:R-:W-:-:S02]  /*5990*/  F2FP.PACK_AB R88, R27, R26 ;  /* 0x0000001a1b58723e */ /* 0x000fc400000000ff */
[----:B------:R-:W-:Y:S02]  /*59a0*/  F2FP.PACK_AB R85, R29, R28 ;  /* 0x0000001c1d55723e */ /* 0x000fe400000000ff */
[----:B-1----:R-:W-:Y:S02]  /*59b0*/  SHF.R.S32.HI R5, RZ, 0x1f, R111 ;  /* 0x0000001fff057819 */ /* 0x002fe4000001146f */
[----:B------:R-:W-:Y:S02]  /*59c0*/  F2FP.PACK_AB R84, R31, R30 ;  /* 0x0000001e1f54723e */ /* 0x000fe400000000ff */
[CC--:B------:R-:W-:Y:S02]  /*59d0*/  LEA.HI R3, R5.reuse, R111.reuse, RZ, 0x2 ;  /* 0x0000006f05037211 */ /* 0x0c0fe400078f10ff */
[----:B------:R-:W-:Y:S02]  /*59e0*/  LEA.HI R37, R5, R111, RZ, 0x5 ;  /* 0x0000006f05257211 */ /* 0x000fe400078f28ff */
[----:B------:R-:W-:-:S02]  /*59f0*/  SHF.R.S32.HI R6, RZ, 0x2, R3 ;  /* 0x00000002ff067819 */ /* 0x000fc40000011403 */
[----:B------:R-:W-:Y:S02]  /*5a00*/  SHF.R.S32.HI R0, RZ, 0x1f, R3 ;  /* 0x0000001fff007819 */ /* 0x000fe40000011403 */
[----:B------:R-:W-:Y:S02]  /*5a10*/  SHF.R.S32.HI R22, RZ, 0x5, R37 ;  /* 0x00000005ff167819 */ /* 0x000fe40000011425 */
[----:B------:R-:W-:Y:S02]  /*5a20*/  LEA.HI R0, R0, R6, RZ, 0x3 ;  /* 0x0000000600007211 */ /* 0x000fe400078f18ff */
[----:B------:R-:W-:Y:S02]  /*5a30*/  LEA.HI R5, R5, R111, RZ, 0x6 ;  /* 0x0000006f05057211 */ /* 0x000fe400078f30ff */
[----:B------:R-:W-:Y:S02]  /*5a40*/  LOP3.LUT R0, R0, 0xfffffff8, RZ, 0xc0, !PT ;  /* 0xfffffff800007812 */ /* 0x000fe400078ec0ff */
[----:B------:R-:W-:-:S02]  /*5a50*/  LOP3.LUT R3, R3, 0x3ffffffc, RZ, 0xc0, !PT ;  /* 0x3ffffffc03037812 */ /* 0x000fc400078ec0ff */
[----:B------:R-:W-:Y:S01]  /*5a60*/  SHF.R.U32.HI R5, RZ, 0x3, R5 ;  /* 0x00000003ff057819 */ /* 0x000fe20000011605 */
[----:B------:R-:W-:Y:S01]  /*5a70*/  IMAD.IADD R6, R6, 0x1, -R0 ;  /* 0x0000000106067824 */ /* 0x000fe200078e0a00 */
[----:B------:R-:W-:Y:S02]  /*5a80*/  LEA.HI R0, R37, R22, RZ, 0x1 ;  /* 0x0000001625007211 */ /* 0x000fe400078f08ff */
[----:B------:R-:W-:Y:S01]  /*5a90*/  F2FP.PACK_AB R38, R39, R38 ;  /* 0x000000262726723e */ /* 0x000fe200000000ff */
[----:B------:R-:W-:Y:S01]  /*5aa0*/  IMAD.SHL.U32 R2, R6, 0x40, RZ ;  /* 0x0000004006027824 */ /* 0x000fe200078e00ff */
[----:B------:R-:W-:Y:S02]  /*5ab0*/  LOP3.LUT R4, R0, 0x1ffffe, RZ, 0xc0, !PT ;  /* 0x001ffffe00047812 */ /* 0x000fe400078ec0ff */
[----:B------:R-:W-:Y:S02]  /*5ac0*/  LOP3.LUT P0, RZ, R6, 0x4, RZ, 0xc0, !PT ;  /* 0x0000000406ff7812 */ /* 0x000fe4000780c0ff */
[----:B------:R-:W-:Y:S01]  /*5ad0*/  LOP3.LUT R0, R2, 0x1c0, RZ, 0xc0, !PT ;  /* 0x000001c002007812 */ /* 0x000fe200078ec0ff */
[----:B------:R-:W-:Y:S01]  /*5ae0*/  IMAD.IADD R2, R111, 0x1, -R3 ;  /* 0x000000016f027824 */ /* 0x000fe200078e0a03 */
[----:B------:R-:W-:Y:S01]  /*5af0*/  F2FP.PACK_AB R48, R49, R48 ;  /* 0x000000303130723e */ /* 0x000fe200000000ff */
[----:B------:R-:W-:Y:S01]  /*5b00*/  IMAD.IADD R3, R22, 0x1, -R4 ;  /* 0x0000000116037824 */ /* 0x000fe200078e0a04 */
[----:B------:R-:W-:-:S02]  /*5b10*/  LOP3.LUT R4, R0, 0x18, R5, 0xf8, !PT ;  /* 0x0000001800047812 */ /* 0x000fc400078ef805 */
[----:B------:R-:W-:Y:S01]  /*5b20*/  SHF.R.U32.HI R0, RZ, 0x3, R0 ;  /* 0x00000003ff007819 */ /* 0x000fe20000011600 */
[----:B------:R-:W-:Y:S01]  /*5b30*/  IMAD R2, R3, 0x200, R2 ;  /* 0x0000020003027824 */ /* 0x000fe200078e0202 */
[----:B------:R-:W-:Y:S02]  /*5b40*/  F2FP.PACK_AB R50, R51, R50 ;  /* 0x000000323332723e */ /* 0x000fe400000000ff */
[----:B------:R-:W-:Y:S02]  /*5b50*/  LOP3.LUT R0, R4, R0, RZ, 0x3c, !PT ;  /* 0x0000000004007212 */ /* 0x000fe400078e3cff */
[----:B------:R-:W-:Y:S02]  /*5b60*/  F2FP.PACK_AB R40, R41, R40 ;  /* 0x000000282928723e */ /* 0x000fe400000000ff */
[----:B------:R-:W-:Y:S01]  /*5b70*/  F2FP.PACK_AB R42, R43, R42 ;  /* 0x0000002a2b2a723e */ /* 0x000fe200000000ff */
[----:B------:R-:W-:Y:S01]  /*5b80*/  IMAD.U32 R0, R2, 0x2, R0 ;  /* 0x0000000202007824 */ /* 0x000fe200078e0000 */
[----:B------:R-:W-:-:S02]  /*5b90*/  F2FP.PACK_AB R44, R45, R44 ;  /* 0x0000002c2d2c723e */ /* 0x000fc400000000ff */
[----:B------:R-:W-:Y:S01]  /*5ba0*/  F2FP.PACK_AB R46, R47, R46 ;  /* 0x0000002e2f2e723e */ /* 0x000fe200000000ff */
[----:B------:R-:W-:Y:S01]  /*5bb0*/  IMAD.SHL.U32 R0, R0, 0x2, RZ ;  /* 0x0000000200007824 */ /* 0x000fe200078e00ff */
[----:B------:R-:W-:Y:S01]  /*5bc0*/  BAR.SYNC.DEFER_BLOCKING 0x1, 0x100 ;  /* 0x0044000000007b1d */ /* 0x000fe20000010000 */
[----:B------:R-:W-:Y:S02]  /*5bd0*/  F2FP.PACK_AB R52, R53, R52 ;  /* 0x000000343534723e */ /* 0x000fe400000000ff */
[----:B------:R-:W-:Y:S02]  /*5be0*/  F2FP.PACK_AB R54, R55, R54 ;  /* 0x000000363736723e */ /* 0x000fe400000000ff */
[C---:B------:R-:W-:Y:S02]  /*5bf0*/  IADD3 R2, R0.reuse, 0x40, RZ ;  /* 0x0000004000027810 */ /* 0x040fe40007ffe0ff */
[----:B------:R-:W-:Y:S02]  /*5c00*/  @P0 IADD3 R2, R0, -0x40, RZ ;  /* 0xffffffc000020810 */ /* 0x000fe40007ffe0ff */
[----:B------:R-:W-:-:S02]  /*5c10*/  F2FP.PACK_AB R64, R65, R64 ;  /* 0x000000404140723e */ /* 0x000fc400000000ff */
[----:B------:R-:W-:Y:S02]  /*5c20*/  F2FP.PACK_AB R66, R67, R66 ;  /* 0x000000424342723e */ /* 0x000fe400000000ff */
[----:B------:R-:W-:Y:S02]  /*5c30*/  F2FP.PACK_AB R56, R57, R56 ;  /* 0x000000383938723e */ /* 0x000fe400000000ff */
[----:B------:R-:W-:Y:S02]  /*5c40*/  F2FP.PACK_AB R58, R59, R58 ;  /* 0x0000003a3b3a723e */ /* 0x000fe400000000ff */
[----:B------:R-:W-:Y:S02]  /*5c50*/  F2FP.PACK_AB R60, R61, R60 ;  /* 0x0000003c3d3c723e */ /* 0x000fe400000000ff */
[----:B------:R-:W-:Y:S02]  /*5c60*/  F2FP.PACK_AB R62, R63, R62 ;  /* 0x0000003e3f3e723e */ /* 0x000fe400000000ff */
        /* <DEDUP_REMOVED lines=34> */
[----:B-----5:R-:W-:Y:S01]  /*5e90*/  F2FP.PACK_AB R13, R131, R130 ;  /* 0x00000082830d723e */ /* 0x020fe200000000ff */
        /* <DEDUP_REMOVED lines=19> */
[----:B------:R-:W-:-:S03]  /*5fd0*/  PLOP3.LUT P0, PT, PT, PT, UP1, 0x80, 0x0 ;  /* 0x000000000000781c */ /* 0x000fc60003f0f018 */
        /* <DEDUP_REMOVED lines=45> */
[----:B------:R3:W-:Y:S01]  /*62b0*/  STS [R2+0x7480], R3 ;  /* 0x0074800302007388 */ /* 0x0007e20000000800 */
[----:B-1----:R-:W-:-:S02]  /*62c0*/  IMAD.U32 R9, RZ, RZ, UR5 ;  /* 0x00000005ff097e24 */ /* 0x002fc4000f8e00ff */
[----:B--2---:R-:W-:Y:S01]  /*62d0*/  IMAD.U32 R8, RZ, RZ, UR4 ;  /* 0x00000004ff087e24 */ /* 0x004fe2000f8e00ff */
[----:B------:R-:W-:Y:S06]  /*62e0*/  BAR.SYNC.DEFER_BLOCKING 0x1, 0x100 ;  /* 0x0044000000007b1d */ /* 0x000fec0000010000 */
[----:B------:R-:W-:Y:S02]  /*62f0*/  ULDC.64 UR4, c[0x0][0x360] ;  /* 0x0000d80000047ab9 */ /* 0x000fe40000000a00 */
[----:B------:R-:W-:Y:S01]  /*6300*/  UISETP.NE.U32.AND UP0, UPT, URZ, UR4, UPT ;  /* 0x000000043f00728c */ /* 0x000fe2000bf05070 */
[----:B---3--:R-:W2:Y:S03]  /*6310*/  @P0 LDG.E R0, [R8.64] ;  /* 0x0000001208000981 */ /* 0x008ea6000c1e1900 */
[----:B------:R-:W-:Y:S01]  /*6320*/  UISETP.NE.AND.EX UP0, UPT, URZ, UR5, UPT, UP0 ;  /* 0x000000053f00728c */ /* 0x000fe2000bf05300 */
[----:B----4-:R-:W-:-:S02]  /*6330*/  IMAD.MOV.U32 R4, RZ, RZ, c[0x0][0x2f0] ;  /* 0x0000bc00ff047624 */ /* 0x010fc400078e00ff */
[----:B------:R-:W-:-:S03]  /*6340*/  ULDC.64 UR4, c[0x0][0x360] ;  /* 0x0000d80000047ab9 */ /* 0x000fc60000000a00 */
[----:B------:R-:W-:-:S05]  /*6350*/  PLOP3.LUT P1, PT, PT, PT, UP0, 0x80, 0x0 ;  /* 0x000000000000781c */ /* 0x000fca0003f2f008 */
[----:B------:R-:W-:-:S06]  /*6360*/  @UP0 UIMAD.WIDE UR4, UR15, UR6, UR4 ;  /* 0x000000060f0402a5 */ /* 0x000fcc000f8e0204 */
[----:B------:R-:W-:Y:S02]  /*6370*/  IMAD.U32 R2, RZ, RZ, UR4 ;  /* 0x00000004ff027e24 */ /* 0x000fe4000f8e00ff */
[----:B------:R-:W-:-:S05]  /*6380*/  IMAD.U32 R3, RZ, RZ, UR5 ;  /* 0x00000005ff037e24 */ /* 0x000fca000f8e00ff */
[----:B------:R1:W5:Y:S01]  /*6390*/  @P1 LDG.E R4, [R2.64] ;  /* 0x0000001202041981 */ /* 0x000362000c1e1900 */
[----:B------:R-:W-:Y:S02]  /*63a0*/  UMOV UR10, URZ ;  /* 0x0000003f000a7c82 */ /* 0x000fe40008000000 */
[----:B------:R-:W-:Y:S01]  /*63b0*/  UMOV UR11, URZ ;  /* 0x0000003f000b7c82 */ /* 0x000fe20008000000 */
[----:B--2---:R-:W2:Y:S02]  /*63c0*/  @P0 R2UR UR5, R0 ;  /* 0x00000000000503c2 */ /* 0x004ea400000e0000 */
[----:B--2---:R-:W-:Y:S02]  /*63d0*/  @UP1 USHF.R.S32.HI UR4, URZ, 0x1f, UR5 ;  /* 0x0000001f3f041899 */ /* 0x004fe40008011405 */
[----:B------:R-:W-:-:S05]  /*63e0*/  @UP1 UMOV UR10, UR5 ;  /* 0x00000005000a1c82 */ /* 0x000fca0008000000 */
[----:B------:R-:W-:Y:S01]  /*63f0*/  @UP1 UMOV UR11, UR4 ;  /* 0x00000004000b1c82 */ /* 0x000fe20008000000 */
[----:B------:R-:W-:Y:S05]  /*6400*/  @P1 BRA `(.L_x_454) ;  /* 0x0000004000001947 */ /* 0x000fea0003800000 */
[----:B-1----:R-:W-:Y:S05]  /*6410*/  @!P0 BRA `(.L_x_454) ;  /* 0x0000003000008947 */ /* 0x002fea0003800000 */
[----:B------:R-:W2:Y:S04]  /*6420*/  LDG.E R0, [R8.64] ;  /* 0x0000001208007981 */ /* 0x000ea8000c1e1900 */
[----:B------:R-:W2:Y:S02]  /*6430*/  LDG.E R2, [R8.64+0x4] ;  /* 0x0000041208027981 */ /* 0x000ea4000c1e1900 */
[----:B--2--5:R-:W-:Y:S02]  /*6440*/  IADD3 R4, -R0, R2, RZ ;  /* 0x0000000200047210 */ /* 0x024fe40007ffe1ff */
.L_x_454:
[----:B-1----:R-:W-:Y:S01]  /*6450*/  LOP3.LUT R0, R37, 0xffffffe0, RZ, 0xc0, !PT ;  /* 0xffffffe025007812 */ /* 0x002fe200078ec0ff */
[----:B------:R-:W-:Y:S01]  /*6460*/  IMAD.SHL.U32 R2, R22, 0x40, RZ ;  /* 0x0000004016027824 */ /* 0x000fe200078e00ff */
[----:B------:R-:W-:Y:S01]  /*6470*/  USHF.R.S32.HI UR6, URZ, 0x1f, UR16 ;  /* 0x0000001f3f067899 */ /* 0x000fe20008011410 */
[----:B-----5:R-:W-:Y:S01]  /*6480*/  IADD3 R4, R4, -UR9, RZ ;  /* 0x8000000904047c10 */ /* 0x020fe2000fffe0ff */
[----:B------:R-:W-:Y:S01]  /*6490*/  ULDC.64 UR4, c[0x0][0x338] ;  /* 0x0000ce0000047ab9 */ /* 0x000fe20000000a00 */
[----:B------:R-:W-:Y:S01]  /*64a0*/  IMAD.IADD R0, R111, 0x1, -R0 ;  /* 0x000000016f007824 */ /* 0x000fe200078e0a00 */
[----:B------:R-:W-:Y:S01]  /*64b0*/  LOP3.LUT R2, R2, 0x1c0, RZ, 0xc0, !PT ;  /* 0x000001c002027812 */ /* 0x000fe200078ec0ff */
[----:B------:R-:W-:Y:S01]  /*64c0*/  UIMAD UR4, UR6, UR4, URZ ;  /* 0x00000004060472a4 */ /* 0x000fe2000f8e023f */
[----:B------:R-:W-:Y:S01]  /*64d0*/  IMNMX R14, R4, 0x40, PT ;  /* 0x00000040040e7817 */ /* 0x000fe20003800200 */
[----:B------:R-:W-:Y:S01]  /*64e0*/  IMAD.SHL.U32 R12, R0, 0x8, RZ ;  /* 0x00000008000c7824 */ /* 0x000fe200078e00ff */
[----:B------:R-:W-:Y:S01]  /*64f0*/  SHF.R.S32.HI R5, RZ, 0x1f, R0 ;  /* 0x0000001fff057819 */ /* 0x000fe20000011400 */
[----:B------:R-:W-:Y:S01]  /*6500*/  UIMAD UR5, UR16, UR5, UR4 ;  /* 0x00000005100572a4 */ /* 0x000fe2000f8e0204 */
[----:B------:R-:W-:Y:S01]  /*6510*/  SHF.R.U32.HI R3, RZ, 0x3, R2 ;  /* 0x00000003ff037819 */ /* 0x000fe20000011602 */
[----:B------:R-:W-:Y:S01]  /*6520*/  USHF.R.S32.HI UR7, URZ, 0x1f, UR15 ;  /* 0x0000001f3f077899 */ /* 0x000fe2000801140f */
[----:B------:R-:W-:Y:S01]  /*6530*/  LEA.HI R0, R5, R0, RZ, 0x3 ;  /* 0x0000000005007211 */ /* 0x000fe200078f18ff */
[----:B------:R-:W-:Y:S01]  /*6540*/  USEL UR15, UR15, URZ, !UP1 ;  /* 0x0000003f0f0f7287 */ /* 0x000fe2000c800000 */
[--C-:B------:R-:W-:Y:S01]  /*6550*/  LOP3.LUT R2, R2, 0x38, R12.reuse, 0xf8, !PT ;  /* 0x0000003802027812 */ /* 0x100fe200078ef80c */
[----:B------:R-:W-:Y:S01]  /*6560*/  USEL UR7, UR7, URZ, !UP1 ;  /* 0x0000003f07077287 */ /* 0x000fe2000c800000 */
[----:B------:R-:W-:Y:S01]  /*6570*/  SHF.R.S32.HI R13, RZ, 0x1f, R12 ;  /* 0x0000001fff0d7819 */ /* 0x000fe2000001140c */
[----:B------:R-:W-:Y:S01]  /*6580*/  IMAD.SHL.U32 R0, R0, 0x200, RZ ;  /* 0x0000020000007824 */ /* 0x000fe200078e00ff */
[----:B------:R-:W-:Y:S01]  /*6590*/  LOP3.LUT R2, R2, R3, RZ, 0x3c, !PT ;  /* 0x0000000302027212 */ /* 0x000fe200078e3cff */
[----:B------:R-:W-:Y:S01]  /*65a0*/  IMAD.U32 R15, RZ, RZ, UR15 ;  /* 0x0000000fff0f7e24 */ /* 0x000fe2000f8e00ff */
[----:B------:R-:W-:Y:S01]  /*65b0*/  IADD3 R4, P0, R22, UR10, RZ ;  /* 0x0000000a16047c10 */ /* 0x000fe2000ff1e0ff */
[----:B------:R-:W-:Y:S01]  /*65c0*/  IMAD.U32 R6, RZ, RZ, UR17 ;  /* 0x00000011ff067e24 */ /* 0x000fe2000f8e00ff */
[----:B------:R-:W-:Y:S01]  /*65d0*/  LOP3.LUT R0, R2, 0x7ffff000, R0, 0xf8, !PT ;  /* 0x7ffff00002007812 */ /* 0x000fe200078ef800 */
[----:B------:R-:W-:Y:S01]  /*65e0*/  IMAD.U32 R2, RZ, RZ, UR16 ;  /* 0x00000010ff027e24 */ /* 0x000fe2000f8e00ff */
[C---:B------:R-:W-:Y:S01]  /*65f0*/  ISETP.GE.AND P1, PT, R22.reuse, R14, PT ;  /* 0x0000000e1600720c */ /* 0x040fe20003f26270 */
[----:B------:R-:W-:Y:S01]  /*6600*/  BSSY B0, `(.L_x_455) ;  /* 0x0000026000007945 */ /* 0x000fe20003800000 */
[----:B------:R-:W-:Y:S01]  /*6610*/  LEA.HI.X.SX32 R5, R22, UR11, 0x1, P0 ;  /* 0x0000000b16057c11 */ /* 0x000fe200080f0eff */
[----:B------:R-:W-:Y:S01]  /*6620*/  IMAD.SHL.U32 R0, R0, 0x2, RZ ;  /* 0x0000000200007824 */ /* 0x000fe200078e00ff */
[----:B------:R-:W-:Y:S01]  /*6630*/  ISETP.GE.OR P0, PT, R12, c[0x0][0x324], P1 ;  /* 0x0000c9000c007a0c */ /* 0x000fe20000f06670 */
[----:B------:R-:W-:Y:S01]  /*6640*/  IMAD.WIDE.U32 R2, R2, c[0x0][0x338], R12 ;  /* 0x0000ce0002027a25 */ /* 0x000fe200078e000c */
[----:B------:R-:W-:-:S02]  /*6650*/  P2R R20, PR, RZ, 0x2 ;  /* 0x00000002ff147803 */ /* 0x000fc40000000000 */
[----:B------:R1:W2:Y:S01]  /*6660*/  LDS.128 R24, [R0+0x8480] ;  /* 0x0084800000187984 */ /* 0x0002a20000000c00 */
[----:B------:R-:W-:Y:S01]  /*6670*/  IMAD.WIDE R6, R6, 0x40, R4 ;  /* 0x0000004006067825 */ /* 0x000fe200078e0204 */
[----:B------:R-:W-:Y:S01]  /*6680*/  IADD3 R3, R3, UR5, RZ ;  /* 0x0000000503037c10 */ /* 0x000fe2000fffe0ff */
[----:B------:R-:W-:Y:S01]  /*6690*/  ULDC.64 UR4, c[0x0][0x340] ;  /* 0x0000d00000047ab9 */ /* 0x000fe20000000a00 */
[----:B------:R1:W3:Y:S01]  /*66a0*/  LDS.128 R28, [R0+0x8880] ;  /* 0x00888000001c7984 */ /* 0x0002e20000000c00 */
[----:B------:R-:W-:Y:S02]  /*66b0*/  UIMAD UR4, UR7, UR4, URZ ;  /* 0x00000004070472a4 */ /* 0x000fe4000f8e023f */
[----:B------:R-:W-:Y:S01]  /*66c0*/  IMAD.WIDE.U32 R10, R15, c[0x0][0x340], R2 ;  /* 0x0000d0000f0a7a25 */ /* 0x000fe200078e0002 */
[----:B------:R1:W4:Y:S01]  /*66d0*/  LDS.128 R32, [R0+0x8c80] ;  /* 0x008c800000207984 */ /* 0x0003220000000c00 */
[----:B------:R-:W-:-:S03]  /*66e0*/  UIMAD UR4, UR15, UR5, UR4 ;  /* 0x000000050f0472a4 */ /* 0x000fc6000f8e0204 */
[----:B------:R1:W1:Y:S03]  /*66f0*/  LDS.128 R36, [R0+0x9080] ;  /* 0x0090800000247984 */ /* 0x0002660000000c00 */
[----:B------:R-:W-:Y:S01]  /*6700*/  IADD3 R9, R11, UR4, RZ ;  /* 0x000000040b097c10 */ /* 0x000fe2000fffe0ff */
        /* <DEDUP_REMOVED lines=21> */
.L_x_456:
[----:B--234-:R-:W-:Y:S05]  /*6860*/  BSYNC B0 ;  /* 0x0000000000007941 */ /* 0x01cfea0003800000 */
.L_x_455:
        /* <DEDUP_REMOVED lines=17> */
.L_x_458:
[----:B------:R-:W-:Y:S05]  /*6980*/  BSYNC B0 ;  /* 0x0000000000007941 */ /* 0x000fea0003800000 */
.L_x_457:
        /* <DEDUP_REMOVED lines=16> */
.L_x_460:
[----:B------:R-:W-:Y:S05]  /*6a90*/  BSYNC B0 ;  /* 0x0000000000007941 */ /* 0x000fea0003800000 */
.L_x_459:
        /* <DEDUP_REMOVED lines=16> */
.L_x_462:
[----:B------:R-:W-:Y:S05]  /*6ba0*/  BSYNC B0 ;  /* 0x0000000000007941 */ /* 0x000fea0003800000 */
.L_x_461:
        /* <DEDUP_REMOVED lines=16> */
.L_x_464:
[----:B------:R-:W-:Y:S05]  /*6cb0*/  BSYNC B0 ;  /* 0x0000000000007941 */ /* 0x000fea0003800000 */
.L_x_463:
        /* <DEDUP_REMOVED lines=16> */
.L_x_466:
[----:B------:R-:W-:Y:S05]  /*6dc0*/  BSYNC B0 ;  /* 0x0000000000007941 */ /* 0x000fea0003800000 */
.L_x_465:
        /* <DEDUP_REMOVED lines=16> */
.L_x_468:
[----:B------:R-:W-:Y:S05]  /*6ed0*/  BSYNC B0 ;  /* 0x0000000000007941 */ /* 0x000fea0003800000 */
.L_x_467:
        /* <DEDUP_REMOVED lines=16> */
.L_x_470:
[----:B------:R-:W-:Y:S05]  /*6fe0*/  BSYNC B0 ;  /* 0x0000000000007941 */ /* 0x000fea0003800000 */
.L_x_469:
[----:B------:R-:W-:Y:S01]  /*6ff0*/  ULDC.64 UR4, c[0x0][0x308] ;  /* 0x0000c20000047ab9 */ /* 0x000fe20000000a00 */
[----:B-1----:R-:W-:Y:S01]  /*7000*/  IMAD.U32 R2, RZ, RZ, UR16 ;  /* 0x00000010ff027e24 */ /* 0x002fe2000f8e00ff */
[----:B------:R-:W-:Y:S01]  /*7010*/  UIMAD UR4, UR6, UR4, URZ ;  /* 0x00000004060472a4 */ /* 0x000fe2000f8e023f */
[----:B------:R-:W-:Y:S01]  /*7020*/  ISETP.NE.AND P0, PT, R20, RZ, PT ;  /* 0x000000ff1400720c */ /* 0x000fe20003f05270 */
[----:B------:R-:W-:Y:S01]  /*7030*/  BSSY B0, `(.L_x_471) ;  /* 0x0000013000007945 */ /* 0x000fe20003800000 */
[----:B------:R-:W-:Y:S01]  /*7040*/  IMAD.WIDE.U32 R2, R2, c[0x0][0x308], R12 ;  /* 0x0000c20002027a25 */ /* 0x000fe200078e000c */
[----:B------:R-:W-:Y:S01]  /*7050*/  UIMAD UR16, UR16, UR5, UR4 ;  /* 0x00000005101072a4 */ /* 0x000fe2000f8e0204 */
[----:B------:R-:W-:Y:S02]  /*7060*/  ISETP.GE.OR P0, PT, R12, c[0x0][0x2f4], P0 ;  /* 0x0000bd000c007a0c */ /* 0x000fe40000706670 */
        /* <DEDUP_REMOVED lines=15> */
.L_x_472:
[----:B------:R-:W-:Y:S05]  /*7160*/  BSYNC B0 ;  /* 0x0000000000007941 */ /* 0x000fea0003800000 */
.L_x_471:
        /* <DEDUP_REMOVED lines=15> */
.L_x_474:
[----:B------:R-:W-:Y:S05]  /*7260*/  BSYNC B0 ;  /* 0x0000000000007941 */ /* 0x000fea0003800000 */
.L_x_473:
        /* <DEDUP_REMOVED lines=14> */
.L_x_476:
[----:B------:R-:W-:Y:S05]  /*7350*/  BSYNC B0 ;  /* 0x0000000000007941 */ /* 0x000fea0003800000 */
.L_x_475:
        /* <DEDUP_REMOVED lines=14> */
.L_x_478:
[----:B------:R-:W-:Y:S05]  /*7440*/  BSYNC B0 ;  /* 0x0000000000007941 */ /* 0x000fea0003800000 */
.L_x_477:
        /* <DEDUP_REMOVED lines=14> */
.L_x_480:
[----:B------:R-:W-:Y:S05]  /*7530*/  BSYNC B0 ;  /* 0x0000000000007941 */ /* 0x000fea0003800000 */
.L_x_479:
        /* <DEDUP_REMOVED lines=14> */
.L_x_482:
[----:B------:R-:W-:Y:S05]  /*7620*/  BSYNC B0 ;  /* 0x0000000000007941 */ /* 0x000fea0003800000 */
.L_x_481:
        /* <DEDUP_REMOVED lines=14> */
.L_x_484:
[----:B------:R-:W-:Y:S05]  /*7710*/  BSYNC B0 ;  /* 0x0000000000007941 */ /* 0x000fea0003800000 */
.L_x_483:
        /* <DEDUP_REMOVED lines=14> */
.L_x_453:
[----:B------:R-:W-:Y:S02]  /*7800*/  ULDC.64 UR4, c[0x0][0x358] ;  /* 0x0000d60000047ab9 */ /* 0x000fe40000000a00 */
[----:B------:R-:W-:Y:S02]  /*7810*/  UISETP.NE.U32.AND UP1, UPT, URZ, UR4, UPT ;  /* 0x000000043f00728c */ /* 0x000fe4000bf25070 */
[----:B------:R-:W-:Y:S02]  /*7820*/  UMOV UR6, 0x4 ;  /* 0x0000000400067882 */ /* 0x000fe40000000000 */
[----:B------:R-:W-:-:S03]  /*7830*/  UISETP.NE.AND.EX UP1, UPT, URZ, UR5, UPT, UP1 ;  /* 0x000000053f00728c */ /* 0x000fc6000bf25310 */
[----:B------:R-:W-:Y:S02]  /*7840*/  ULDC.64 UR4, c[0x0][0x358] ;  /* 0x0000d60000047ab9 */ /* 0x000fe40000000a00 */
[----:B------:R-:W-:Y:S01]  /*7850*/  UIMAD.WIDE UR4, UR15, UR6, UR4 ;  /* 0x000000060f0472a5 */ /* 0x000fe2000f8e0204 */
[----:B------:R-:W-:-:S05]  /*7860*/  PLOP3.LUT P0, PT, PT, PT, UP1, 0x80, 0x0 ;  /* 0x000000000000781c */ /* 0x000fca0003f0f018 */
[----:B------:R-:W-:Y:S01]  /*7870*/  IMAD.U32 R4, RZ, RZ, UR4 ;  /* 0x00000004ff047e24 */ /* 0x000fe2000f8e00ff */
[----:B------:R-:W-:Y:S01]  /*7880*/  MOV R5, UR5 ;  /* 0x0000000500057c02 */ /* 0x000fe20008000f00 */
[----:B------:R-:W-:-:S06]  /*7890*/  ULDC.64 UR4, c[0x0][0x360] ;  /* 0x0000d80000047ab9 */ /* 0x000fcc0000000a00 */
[----:B------:R-:W2:Y:S01]  /*78a0*/  @P0 LDG.E R0, [R4.64] ;  /* 0x0000001204000981 */ /* 0x000ea2000c1e1900 */
[----:B------:R-:W-:Y:S01]  /*78b0*/  UISETP.NE.U32.AND UP0, UPT, URZ, UR4, UPT ;  /* 0x000000043f00728c */ /* 0x000fe2000bf05070 */
[----:B------:R-:W-:-:S03]  /*78c0*/  IMAD.MOV.U32 R6, RZ, RZ, c[0x0][0x2f0] ;  /* 0x0000bc00ff067624 */ /* 0x000fc600078e00ff */
[----:B------:R-:W-:-:S03]  /*78d0*/  UISETP.NE.AND.EX UP0, UPT, URZ, UR5, UPT, UP0 ;  /* 0x000000053f00728c */ /* 0x000fc6000bf05300 */
[----:B------:R-:W-:-:S03]  /*78e0*/  ULDC.64 UR4, c[0x0][0x360] ;  /* 0x0000d80000047ab9 */ /* 0x000fc60000000a00 */
[----:B------:R-:W-:-:S05]  /*78f0*/  PLOP3.LUT P1, PT, PT, PT, UP0, 0x80, 0x0 ;  /* 0x000000000000781c */ /* 0x000fca0003f2f008 */
[----:B------:R-:W-:-:S06]  /*7900*/  @UP0 UIMAD.WIDE UR4, UR15, UR6, UR4 ;  /* 0x000000060f0402a5 */ /* 0x000fcc000f8e0204 */
[----:B------:R-:W-:Y:S01]  /*7910*/  MOV R2, UR4 ;  /* 0x0000000400027c02 */ /* 0x000fe20008000f00 */
        /* <DEDUP_REMOVED lines=13> */
.L_x_485:
[----:B-1----:R-:W1:Y:S01]  /*79f0*/  S2R R2, SR_TID.X ;  /* 0x0000000000027919 */ /* 0x002e620000002100 */
[----:B------:R-:W-:Y:S01]  /*7a00*/  USHF.R.S32.HI UR6, URZ, 0x1f, UR16 ;  /* 0x0000001f3f067899 */ /* 0x000fe20008011410 */
[----:B-----5:R-:W-:Y:S01]  /*7a10*/  IADD3 R15, R6, -UR9, RZ ;  /* 0x80000009060f7c10 */ /* 0x020fe2000fffe0ff */
[----:B------:R-:W-:Y:S01]  /*7a20*/  ULDC.64 UR4, c[0x0][0x308] ;  /* 0x0000c20000047ab9 */ /* 0x000fe20000000a00 */
[----:B------:R-:W-:Y:S01]  /*7a30*/  IMAD.U32 R6, RZ, RZ, UR17 ;  /* 0x00000011ff067e24 */ /* 0x000fe2000f8e00ff */
[----:B------:R-:W-:Y:S01]  /*7a40*/  UIMAD UR4, UR6, UR4, URZ ;  /* 0x00000004060472a4 */ /* 0x000fe2000f8e023f */
[----:B------:R-:W-:Y:S01]  /*7a50*/  BSSY B0, `(.L_x_486) ;  /* 0x0000024000007945 */ /* 0x000fe20003800000 */
[----:B------:R-:W-:-:S02]  /*7a60*/  USHF.R.S32.HI UR7, URZ, 0x1f, UR15 ;  /* 0x0000001f3f077899 */ /* 0x000fc4000801140f */
[----:B------:R-:W-:Y:S02]  /*7a70*/  UIMAD UR5, UR16, UR5, UR4 ;  /* 0x00000005100572a4 */ /* 0x000fe4000f8e0204 */
[----:B------:R-:W-:Y:S02]  /*7a80*/  USEL UR15, UR15, URZ, !UP1 ;  /* 0x0000003f0f0f7287 */ /* 0x000fe4000c800000 */
[----:B------:R-:W-:-:S04]  /*7a90*/  USEL UR7, UR7, URZ, !UP1 ;  /* 0x0000003f07077287 */ /* 0x000fc8000c800000 */
[----:B------:R-:W-:Y:S01]  /*7aa0*/  IMAD.U32 R16, RZ, RZ, UR15 ;  /* 0x0000000fff107e24 */ /* 0x000fe2000f8e00ff */
[----:B-1----:R-:W-:-:S04]  /*7ab0*/  SHF.R.S32.HI R14, RZ, 0x1f, R2 ;  /* 0x0000001fff0e7819 */ /* 0x002fc80000011402 */
[----:B------:R-:W-:-:S04]  /*7ac0*/  LEA.HI R14, R14, R2, RZ, 0x5 ;  /* 0x000000020e0e7211 */ /* 0x000fc800078f28ff */
[----:B------:R-:W-:Y:S02]  /*7ad0*/  LOP3.LUT R0, R14, 0x1fffffe0, RZ, 0xc0, !PT ;  /* 0x1fffffe00e007812 */ /* 0x000fe400078ec0ff */
[----:B------:R-:W-:-:S03]  /*7ae0*/  SHF.R.S32.HI R14, RZ, 0x5, R14 ;  /* 0x00000005ff0e7819 */ /* 0x000fc6000001140e */
[----:B------:R-:W-:Y:S01]  /*7af0*/  IMAD.IADD R0, R2, 0x1, -R0 ;  /* 0x0000000102007824 */ /* 0x000fe200078e0a00 */
[C---:B------:R-:W-:Y:S01]  /*7b00*/  IADD3 R4, P0, R14.reuse, UR10, RZ ;  /* 0x0000000a0e047c10 */ /* 0x040fe2000ff1e0ff */
[----:B------:R-:W-:Y:S01]  /*7b10*/  IMAD.U32 R2, RZ, RZ, UR16 ;  /* 0x00000010ff027e24 */ /* 0x000fe2000f8e00ff */
[----:B------:R-:W-:Y:S01]  /*7b20*/  ISETP.GE.AND P1, PT, R14, R15, PT ;  /* 0x0000000f0e00720c */ /* 0x000fe20003f26270 */
[----:B------:R-:W-:Y:S01]  /*7b30*/  IMAD.SHL.U32 R12, R0, 0x8, RZ ;  /* 0x00000008000c7824 */ /* 0x000fe200078e00ff */
[----:B------:R-:W-:Y:S02]  /*7b40*/  LEA.HI.X.SX32 R5, R14, UR11, 0x1, P0 ;  /* 0x0000000b0e057c11 */ /* 0x000fe400080f0eff */
[----:B------:R-:W-:Y:S02]  /*7b50*/  P2R R17, PR, RZ, 0x2 ;  /* 0x00000002ff117803 */ /* 0x000fe40000000000 */
[----:B------:R-:W-:Y:S01]  /*7b60*/  SHF.R.S32.HI R13, RZ, 0x1f, R12 ;  /* 0x0000001fff0d7819 */ /* 0x000fe2000001140c */
[----:B------:R-:W-:Y:S01]  /*7b70*/  IMAD.WIDE R6, R6, 0x40, R4 ;  /* 0x0000004006067825 */ /* 0x000fe200078e0204 */
        /* <DEDUP_REMOVED lines=17> */
.L_x_487:
[----:B------:R-:W-:Y:S05]  /*7c90*/  BSYNC B0 ;  /* 0x0000000000007941 */ /* 0x000fea0003800000 */
.L_x_486:
        /* <DEDUP_REMOVED lines=17> */
.L_x_489:
[----:B------:R-:W-:Y:S05]  /*7db0*/  BSYNC B0 ;  /* 0x0000000000007941 */ /* 0x000fea0003800000 */
.L_x_488:
        /* <DEDUP_REMOVED lines=16> */
.L_x_491:
[----:B------:R-:W-:Y:S05]  /*7ec0*/  BSYNC B0 ;  /* 0x0000000000007941 */ /* 0x000fea0003800000 */
.L_x_490:
        /* <DEDUP_REMOVED lines=16> */
.L_x_493:
[----:B------:R-:W-:Y:S05]  /*7fd0*/  BSYNC B0 ;  /* 0x0000000000007941 */ /* 0x000fea0003800000 */
.L_x_492:
        /* <DEDUP_REMOVED lines=16> */
.L_x_495:
[----:B------:R-:W-:Y:S05]  /*80e0*/  BSYNC B0 ;  /* 0x0000000000007941 */ /* 0x000fea0003800000 */
.L_x_494:
        /* <DEDUP_REMOVED lines=16> */
.L_x_497:
[----:B------:R-:W-:Y:S05]  /*81f0*/  BSYNC B0 ;  /* 0x0000000000007941 */ /* 0x000fea0003800000 */
.L_x_496:
        /* <DEDUP_REMOVED lines=16> */
.L_x_499:
[----:B------:R-:W-:Y:S05]  /*8300*/  BSYNC B0 ;  /* 0x0000000000007941 */ /* 0x000fea0003800000 */
.L_x_498:
        /* <DEDUP_REMOVED lines=16> */
.L_x_501:
[----:B------:R-:W-:Y:S05]  /*8410*/  BSYNC B0 ;  /* 0x0000000000007941 */ /* 0x000fea0003800000 */
.L_x_500:
        /* <DEDUP_REMOVED lines=23> */
.L_x_503:
[----:B------:R-:W-:Y:S05]  /*8590*/  BSYNC B0 ;  /* 0x0000000000007941 */ /* 0x000fea0003800000 */
.L_x_502:
        /* <DEDUP_REMOVED lines=15> */
.L_x_505:
[----:B------:R-:W-:Y:S05]  /*8690*/  BSYNC B0 ;  /* 0x0000000000007941 */ /* 0x000fea0003800000 */
.L_x_504:
        /* <DEDUP_REMOVED lines=14> */
.L_x_507:
[----:B------:R-:W-:Y:S05]  /*8780*/  BSYNC B0 ;  /* 0x0000000000007941 */ /* 0x000fea0003800000 */
.L_x_506:
        /* <DEDUP_REMOVED lines=14> */
.L_x_509:
[----:B------:R-:W-:Y:S05]  /*8870*/  BSYNC B0 ;  /* 0x0000000000007941 */ /* 0x000fea0003800000 */
.L_x_508:
        /* <DEDUP_REMOVED lines=14> */
.L_x_511:
[----:B------:R-:W-:Y:S05]  /*8960*/  BSYNC B0 ;  /* 0x0000000000007941 */ /* 0x000fea0003800000 */
.L_x_510:
        /* <DEDUP_REMOVED lines=14> */
.L_x_513:
[----:B------:R-:W-:Y:S05]  /*8a50*/  BSYNC B0 ;  /* 0x0000000000007941 */ /* 0x000fea0003800000 */
.L_x_512:
        /* <DEDUP_REMOVED lines=14> */
.L_x_515:
[----:B------:R-:W-:Y:S05]  /*8b40*/  BSYNC B0 ;  /* 0x0000000000007941 */ /* 0x000fea0003800000 */
.L_x_514:
        /* <DEDUP_REMOVED lines=14> */
.L_x_516:
        /* <DEDUP_REMOVED lines=13> */
.L_x_1157:


//--------------------- .text._ZN7cutlass13device_kernelIN5flash32FlashAttnBwdPostprocessConvertdQIN4cute5tupleIJNS3_1CILi32EEENS5_ILi256EEEEEENS_6half_tEfNS_4arch4Sm80ELi256ENS3_8TiledMMAINS3_8MMA_AtomIJNS3_28SM80_16x8x16_F32F16F16F32_TNEEEENS3_6LayoutINS4_IJNS5_ILi1EEENS5_ILi8EEESH_EEENS4_IJNS5_ILi0EEESH_SK_EEEEENS4_IJNS5_ILi16EEENS5_ILi128EEESN_EEEEELb0EEEEEvNT_6ParamsE --------------------------
	.section	.text._ZN7cutlass13device_kernelIN5flash32FlashAttnBwdPostprocessConvertdQIN4cute5tupleIJNS3_1CILi32EEENS5_ILi256EEEEEENS_6half_tEfNS_4arch4Sm80ELi256ENS3_8TiledMMAINS3_8MMA_AtomIJNS3_28SM80_16x8x16_F32F16F16F32_TNEEEENS3_6LayoutINS4_IJNS5_ILi1EEENS5_ILi8EEESH_EEENS4_IJNS5_ILi0EEESH_SK_EEEEENS4_IJNS5_ILi16EEENS5_ILi128EEESN_EEEEELb0EEEEEvNT_6ParamsE,"ax",@progbits
	.sectioninfo	@"SHI_REGISTERS=51"
	.align	128
.text._ZN7cutlass13device_kernelIN5flash32FlashAttnBwdPostprocessConvertdQIN4cute5tupleIJNS3_1CILi32EEENS5_ILi256EEEEEENS_6half_tEfNS_4arch4Sm80ELi256ENS3_8TiledMMAINS3_8MMA_AtomIJNS3_28SM80_16x8x16_F32F16F16F32_TNEEEENS3_6LayoutINS4_IJNS5_ILi1EEENS5_ILi8EEESH_EEENS4_IJNS5_ILi0EEESH_SK_EEEEENS4_IJNS5_ILi16EEENS5_ILi128EEESN_EEEEELb0EEEEEvNT_6ParamsE:
        .type           _ZN7cutlass13device_kernelIN5flash32FlashAttnBwdPostprocessConvertdQIN4cute5tupleIJNS3_1CILi32EEENS5_ILi256EEEEEENS_6half_tEfNS_4arch4Sm80ELi256ENS3_8TiledMMAINS3_8MMA_AtomIJNS3_28SM80_16x8x16_F32F16F16F32_TNEEEENS3_6LayoutINS4_IJNS5_ILi1EEENS5_ILi8EEESH_EEENS4_IJNS5_ILi0EEESH_SK_EEEEENS4_IJNS5_ILi16EEENS5_ILi128EEESN_EEEEELb0EEEEEvNT_6ParamsE,@function
        .size           _ZN7cutlass13device_kernelIN5flash32FlashAttnBwdPostprocessConvertdQIN4cute5tupleIJNS3_1CILi32EEENS5_ILi256EEEEEENS_6half_tEfNS_4arch4Sm80ELi256ENS3_8TiledMMAINS3_8MMA_AtomIJNS3_28SM80_16x8x16_F32F16F16F32_TNEEEENS3_6LayoutINS4_IJNS5_ILi1EEENS5_ILi8EEESH_EEENS4_IJNS5_ILi0EEESH_SK_EEEEENS4_IJNS5_ILi16EEENS5_ILi128EEESN_EEEEELb0EEEEEvNT_6ParamsE,(.L_x_1158 - _ZN7cutlass13device_kernelIN5flash32FlashAttnBwdPostprocessConvertdQIN4cute5tupleIJNS3_1CILi32EEENS5_ILi256EEEEEENS_6half_tEfNS_4arch4Sm80ELi256ENS3_8TiledMMAINS3_8MMA_AtomIJNS3_28SM80_16x8x16_F32F16F16F32_TNEEEENS3_6LayoutINS4_IJNS5_ILi1EEENS5_ILi8EEESH_EEENS4_IJNS5_ILi0EEESH_SK_EEEEENS4_IJNS5_ILi16EEENS5_ILi128EEESN_EEEEELb0EEEEEvNT_6ParamsE)
        .other          _ZN7cutlass13device_kernelIN5flash32FlashAttnBwdPostprocessConvertdQIN4cute5tupleIJNS3_1CILi32EEENS5_ILi256EEEEEENS_6half_tEfNS_4arch4Sm80ELi256ENS3_8TiledMMAINS3_8MMA_AtomIJNS3_28SM80_16x8x16_F32F16F16F32_TNEEEENS3_6LayoutINS4_IJNS5_ILi1EEENS5_ILi8EEESH_EEENS4_IJNS5_ILi0EEESH_SK_EEEEENS4_IJNS5_ILi16EEENS5_ILi128EEESN_EEEEELb0EEEEEvNT_6ParamsE,@"STO_CUDA_ENTRY STV_DEFAULT"
_ZN7cutlass13device_kernelIN5flash32FlashAttnBwdPostprocessConvertdQIN4cute5tupleIJNS3_1CILi32EEENS5_ILi256EEEEEENS_6half_tEfNS_4arch4Sm80ELi256ENS3_8TiledMMAINS3_8MMA_AtomIJNS3_28SM80_16x8x16_F32F16F16F32_TNEEEENS3_6LayoutINS4_IJNS5_ILi1EEENS5_ILi8EEESH_EEENS4_IJNS5_ILi0EEESH_SK_EEEEENS4_IJNS5_ILi16EEENS5_ILi128EEESN_EEEEELb0EEEEEvNT_6ParamsE:
[----:B------:R-:W-:Y:S02]  /*0000*/  IMAD.MOV.U32 R1, RZ, RZ, c[0x0][0x28] ;  /* 0x00000a00ff017624 */ /* 0x000fe400078e00ff */
[----:B------:R-:W0:Y:S01]  /*0010*/  S2R R11, SR_CTAID.Z ;  /* 0x00000000000b7919 */ /* 0x000e220000002700 */
[----:B------:R-:W-:Y:S01]  /*0020*/  ISETP.NE.U32.AND P0, PT, RZ, c[0x0][0x1c8], PT ;  /* 0x00007200ff007a0c */ /* 0x000fe20003f05070 */
[----:B------:R-:W-:Y:S01]  /*0030*/  IMAD.MOV.U32 R6, RZ, RZ, 0x4 ;  /* 0x00000004ff067424 */ /* 0x000fe200078e00ff */
[----:B------:R-:W-:Y:S01]  /*0040*/  ISETP.NE.U32.AND P1, PT, RZ, c[0x0][0x1c0], PT ;  /* 0x00007000ff007a0c */ /* 0x000fe20003f25070 */
[----:B------:R-:W-:Y:S01]  /*0050*/  ULDC.64 UR4, c[0x0][0x118] ;  /* 0x0000460000047ab9 */ /* 0x000fe20000000a00 */
[----:B------:R-:W-:Y:S02]  /*0060*/  ISETP.NE.AND.EX P0, PT, RZ, c[0x0][0x1cc], PT, P0 ;  /* 0x00007300ff007a0c */ /* 0x000fe40003f05300 */
[----:B------:R-:W-:Y:S01]  /*0070*/  ISETP.NE.AND.EX P1, PT, RZ, c[0x0][0x1c4], PT, P1 ;  /* 0x00007100ff007a0c */ /* 0x000fe20003f25310 */
[----:B------:R-:W-:Y:S02]  /*0080*/  IMAD.MOV.U32 R41, RZ, RZ, c[0x0][0x190] ;  /* 0x00006400ff297624 */ /* 0x000fe400078e00ff */
[----:B0-----:R-:W-:-:S08]  /*0090*/  IMAD.WIDE R4, R11, R6, c[0x0][0x1c0] ;  /* 0x000070000b047625 */ /* 0x001fd000078e0206 */
[----:B------:R-:W-:Y:S02]  /*00a0*/  @P0 IMAD.WIDE R6, R11, R6, c[0x0][0x1c8] ;  /* 0x000072000b060625 */ /* 0x000fe400078e0206 */
[----:B------:R0:W5:Y:S01]  /*00b0*/  @P1 LDG.E R38, [R4.64] ;  /* 0x0000000404261981 */ /* 0x000162000c1e1900 */
[----:B------:R-:W-:-:S03]  /*00c0*/  ISETP.NE.U32.AND P2, PT, RZ, c[0x0][0x1c0], PT ;  /* 0x00007000ff007a0c */ /* 0x000fc60003f45070 */
[----:B------:R0:W5:Y:S04]  /*00d0*/  @P0 LDG.E R41, [R6.64] ;  /* 0x0000000406290981 */ /* 0x000168000c1e1900 */
[----:B------:R-:W1:Y:S02]  /*00e0*/  S2R R3, SR_CTAID.X ;  /* 0x0000000000037919 */ /* 0x000e640000002500 */
[----:B-1----:R-:W-:Y:S01]  /*00f0*/  IMAD.SHL.U32 R42, R3, 0x20, RZ ;  /* 0x00000020032a7824 */ /* 0x002fe200078e00ff */
[----:B------:R-:W-:Y:S05]  /*0100*/  @P0 BRA `(.L_x_517) ;  /* 0x0000004000000947 */ /* 0x000fea0003800000 */
[----:B0-----:R-:W-:Y:S05]  /*0110*/  @!P1 BRA `(.L_x_517) ;  /* 0x0000003000009947 */ /* 0x001fea0003800000 */
[----:B------:R-:W2:Y:S04]  /*0120*/  LDG.E R0, [R4.64] ;  /* 0x0000000404007981 */ /* 0x000ea8000c1e1900 */
[----:B-----5:R-:W2:Y:S02]  /*0130*/  LDG.E R41, [R4.64+0x4] ;  /* 0x0000040404297981 */ /* 0x020ea4000c1e1900 */
[----:B--2---:R-:W-:-:S03]  /*0140*/  IMAD.IADD R41, R41, 0x1, -R0 ;  /* 0x0000000129297824 */ /* 0x004fc600078e0a00 */
.L_x_517:
[----:B0-----:R-:W-:Y:S02]  /*0150*/  ISETP.NE.AND.EX P0, PT, RZ, c[0x0][0x1c4], PT, P2 ;  /* 0x00007100ff007a0c */ /* 0x001fe40003f05320 */
[----:B-----5:R-:W-:-:S02]  /*0160*/  ISETP.LE.AND P2, PT, R41, R42, PT ;  /* 0x0000002a2900720c */ /* 0x020fc40003f43270 */
[----:B------:R-:W-:-:S11]  /*0170*/  @P1 LEA R2, R11, R38, 0x5 ;  /* 0x000000260b021211 */ /* 0x000fd600078e28ff */
[----:B------:R-:W-:Y:S05]  /*0180*/  @P0 EXIT P2 ;  /* 0x000000000000094d */ /* 0x000fea0001000000 */
[----:B------:R-:W0:Y:S01]  /*0190*/  S2R R39, SR_TID.X ;  /* 0x0000000000277919 */ /* 0x000e220000002100 */
[----:B------:R-:W-:Y:S01]  /*01a0*/  @P1 SHF.R.S32.HI R5, RZ, 0x1f, R2 ;  /* 0x0000001fff051819 */ /* 0x000fe20000011402 */
[----:B------:R-:W-:Y:S01]  /*01b0*/  IMAD.SHL.U32 R9, R3, 0x2000, RZ ;  /* 0x0000200003097824 */ /* 0x000fe200078e00ff */
[----:B------:R-:W-:Y:S01]  /*01c0*/  SEL R36, R11, RZ, !P0 ;  /* 0x000000ff0b247207 */ /* 0x000fe20004000000 */
[----:B------:R-:W1:Y:S01]  /*01d0*/  S2R R0, SR_CTAID.Y ;  /* 0x0000000000007919 */ /* 0x000e620000002600 */
[----:B------:R-:W-:-:S05]  /*01e0*/  @P1 LEA.HI R5, R5, R2, RZ, 0x5 ;  /* 0x0000000205051211 */ /* 0x000fca00078f28ff */
[----:B------:R-:W-:-:S05]  /*01f0*/  @P1 IMAD.SHL.U32 R5, R5, 0x100, RZ ;  /* 0x0000010005051824 */ /* 0x000fca00078e00ff */
[----:B------:R-:W-:Y:S02]  /*0200*/  @P1 LOP3.LUT R7, R5, 0xffffe000, RZ, 0xc0, !PT ;  /* 0xffffe00005071812 */ /* 0x000fe400078ec0ff */
[----:B------:R-:W-:Y:S02]  /*0210*/  CS2R R4, SRZ ;  /* 0x0000000000047805 */ /* 0x000fe4000001ff00 */
[--C-:B------:R-:W-:Y:S01]  /*0220*/  @P1 SHF.R.S32.HI R5, RZ, 0x1f, R7.reuse ;  /* 0x0000001fff051819 */ /* 0x100fe20000011407 */
[----:B------:R-:W-:Y:S01]  /*0230*/  @P1 IMAD.MOV.U32 R4, RZ, RZ, R7 ;  /* 0x000000ffff041224 */ /* 0x000fe200078e0007 */
[----:B------:R-:W-:Y:S01]  /*0240*/  SHF.R.S32.HI R7, RZ, 0x1f, R9 ;  /* 0x0000001fff077819 */ /* 0x000fe20000011409 */
[----:B0-----:R-:W-:Y:S01]  /*0250*/  IMAD.SHL.U32 R2, R39, 0x4, RZ ;  /* 0x0000000427027824 */ /* 0x001fe200078e00ff */
[----:B-1----:R-:W-:-:S04]  /*0260*/  SHF.R.S32.HI R37, RZ, 0x1f, R0 ;  /* 0x0000001fff257819 */ /* 0x002fc80000011400 */
[----:B------:R-:W-:Y:S02]  /*0270*/  IADD3 R4, P2, P3, R4, R2, R9 ;  /* 0x0000000204047210 */ /* 0x000fe40007b5e009 */
[----:B------:R-:W-:Y:S01]  /*0280*/  SHF.R.S32.HI R6, RZ, 0x1f, R2 ;  /* 0x0000001fff067819 */ /* 0x000fe20000011402 */
[----:B------:R-:W-:Y:S01]  /*0290*/  IMAD R9, R37, c[0x0][0x178], RZ ;  /* 0x00005e0025097a24 */ /* 0x000fe200078e02ff */
[----:B------:R-:W-:Y:S02]  /*02a0*/  SHF.R.S32.HI R2, RZ, 0x1f, R11 ;  /* 0x0000001fff027819 */ /* 0x000fe4000001140b */
[----:B------:R-:W-:Y:S01]  /*02b0*/  IADD3.X R5, R5, R6, R7, P2, P3 ;  /* 0x0000000605057210 */ /* 0x000fe200017e6407 */
[----:B------:R-:W-:Y:S01]  /*02c0*/  IMAD R9, R0, c[0x0][0x17c], R9 ;  /* 0x00005f0000097a24 */ /* 0x000fe200078e0209 */
[----:B------:R-:W-:-:S03]  /*02d0*/  SEL R2, R2, RZ, !P0 ;  /* 0x000000ff02027207 */ /* 0x000fc60004000000 */
[----:B------:R-:W-:-:S04]  /*02e0*/  IMAD.WIDE.U32 R4, R0, c[0x0][0x178], R4 ;  /* 0x00005e0000047a25 */ /* 0x000fc800078e0004 */
[----:B------:R-:W-:Y:S02]  /*02f0*/  IMAD R7, R2, c[0x0][0x180], RZ ;  /* 0x0000600002077a24 */ /* 0x000fe400078e02ff */
[----:B------:R-:W-:Y:S02]  /*0300*/  IMAD.IADD R5, R5, 0x1, R9 ;  /* 0x0000000105057824 */ /* 0x000fe400078e0209 */
[C---:B------:R-:W-:Y:S02]  /*0310*/  IMAD R7, R36.reuse, c[0x0][0x184], R7 ;  /* 0x0000610024077a24 */ /* 0x040fe400078e0207 */
[----:B------:R-:W-:-:S05]  /*0320*/  IMAD.WIDE.U32 R4, R36, c[0x0][0x180], R4 ;  /* 0x0000600024047a25 */ /* 0x000fca00078e0004 */
[----:B------:R-:W-:Y:S02]  /*0330*/  IADD3 R5, R5, R7, RZ ;  /* 0x0000000705057210 */ /* 0x000fe40007ffe0ff */
[----:B------:R-:W-:-:S04]  /*0340*/  LEA R44, P0, R4, c[0x0][0x160], 0x2 ;  /* 0x00005800042c7a11 */ /* 0x000fc800078010ff */
[----:B------:R-:W-:-:S05]  /*0350*/  LEA.HI.X R45, R4, c[0x0][0x164], R5, 0x2, P0 ;  /* 0x00005900042d7a11 */ /* 0x000fca00000f1405 */
[----:B------:R0:W2:Y:S04]  /*0360*/  LDG.E.128 R4, [R44.64] ;  /* 0x000000042c047981 */ /* 0x0000a8000c1e1d00 */
[----:B------:R0:W3:Y:S04]  /*0370*/  LDG.E.128 R8, [R44.64+0x1000] ;  /* 0x001000042c087981 */ /* 0x0000e8000c1e1d00 */
[----:B------:R0:W4:Y:S04]  /*0380*/  LDG.E.128 R12, [R44.64+0x2000] ;  /* 0x002000042c0c7981 */ /* 0x000128000c1e1d00 */
[----:B------:R0:W5:Y:S04]  /*0390*/  LDG.E.128 R16, [R44.64+0x3000] ;  /* 0x003000042c107981 */ /* 0x000168000c1e1d00 */
[----:B------:R0:W5:Y:S04]  /*03a0*/  LDG.E.128 R20, [R44.64+0x4000] ;  /* 0x004000042c147981 */ /* 0x000168000c1e1d00 */
[----:B------:R0:W5:Y:S04]  /*03b0*/  LDG.E.128 R24, [R44.64+0x5000] ;  /* 0x005000042c187981 */ /* 0x000168000c1e1d00 */
[----:B------:R0:W5:Y:S04]  /*03c0*/  LDG.E.128 R28, [R44.64+0x6000] ;  /* 0x006000042c1c7981 */ /* 0x000168000c1e1d00 */
[----:B------:R0:W5:Y:S01]  /*03d0*/  LDG.E.128 R32, [R44.64+0x7000] ;  /* 0x007000042c207981 */ /* 0x000162000c1e1d00 */
[----:B------:R-:W-:Y:S01]  /*03e0*/  SHF.R.S32.HI R46, RZ, 0x1f, R39 ;  /* 0x0000001fff2e7819 */ /* 0x000fe20000011427 */
[----:B------:R-:W-:Y:S01]  /*03f0*/  IMAD.IADD R41, R41, 0x1, -R42 ;  /* 0x0000000129297824 */ /* 0x000fe200078e0a2a */
[----:B------:R-:W-:Y:S01]  /*0400*/  BSSY B0, `(.L_x_518) ;  /* 0x00000bd000007945 */ /* 0x000fe20003800000 */
[----:B------:R-:W-:Y:S01]  /*0410*/  IMAD R37, R37, c[0x0][0x1a8], RZ ;  /* 0x00006a0025257a24 */ /* 0x000fe200078e02ff */
[----:B------:R-:W-:-:S02]  /*0420*/  LEA.HI R40, R46, R39, RZ, 0x2 ;  /* 0x000000272e287211 */ /* 0x000fc400078f10ff */
[-C--:B------:R-:W-:Y:S01]  /*0430*/  LEA.HI R47, R46, R39.reuse, RZ, 0x6 ;  /* 0x000000272e2f7211 */ /* 0x080fe200078f30ff */
[----:B------:R-:W-:Y:S01]  /*0440*/  IMAD R37, R0, c[0x0][0x1ac], R37 ;  /* 0x00006b0000257a24 */ /* 0x000fe200078e0225 */
[--C-:B------:R-:W-:Y:S02]  /*0450*/  SHF.R.S32.HI R43, RZ, 0x2, R40.reuse ;  /* 0x00000002ff2b7819 */ /* 0x100fe40000011428 */
[----:B------:R-:W-:Y:S01]  /*0460*/  SHF.R.S32.HI R48, RZ, 0x1f, R40 ;  /* 0x0000001fff307819 */ /* 0x000fe20000011428 */
[----:B------:R-:W-:Y:S01]  /*0470*/  IMAD.SHL.U32 R47, R47, 0x8, RZ ;  /* 0x000000082f2f7824 */ /* 0x000fe200078e00ff */
[----:B0-----:R-:W-:Y:S02]  /*0480*/  LEA.HI R45, R46, R39, RZ, 0x5 ;  /* 0x000000272e2d7211 */ /* 0x001fe400078f28ff */
[----:B------:R-:W-:Y:S02]  /*0490*/  LEA.HI R48, R48, R43, RZ, 0x3 ;  /* 0x0000002b30307211 */ /* 0x000fe400078f18ff */
[----:B------:R-:W-:-:S02]  /*04a0*/  LEA.HI R46, R46, R39, RZ, 0x7 ;  /* 0x000000272e2e7211 */ /* 0x000fc400078f38ff */
[----:B------:R-:W-:Y:S02]  /*04b0*/  LOP3.LUT R44, R48, 0xfffffff8, RZ, 0xc0, !PT ;  /* 0xfffffff8302c7812 */ /* 0x000fe400078ec0ff */
[--C-:B------:R-:W-:Y:S02]  /*04c0*/  SHF.R.S32.HI R48, RZ, 0x1f, R45.reuse ;  /* 0x0000001fff307819 */ /* 0x100fe4000001142d */
[----:B------:R-:W-:Y:S01]  /*04d0*/  SHF.R.U32.HI R46, RZ, 0x1, R46 ;  /* 0x00000001ff2e7819 */ /* 0x000fe2000001162e */
[----:B------:R-:W-:Y:S01]  /*04e0*/  IMAD.IADD R44, R43, 0x1, -R44 ;  /* 0x000000012b2c7824 */ /* 0x000fe200078e0a2c */
[----:B------:R-:W-:Y:S02]  /*04f0*/  SHF.R.S32.HI R43, RZ, 0x5, R45 ;  /* 0x00000005ff2b7819 */ /* 0x000fe4000001142d */
[----:B------:R-:W-:Y:S02]  /*0500*/  LOP3.LUT R40, R40, 0x7ffffffc, RZ, 0xc0, !PT ;  /* 0x7ffffffc28287812 */ /* 0x000fe400078ec0ff */
[----:B------:R-:W-:-:S02]  /*0510*/  LEA.HI R48, R48, R43, RZ, 0x2 ;  /* 0x0000002b30307211 */ /* 0x000fc400078f10ff */
[----:B------:R-:W-:Y:S01]  /*0520*/  LOP3.LUT R47, R47, 0x7ffffe00, RZ, 0xc0, !PT ;  /* 0x7ffffe002f2f7812 */ /* 0x000fe200078ec0ff */
[----:B------:R-:W-:Y:S01]  /*0530*/  IMAD.IADD R40, R39, 0x1, -R40 ;  /* 0x0000000127287824 */ /* 0x000fe200078e0a28 */
[----:B------:R-:W-:Y:S02]  /*0540*/  LOP3.LUT R48, R48, 0x7fffffc, RZ, 0xc0, !PT ;  /* 0x07fffffc30307812 */ /* 0x000fe400078ec0ff */
[----:B------:R-:W-:Y:S01]  /*0550*/  IMNMX R41, R41, 0x20, PT ;  /* 0x0000002029297817 */ /* 0x000fe20003800200 */
[----:B------:R-:W-:Y:S01]  /*0560*/  IMAD R40, R40, 0x2, R47 ;  /* 0x0000000228287824 */ /* 0x000fe200078e022f */
[----:B--2---:R0:W-:Y:S04]  /*0570*/  STS.128 [R39.X16], R4 ;  /* 0x0000000427007388 */ /* 0x0041e8000000cc00 */
[----:B---3--:R1:W-:Y:S04]  /*0580*/  STS.128 [R39.X16+0x1000], R8 ;  /* 0x0010000827007388 */ /* 0x0083e8000000cc00 */
[----:B----4-:R-:W-:Y:S04]  /*0590*/  STS.128 [R39.X16+0x2000], R12 ;  /* 0x0020000c27007388 */ /* 0x010fe8000000cc00 */
[----:B-----5:R-:W-:Y:S04]  /*05a0*/  STS.128 [R39.X16+0x3000], R16 ;  /* 0x0030001027007388 */ /* 0x020fe8000000cc00 */
[----:B------:R-:W-:Y:S01]  /*05b0*/  STS.128 [R39.X16+0x4000], R20 ;  /* 0x0040001427007388 */ /* 0x000fe2000000cc00 */
[----:B0-----:R-:W-:-:S02]  /*05c0*/  LOP3.LUT R4, R45, 0xffffffe0, RZ, 0xc0, !PT ;  /* 0xffffffe02d047812 */ /* 0x001fc400078ec0ff */
[----:B------:R-:W-:Y:S01]  /*05d0*/  SHF.R.S32.HI R5, RZ, 0x1f, R44 ;  /* 0x0000001fff057819 */ /* 0x000fe2000001142c */
[----:B------:R-:W-:Y:S01]  /*05e0*/  STS.128 [R39.X16+0x5000], R24 ;  /* 0x0050001827007388 */ /* 0x000fe2000000cc00 */
[----:B-1----:R-:W-:Y:S01]  /*05f0*/  LOP3.LUT R9, R46, 0x40, RZ, 0xc0, !PT ;  /* 0x000000402e097812 */ /* 0x002fe200078ec0ff */
[----:B------:R-:W-:Y:S01]  /*0600*/  IMAD.IADD R4, R39, 0x1, -R4 ;  /* 0x0000000127047824 */ /* 0x000fe200078e0a04 */
[----:B------:R-:W-:Y:S01]  /*0610*/  LEA.HI R5, R5, R44, RZ, 0x2 ;  /* 0x0000002c05057211 */ /* 0x000fe200078f10ff */
[----:B------:R-:W-:Y:S01]  /*0620*/  STS.128 [R39.X16+0x6000], R28 ;  /* 0x0060001c27007388 */ /* 0x000fe2000000cc00 */
[----:B------:R-:W-:Y:S01]  /*0630*/  SHF.R.U32.HI R10, RZ, 0x3, R9 ;  /* 0x00000003ff0a7819 */ /* 0x000fe20000011609 */
[C---:B------:R-:W-:Y:S01]  /*0640*/  IMAD.IADD R11, R43.reuse, 0x1, -R48 ;  /* 0x000000012b0b7824 */ /* 0x040fe200078e0a30 */
[C---:B------:R-:W-:Y:S01]  /*0650*/  LEA.HI R7, R4.reuse, R4, RZ, 0x1 ;  /* 0x0000000404077211 */ /* 0x040fe200078f08ff */
[----:B------:R-:W-:Y:S01]  /*0660*/  STS.128 [R39.X16+0x7000], R32 ;  /* 0x0070002027007388 */ /* 0x000fe2000000cc00 */
[----:B------:R-:W-:Y:S01]  /*0670*/  IMAD.SHL.U32 R4, R4, 0x8, RZ ;  /* 0x0000000804047824 */ /* 0x000fe200078e00ff */
[----:B------:R-:W-:-:S02]  /*0680*/  SHF.L.U32 R6, R43, 0x3, RZ ;  /* 0x000000032b067819 */ /* 0x000fc400000006ff */
[----:B------:R-:W-:Y:S01]  /*0690*/  BAR.SYNC.DEFER_BLOCKING 0x0 ;  /* 0x0000000000007b1d */ /* 0x000fe20000010000 */
[----:B------:R-:W-:Y:S01]  /*06a0*/  IMAD.SHL.U32 R7, R7, 0x100, RZ ;  /* 0x0000010007077824 */ /* 0x000fe200078e00ff */
[----:B------:R-:W-:Y:S02]  /*06b0*/  LOP3.LUT R9, R9, 0x8, R4, 0xf8, !PT ;  /* 0x0000000809097812 */ /* 0x000fe400078ef804 */
[----:B------:R-:W-:Y:S02]  /*06c0*/  ISETP.GE.AND P0, PT, R4, c[0x0][0x194], PT ;  /* 0x0000650004007a0c */ /* 0x000fe40003f06270 */
[----:B------:R-:W-:Y:S02]  /*06d0*/  LOP3.LUT R8, R7, 0x7ffffe00, RZ, 0xc0, !PT ;  /* 0x7ffffe0007087812 */ /* 0x000fe400078ec0ff */
[C---:B------:R-:W-:Y:S01]  /*06e0*/  LOP3.LUT R7, R5.reuse, 0x7fffffc, RZ, 0xc0, !PT ;  /* 0x07fffffc05077812 */ /* 0x040fe200078ec0ff */
[----:B------:R-:W-:Y:S01]  /*06f0*/  IMAD.SHL.U32 R5, R5, 0x10, RZ ;  /* 0x0000001005057824 */ /* 0x000fe200078e00ff */
[----:B------:R-:W-:Y:S01]  /*0700*/  LOP3.LUT R10, R9, R10, RZ, 0x3c, !PT ;  /* 0x0000000a090a7212 */ /* 0x000fe200078e3cff */
[----:B------:R-:W-:Y:S01]  /*0710*/  IMAD R11, R11, 0x10, R8 ;  /* 0x000000100b0b7824 */ /* 0x000fe200078e0208 */
[----:B------:R-:W-:-:S02]  /*0720*/  IADD3 R9, R44, -R7, RZ ;  /* 0x800000072c097210 */ /* 0x000fc40007ffe0ff */
[----:B------:R-:W-:-:S04]  /*0730*/  LOP3.LUT R5, R5, 0x40, RZ, 0xc0, !PT ;  /* 0x0000004005057812 */ /* 0x000fc800078ec0ff */
[----:B------:R-:W-:Y:S01]  /*0740*/  LOP3.LUT R7, R5, 0x8, R6, 0xf8, !PT ;  /* 0x0000000805077812 */ /* 0x000fe200078ef806 */
[----:B------:R-:W-:Y:S01]  /*0750*/  IMAD.IADD R6, R11, 0x1, R10 ;  /* 0x000000010b067824 */ /* 0x000fe200078e020a */
[----:B------:R-:W-:Y:S01]  /*0760*/  SHF.R.U32.HI R8, RZ, 0x3, R5 ;  /* 0x00000003ff087819 */ /* 0x000fe20000011605 */
[----:B------:R-:W-:Y:S01]  /*0770*/  IMAD R5, R9, 0x10, R40 ;  /* 0x0000001009057824 */ /* 0x000fe200078e0228 */
[----:B------:R-:W0:Y:S02]  /*0780*/  LDS R34, [R39.X4+0x400] ;  /* 0x0004000027227984 */ /* 0x000e240000004800 */
[----:B------:R-:W-:Y:S02]  /*0790*/  LOP3.LUT R8, R7, R8, RZ, 0x3c, !PT ;  /* 0x0000000807087212 */ /* 0x000fe400078e3cff */
[----:B------:R-:W1:Y:S03]  /*07a0*/  LDS R33, [R39.X4+0x800] ;  /* 0x0008000027217984 */ /* 0x000e660000004800 */
[----:B------:R-:W-:Y:S01]  /*07b0*/  IMAD.IADD R8, R8, 0x1, R5 ;  /* 0x0000000108087824 */ /* 0x000fe200078e0205 */
[----:B------:R-:W2:Y:S04]  /*07c0*/  LDS R32, [R39.X4+0xc00] ;  /* 0x000c000027207984 */ /* 0x000ea80000004800 */
[----:B------:R-:W3:Y:S04]  /*07d0*/  LDS R35, [R39.X4] ;  /* 0x0000000027237984 */ /* 0x000ee80000004800 */
[----:B------:R-:W4:Y:S04]  /*07e0*/  LDS R26, [R39.X4+0x1000] ;  /* 0x00100000271a7984 */ /* 0x000f280000004800 */
[----:B------:R-:W5:Y:S04]  /*07f0*/  LDS R31, [R39.X4+0x1400] ;  /* 0x00140000271f7984 */ /* 0x000f680000004800 */
[----:B------:R-:W5:Y:S04]  /*0800*/  LDS R28, [R39.X4+0x2c00] ;  /* 0x002c0000271c7984 */ /* 0x000f680000004800 */
[----:B------:R-:W5:Y:S04]  /*0810*/  LDS R25, [R39.X4+0x3000] ;  /* 0x0030000027197984 */ /* 0x000f680000004800 */
[----:B------:R-:W5:Y:S04]  /*0820*/  LDS R27, [R39.X4+0x3400] ;  /* 0x00340000271b7984 */ /* 0x000f680000004800 */
[----:B------:R-:W5:Y:S04]  /*0830*/  LDS R22, [R39.X4+0x2800] ;  /* 0x0028000027167984 */ /* 0x000f680000004800 */
[----:B------:R-:W5:Y:S01]  /*0840*/  LDS R19, [R39.X4+0x4c00] ;  /* 0x004c000027137984 */ /* 0x000f620000004800 */
[----:B0-----:R-:W-:-:S03]  /*0850*/  FMUL.FTZ R40, R34, c[0x0][0x1b8] ;  /* 0x00006e0022287a20 */ /* 0x001fc60000410000 */
[----:B------:R-:W0:Y:S01]  /*0860*/  LDS R9, [R39.X4+0x4000] ;  /* 0x0040000027097984 */ /* 0x000e220000004800 */
[----:B-1----:R-:W-:-:S03]  /*0870*/  FMUL.FTZ R42, R33, c[0x0][0x1b8] ;  /* 0x00006e00212a7a20 */ /* 0x002fc60000410000 */
[----:B------:R-:W1:Y:S01]  /*0880*/  LDS R20, [R39.X4+0x4400] ;  /* 0x0044000027147984 */ /* 0x000e620000004800 */
[----:B--2---:R-:W-:-:S03]  /*0890*/  FMUL.FTZ R45, R32, c[0x0][0x1b8] ;  /* 0x00006e00202d7a20 */ /* 0x004fc60000410000 */
[----:B------:R-:W2:Y:S01]  /*08a0*/  LDS R12, [R39.X4+0x5000] ;  /* 0x00500000270c7984 */ /* 0x000ea20000004800 */
[----:B---3--:R-:W-:-:S03]  /*08b0*/  FMUL.FTZ R35, R35, c[0x0][0x1b8] ;  /* 0x00006e0023237a20 */ /* 0x008fc60000410000 */
[----:B------:R-:W3:Y:S01]  /*08c0*/  LDS R18, [R39.X4+0x5400] ;  /* 0x0054000027127984 */ /* 0x000ee20000004800 */
[----:B----4-:R-:W-:Y:S01]  /*08d0*/  FMUL.FTZ R26, R26, c[0x0][0x1b8] ;  /* 0x00006e001a1a7a20 */ /* 0x010fe20000410000 */
[----:B------:R-:W-:Y:S02]  /*08e0*/  F2FP.PACK_AB R35, R40, R35 ;  /* 0x000000232823723e */ /* 0x000fe400000000ff */
[----:B------:R-:W4:Y:S01]  /*08f0*/  LDS R24, [R39.X4+0x1800] ;  /* 0x0018000027187984 */ /* 0x000f220000004800 */
[----:B-----5:R-:W-:Y:S01]  /*0900*/  FMUL.FTZ R31, R31, c[0x0][0x1b8] ;  /* 0x00006e001f1f7a20 */ /* 0x020fe20000410000 */
[----:B------:R-:W-:Y:S02]  /*0910*/  F2FP.PACK_AB R40, R45, R42 ;  /* 0x0000002a2d28723e */ /* 0x000fe400000000ff */
[----:B------:R-:W5:Y:S01]  /*0920*/  LDS R30, [R39.X4+0x1c00] ;  /* 0x001c0000271e7984 */ /* 0x000f620000004800 */
[----:B------:R-:W-:-:S03]  /*0930*/  FMUL.FTZ R47, R28, c[0x0][0x1b8] ;  /* 0x00006e001c2f7a20 */ /* 0x000fc60000410000 */
[----:B------:R-:W5:Y:S01]  /*0940*/  LDS R23, [R39.X4+0x2000] ;  /* 0x0020000027177984 */ /* 0x000f620000004800 */
[----:B------:R-:W-:-:S03]  /*0950*/  FMUL.FTZ R28, R25, c[0x0][0x1b8] ;  /* 0x00006e00191c7a20 */ /* 0x000fc60000410000 */
[----:B------:R-:W5:Y:S01]  /*0960*/  LDS R29, [R39.X4+0x2400] ;  /* 0x00240000271d7984 */ /* 0x000f620000004800 */
[----:B------:R-:W-:-:S03]  /*0970*/  FMUL.FTZ R27, R27, c[0x0][0x1b8] ;  /* 0x00006e001b1b7a20 */ /* 0x000fc60000410000 */
[----:B------:R-:W5:Y:S01]  /*0980*/  LDS R14, [R39.X4+0x3800] ;  /* 0x00380000270e7984 */ /* 0x000f620000004800 */
[----:B------:R-:W-:Y:S01]  /*0990*/  FMUL.FTZ R42, R22, c[0x0][0x1b8] ;  /* 0x00006e00162a7a20 */ /* 0x000fe20000410000 */
[----:B------:R-:W-:Y:S02]  /*09a0*/  F2FP.PACK_AB R22, R31, R26 ;  /* 0x0000001a1f16723e */ /* 0x000fe400000000ff */
[----:B------:R-:W5:Y:S01]  /*09b0*/  LDS R21, [R39.X4+0x3c00] ;  /* 0x003c000027157984 */ /* 0x000f620000004800 */
[----:B------:R-:W-:Y:S01]  /*09c0*/  F2FP.PACK_AB R26, R27, R28 ;  /* 0x0000001c1b1a723e */ /* 0x000fe200000000ff */
[----:B------:R-:W-:Y:S01]  /*09d0*/  FMUL.FTZ R28, R19, c[0x0][0x1b8] ;  /* 0x00006e00131c7a20 */ /* 0x000fe20000410000 */
[----:B------:R-:W-:Y:S01]  /*09e0*/  F2FP.PACK_AB R25, R47, R42 ;  /* 0x0000002a2f19723e */ /* 0x000fe200000000ff */
[----:B------:R-:W5:Y:S01]  /*09f0*/  LDS R13, [R39.X4+0x4800] ;  /* 0x00480000270d7984 */ /* 0x000f620000004800 */
[----:B0-----:R-:W-:-:S03]  /*0a00*/  FMUL.FTZ R9, R9, c[0x0][0x1b8] ;  /* 0x00006e0009097a20 */ /* 0x001fc60000410000 */
[----:B------:R-:W0:Y:S01]  /*0a10*/  LDS R11, [R39.X4+0x5800] ;  /* 0x00580000270b7984 */ /* 0x000e220000004800 */
[----:B-1----:R-:W-:-:S03]  /*0a20*/  FMUL.FTZ R20, R20, c[0x0][0x1b8] ;  /* 0x00006e0014147a20 */ /* 0x002fc60000410000 */
[----:B------:R-:W1:Y:S01]  /*0a30*/  LDS R17, [R39.X4+0x5c00] ;  /* 0x005c000027117984 */ /* 0x000e620000004800 */
[----:B--2---:R-:W-:Y:S01]  /*0a40*/  FMUL.FTZ R12, R12, c[0x0][0x1b8] ;  /* 0x00006e000c0c7a20 */ /* 0x004fe20000410000 */
[----:B------:R-:W-:Y:S02]  /*0a50*/  F2FP.PACK_AB R20, R20, R9 ;  /* 0x000000091414723e */ /* 0x000fe400000000ff */
[----:B------:R-:W2:Y:S01]  /*0a60*/  LDS R5, [R39.X4+0x6000] ;  /* 0x0060000027057984 */ /* 0x000ea20000004800 */
[----:B---3--:R-:W-:-:S03]  /*0a70*/  FMUL.FTZ R19, R18, c[0x0][0x1b8] ;  /* 0x00006e0012137a20 */ /* 0x008fc60000410000 */
[----:B------:R-:W3:Y:S01]  /*0a80*/  LDS R16, [R39.X4+0x6400] ;  /* 0x0064000027107984 */ /* 0x000ee20000004800 */
[----:B----4-:R-:W-:Y:S01]  /*0a90*/  FMUL.FTZ R24, R24, c[0x0][0x1b8] ;  /* 0x00006e0018187a20 */ /* 0x010fe20000410000 */
[----:B------:R-:W-:Y:S02]  /*0aa0*/  F2FP.PACK_AB R19, R19, R12 ;  /* 0x0000000c1313723e */ /* 0x000fe400000000ff */
[----:B------:R-:W4:Y:S01]  /*0ab0*/  LDS R7, [R39.X4+0x6800] ;  /* 0x0068000027077984 */ /* 0x000f220000004800 */
[----:B-----5:R-:W-:-:S03]  /*0ac0*/  FMUL.FTZ R45, R30, c[0x0][0x1b8] ;  /* 0x00006e001e2d7a20 */ /* 0x020fc60000410000 */
[----:B------:R-:W5:Y:S01]  /*0ad0*/  LDS R15, [R39.X4+0x6c00] ;  /* 0x006c0000270f7984 */ /* 0x000f620000004800 */
[----:B------:R-:W-:Y:S01]  /*0ae0*/  FMUL.FTZ R30, R23, c[0x0][0x1b8] ;  /* 0x00006e00171e7a20 */ /* 0x000fe20000410000 */
[----:B------:R-:W-:Y:S02]  /*0af0*/  F2FP.PACK_AB R23, R45, R24 ;  /* 0x000000182d17723e */ /* 0x000fe400000000ff */
[----:B------:R-:W5:Y:S01]  /*0b00*/  LDS R10, [R39.X4+0x7000] ;  /* 0x00700000270a7984 */ /* 0x000f620000004800 */
[----:B------:R-:W-:-:S03]  /*0b10*/  FMUL.FTZ R29, R29, c[0x0][0x1b8] ;  /* 0x00006e001d1d7a20 */ /* 0x000fc60000410000 */
[----:B------:R-:W5:Y:S01]  /*0b20*/  LDS R33, [R39.X4+0x7400] ;  /* 0x0074000027217984 */ /* 0x000f620000004800 */
[----:B------:R-:W-:Y:S01]  /*0b30*/  FMUL.FTZ R14, R14, c[0x0][0x1b8] ;  /* 0x00006e000e0e7a20 */ /* 0x000fe20000410000 */
[----:B------:R-:W-:Y:S02]  /*0b40*/  F2FP.PACK_AB R24, R29, R30 ;  /* 0x0000001e1d18723e */ /* 0x000fe400000000ff */
[----:B------:R-:W5:Y:S01]  /*0b50*/  LDS R32, [R39.X4+0x7800] ;  /* 0x0078000027207984 */ /* 0x000f620000004800 */
[----:B------:R-:W-:-:S03]  /*0b60*/  FMUL.FTZ R21, R21, c[0x0][0x1b8] ;  /* 0x00006e0015157a20 */ /* 0x000fc60000410000 */
[----:B------:R-:W5:Y:S01]  /*0b70*/  LDS R34, [R39.X4+0x7c00] ;  /* 0x007c000027227984 */ /* 0x000f620000004800 */
[----:B------:R-:W-:Y:S01]  /*0b80*/  FMUL.FTZ R13, R13, c[0x0][0x1b8] ;  /* 0x00006e000d0d7a20 */ /* 0x000fe20000410000 */
[----:B------:R-:W-:Y:S01]  /*0b90*/  F2FP.PACK_AB R14, R21, R14 ;  /* 0x0000000e150e723e */ /* 0x000fe200000000ff */
[----:B0-----:R-:W-:-:S03]  /*0ba0*/  FMUL.FTZ R11, R11, c[0x0][0x1b8] ;  /* 0x00006e000b0b7a20 */ /* 0x001fc60000410000 */
[----:B------:R-:W-:Y:S01]  /*0bb0*/  F2FP.PACK_AB R13, R28, R13 ;  /* 0x0000000d1c0d723e */ /* 0x000fe200000000ff */
[----:B-1----:R-:W-:Y:S02]  /*0bc0*/  FMUL.FTZ R18, R17, c[0x0][0x1b8] ;  /* 0x00006e0011127a20 */ /* 0x002fe40000410000 */
[----:B------:R-:W-:Y:S02]  /*0bd0*/  IMAD R17, R2, c[0x0][0x1b0], RZ ;  /* 0x00006c0002117a24 */ /* 0x000fe400078e02ff */
[----:B--2---:R-:W-:Y:S01]  /*0be0*/  FMUL.FTZ R5, R5, c[0x0][0x1b8] ;  /* 0x00006e0005057a20 */ /* 0x004fe20000410000 */
[----:B------:R-:W-:Y:S01]  /*0bf0*/  F2FP.PACK_AB R18, R18, R11 ;  /* 0x0000000b1212723e */ /* 0x000fe200000000ff */
[----:B------:R-:W-:Y:S02]  /*0c00*/  IMAD R17, R36, c[0x0][0x1b4], R17 ;  /* 0x00006d0024117a24 */ /* 0x000fe400078e0211 */
[----:B---3--:R-:W-:Y:S02]  /*0c10*/  FMUL.FTZ R16, R16, c[0x0][0x1b8] ;  /* 0x00006e0010107a20 */ /* 0x008fe40000410000 */
[----:B----4-:R-:W-:-:S03]  /*0c20*/  FMUL.FTZ R7, R7, c[0x0][0x1b8] ;  /* 0x00006e0007077a20 */ /* 0x010fc60000410000 */
[----:B------:R-:W-:Y:S02]  /*0c30*/  F2FP.PACK_AB R5, R16, R5 ;  /* 0x000000051005723e */ /* 0x000fe400000000ff */
[----:B------:R-:W-:Y:S01]  /*0c40*/  IADD3 R16, R43, 0x10, RZ ;  /* 0x000000102b107810 */ /* 0x000fe20007ffe0ff */
[----:B-----5:R-:W-:Y:S01]  /*0c50*/  FMUL.FTZ R12, R15, c[0x0][0x1b8] ;  /* 0x00006e000f0c7a20 */ /* 0x020fe20000410000 */
[----:B------:R-:W-:Y:S02]  /*0c60*/  SHF.L.U32 R15, R8, 0x1, RZ ;  /* 0x00000001080f7819 */ /* 0x000fe400000006ff */
[----:B------:R-:W-:Y:S01]  /*0c70*/  ISETP.GE.OR P3, PT, R16, R41, P0 ;  /* 0x000000291000720c */ /* 0x000fe20000766670 */
[----:B------:R-:W-:Y:S01]  /*0c80*/  FMUL.FTZ R10, R10, c[0x0][0x1b8] ;  /* 0x00006e000a0a7a20 */ /* 0x000fe20000410000 */
[----:B------:R-:W-:Y:S01]  /*0c90*/  F2FP.PACK_AB R12, R12, R7 ;  /* 0x000000070c0c723e */ /* 0x000fe200000000ff */
[----:B------:R-:W-:Y:S01]  /*0ca0*/  STS [R15+0x8000], R35 ;  /* 0x008000230f007388 */ /* 0x000fe20000000800 */
[----:B------:R-:W-:-:S02]  /*0cb0*/  IMAD.SHL.U32 R7, R6, 0x2, RZ ;  /* 0x0000000206077824 */ /* 0x000fc400078e00ff */
[----:B------:R-:W-:Y:S01]  /*0cc0*/  FMUL.FTZ R33, R33, c[0x0][0x1b8] ;  /* 0x00006e0021217a20 */ /* 0x000fe20000410000 */
[----:B------:R-:W-:Y:S01]  /*0cd0*/  STS [R15+0x8100], R40 ;  /* 0x008100280f007388 */ /* 0x000fe20000000800 */
[----:B------:R-:W-:-:S03]  /*0ce0*/  FMUL.FTZ R32, R32, c[0x0][0x1b8] ;  /* 0x00006e0020207a20 */ /* 0x000fc60000410000 */
[----:B------:R-:W-:Y:S01]  /*0cf0*/  F2FP.PACK_AB R33, R33, R10 ;  /* 0x0000000a2121723e */ /* 0x000fe200000000ff */
[----:B------:R-:W-:Y:S01]  /*0d00*/  STS [R15+0x9000], R24 ;  /* 0x009000180f007388 */ /* 0x000fe20000000800 */
[----:B------:R-:W-:-:S03]  /*0d10*/  FMUL.FTZ R9, R34, c[0x0][0x1b8] ;  /* 0x00006e0022097a20 */ /* 0x000fc60000410000 */
[----:B------:R-:W-:Y:S02]  /*0d20*/  STS [R15+0x9100], R25 ;  /* 0x009100190f007388 */ /* 0x000fe40000000800 */
[----:B------:R-:W-:Y:S02]  /*0d30*/  F2FP.PACK_AB R32, R9, R32 ;  /* 0x000000200920723e */ /* 0x000fe400000000ff */
        /* <DEDUP_REMOVED lines=8> */
[----:B0-----:R-:W-:-:S03]  /*0dc0*/  IADD3 R13, R43, 0x8, RZ ;  /* 0x000000082b0d7810 */ /* 0x001fc60007ffe0ff */
[----:B------:R-:W-:Y:S01]  /*0dd0*/  STS [R15+0xa200], R19 ;  /* 0x00a200130f007388 */ /* 0x000fe20000000800 */
[----:B-1----:R-:W-:-:S03]  /*0de0*/  SHF.R.S32.HI R5, RZ, 0x1f, R4 ;  /* 0x0000001fff057819 */ /* 0x002fc60000011404 */
[----:B------:R-:W-:Y:S01]  /*0df0*/  STS [R15+0xa300], R18 ;  /* 0x00a300120f007388 */ /* 0x000fe20000000800 */
[----:B------:R-:W-:Y:S02]  /*0e00*/  ISETP.GE.OR P2, PT, R13, R41, P0 ;  /* 0x000000290d00720c */ /* 0x000fe40000746670 */
[----:B--2---:R-:W-:Y:S01]  /*0e10*/  CS2R R12, SRZ ;  /* 0x00000000000c7805 */ /* 0x004fe2000001ff00 */
[----:B------:R-:W-:Y:S01]  /*0e20*/  STS [R15+0xb200], R33 ;  /* 0x00b200210f007388 */ /* 0x000fe20000000800 */
[--C-:B------:R-:W-:Y:S01]  /*0e30*/  @P1 SHF.R.S32.HI R13, RZ, 0x1f, R38.reuse ;  /* 0x0000001fff0d1819 */ /* 0x100fe20000011426 */
[----:B------:R-:W-:Y:S02]  /*0e40*/  @P1 IMAD.MOV.U32 R12, RZ, RZ, R38 ;  /* 0x000000ffff0c1224 */ /* 0x000fe400078e0026 */
[----:B------:R0:W-:Y:S04]  /*0e50*/  STS [R15+0xb300], R32 ;  /* 0x00b300200f007388 */ /* 0x0001e80000000800 */
[----:B------:R-:W-:Y:S01]  /*0e60*/  BAR.SYNC.DEFER_BLOCKING 0x0 ;  /* 0x0000000000007b1d */ /* 0x000fe20000010000 */
[----:B0-----:R-:W-:Y:S01]  /*0e70*/  IMAD.WIDE.U32 R14, R0, c[0x0][0x1a8], R4 ;  /* 0x00006a00000e7a25 */ /* 0x001fe200078e0004 */
[----:B------:R-:W-:-:S02]  /*0e80*/  IADD3 R0, R43, 0x18, RZ ;  /* 0x000000182b007810 */ /* 0x000fc40007ffe0ff */
[----:B------:R-:W-:Y:S01]  /*0e90*/  IADD3 R4, P4, R43, R12, RZ ;  /* 0x0000000c2b047210 */ /* 0x000fe20007f9e0ff */
[----:B------:R-:W-:Y:S01]  /*0ea0*/  IMAD.IADD R15, R15, 0x1, R37 ;  /* 0x000000010f0f7824 */ /* 0x000fe200078e0225 */
[-C--:B------:R-:W-:Y:S02]  /*0eb0*/  ISETP.GE.OR P1, PT, R0, R41.reuse, P0 ;  /* 0x000000290000720c */ /* 0x080fe40000726670 */
[C---:B------:R-:W-:Y:S01]  /*0ec0*/  ISETP.GE.OR P0, PT, R43.reuse, R41, P0 ;  /* 0x000000292b00720c */ /* 0x040fe20000706670 */
[----:B------:R-:W-:Y:S01]  /*0ed0*/  IMAD.WIDE.U32 R36, R36, c[0x0][0x1b0], R14 ;  /* 0x00006c0024247a25 */ /* 0x000fe200078e000e */
[----:B------:R-:W-:Y:S02]  /*0ee0*/  LEA.HI.X.SX32 R5, R43, R13, 0x1, P4 ;  /* 0x0000000d2b057211 */ /* 0x000fe400020f0eff */
[----:B------:R-:W-:-:S03]  /*0ef0*/  LEA R12, R6, 0x8000, 0x1 ;  /* 0x00008000060c7811 */ /* 0x000fc600078e08ff */
[----:B------:R-:W-:Y:S01]  /*0f00*/  IMAD.WIDE R2, R3, 0x20, R4 ;  /* 0x0000002003027825 */ /* 0x000fe200078e0204 */
[----:B------:R0:W1:Y:S03]  /*0f10*/  LDS.128 R8, [R7+0x8300] ;  /* 0x0083000007087984 */ /* 0x0000660000000c00 */
[----:B------:R-:W-:Y:S02]  /*0f20*/  IMAD.IADD R5, R37, 0x1, R17 ;  /* 0x0000000125057824 */ /* 0x000fe400078e0211 */
[----:B------:R-:W-:Y:S05]  /*0f30*/  @P0 BRA `(.L_x_519) ;  /* 0x0000009000000947 */ /* 0x000fea0003800000 */
[----:B------:R-:W2:Y:S01]  /*0f40*/  LDS.128 R12, [R12] ;  /* 0x000000000c0c7984 */ /* 0x000ea20000000c00 */
[----:B------:R-:W-:Y:S01]  /*0f50*/  MOV R4, R36 ;  /* 0x0000002400047202 */ /* 0x000fe20000000f00 */
[----:B------:R-:W-:-:S04]  /*0f60*/  IMAD R19, R3, c[0x0][0x1a0], RZ ;  /* 0x0000680003137a24 */ /* 0x000fc800078e02ff */
[----:B------:R-:W-:-:S04]  /*0f70*/  IMAD.WIDE.U32 R16, R2, c[0x0][0x1a0], R4 ;  /* 0x0000680002107a25 */ /* 0x000fc800078e0004 */
[----:B------:R-:W-:Y:S01]  /*0f80*/  IMAD R19, R2, c[0x0][0x1a4], R19 ;  /* 0x0000690002137a24 */ /* 0x000fe200078e0213 */
[----:B------:R-:W-:-:S03]  /*0f90*/  LEA R18, P0, R16, c[0x0][0x188], 0x1 ;  /* 0x0000620010127a11 */ /* 0x000fc600078008ff */
[----:B------:R-:W-:-:S05]  /*0fa0*/  IMAD.IADD R17, R17, 0x1, R19 ;  /* 0x0000000111117824 */ /* 0x000fca00078e0213 */
[----:B------:R-:W-:-:S05]  /*0fb0*/  LEA.HI.X R19, R16, c[0x0][0x18c], R17, 0x1, P0 ;  /* 0x0000630010137a11 */ /* 0x000fca00000f0c11 */
[----:B--2---:R2:W-:Y:S02]  /*0fc0*/  STG.E.128 [R18.64], R12 ;  /* 0x0000000c12007986 */ /* 0x0045e4000c101d04 */
.L_x_519:
[----:B------:R-:W-:Y:S05]  /*0fd0*/  BSYNC B0 ;  /* 0x0000000000007941 */ /* 0x000fea0003800000 */
.L_x_518:
[----:B--2---:R2:W3:Y:S01]  /*0fe0*/  LDS.128 R12, [R7+0x8100] ;  /* 0x00810000070c7984 */ /* 0x0044e20000000c00 */
[----:B------:R-:W-:Y:S01]  /*0ff0*/  BSSY B0, `(.L_x_520) ;  /* 0x000000d000007945 */ /* 0x000fe20003800000 */
[----:B------:R-:W-:Y:S05]  /*1000*/  @P2 BRA `(.L_x_521) ;  /* 0x000000b000002947 */ /* 0x000fea0003800000 */
[----:B------:R-:W-:Y:S01]  /*1010*/  IADD3 R19, P0, R2, 0x8, RZ ;  /* 0x0000000802137810 */ /* 0x000fe20007f1e0ff */
[----:B------:R-:W-:Y:S02]  /*1020*/  IMAD.MOV.U32 R16, RZ, RZ, R36 ;  /* 0x000000ffff107224 */ /* 0x000fe400078e0024 */
[----:B------:R-:W-:Y:S02]  /*1030*/  IMAD.MOV.U32 R17, RZ, RZ, R5 ;  /* 0x000000ffff117224 */ /* 0x000fe400078e0005 */
[----:B------:R-:W-:Y:S02]  /*1040*/  IMAD.X R0, RZ, RZ, R3, P0 ;  /* 0x000000ffff007224 */ /* 0x000fe400000e0603 */
[----:B------:R-:W-:-:S04]  /*1050*/  IMAD.WIDE.U32 R16, R19, c[0x0][0x1a0], R16 ;  /* 0x0000680013107a25 */ /* 0x000fc800078e0010 */
[----:B------:R-:W-:Y:S01]  /*1060*/  IMAD R0, R0, c[0x0][0x1a0], RZ ;  /* 0x0000680000007a24 */ /* 0x000fe200078e02ff */
[----:B------:R-:W-:-:S03]  /*1070*/  LEA R18, P0, R16, c[0x0][0x188], 0x1 ;  /* 0x0000620010127a11 */ /* 0x000fc600078008ff */
[----:B------:R-:W-:-:S05]  /*1080*/  IMAD R19, R19, c[0x0][0x1a4], R0 ;  /* 0x0000690013137a24 */ /* 0x000fca00078e0200 */
[----:B------:R-:W-:-:S04]  /*1090*/  IADD3 R17, R17, R19, RZ ;  /* 0x0000001311117210 */ /* 0x000fc80007ffe0ff */
[----:B------:R-:W-:-:S05]  /*10a0*/  LEA.HI.X R19, R16, c[0x0][0x18c], R17, 0x1, P0 ;  /* 0x0000630010137a11 */ /* 0x000fca00000f0c11 */
[----:B---3--:R3:W-:Y:S02]  /*10b0*/  STG.E.128 [R18.64], R12 ;  /* 0x0000000c12007986 */ /* 0x0087e4000c101d04 */
.L_x_521:
[----:B------:R-:W-:Y:S05]  /*10c0*/  BSYNC B0 ;  /* 0x0000000000007941 */ /* 0x000fea0003800000 */
.L_x_520:
[----:B---3--:R3:W4:Y:S01]  /*10d0*/  LDS.128 R12, [R7+0x8200] ;  /* 0x00820000070c7984 */ /* 0x0087220000000c00 */
[----:B------:R-:W-:Y:S01]  /*10e0*/  BSSY B0, `(.L_x_522) ;  /* 0x000000d000007945 */ /* 0x000fe20003800000 */
[----:B------:R-:W-:Y:S05]  /*10f0*/  @P3 BRA `(.L_x_523) ;  /* 0x000000b000003947 */ /* 0x000fea0003800000 */
[----:B------:R-:W-:Y:S01]  /*1100*/  IADD3 R17, P0, R2, 0x10, RZ ;  /* 0x0000001002117810 */ /* 0x000fe20007f1e0ff */
[----:B------:R-:W-:Y:S02]  /*1110*/  IMAD.MOV.U32 R6, RZ, RZ, R36 ;  /* 0x000000ffff067224 */ /* 0x000fe400078e0024 */
[----:B0-23--:R-:W-:Y:S02]  /*1120*/  IMAD.MOV.U32 R7, RZ, RZ, R5 ;  /* 0x000000ffff077224 */ /* 0x00dfe400078e0005 */
[----:B------:R-:W-:Y:S02]  /*1130*/  IMAD.X R0, RZ, RZ, R3, P0 ;  /* 0x000000ffff007224 */ /* 0x000fe400000e0603 */
[----:B------:R-:W-:-:S04]  /*1140*/  IMAD.WIDE.U32 R6, R17, c[0x0][0x1a0], R6 ;  /* 0x0000680011067a25 */ /* 0x000fc800078e0006 */
[----:B------:R-:W-:Y:S01]  /*1150*/  IMAD R0, R0, c[0x0][0x1a0], RZ ;  /* 0x0000680000007a24 */ /* 0x000fe200078e02ff */
[----:B------:R-:W-:-:S03]  /*1160*/  LEA R16, P0, R6, c[0x0][0x188], 0x1 ;  /* 0x0000620006107a11 */ /* 0x000fc600078008ff */
[----:B------:R-:W-:-:S04]  /*1170*/  IMAD R17, R17, c[0x0][0x1a4], R0 ;  /* 0x0000690011117a24 */ /* 0x000fc800078e0200 */
[----:B------:R-:W-:-:S05]  /*1180*/  IMAD.IADD R7, R7, 0x1, R17 ;  /* 0x0000000107077824 */ /* 0x000fca00078e0211 */
[----:B------:R-:W-:-:S05]  /*1190*/  LEA.HI.X R17, R6, c[0x0][0x18c], R7, 0x1, P0 ;  /* 0x0000630006117a11 */ /* 0x000fca00000f0c07 */
[----:B----4-:R0:W-:Y:S02]  /*11a0*/  STG.E.128 [R16.64], R12 ;  /* 0x0000000c10007986 */ /* 0x0101e4000c101d04 */
.L_x_523:
[----:B------:R-:W-:Y:S05]  /*11b0*/  BSYNC B0 ;  /* 0x0000000000007941 */ /* 0x000fea0003800000 */
.L_x_522:
[----:B------:R-:W-:Y:S05]  /*11c0*/  @P1 EXIT ;  /* 0x000000000000194d */ /* 0x000fea0003800000 */
[----:B0-23--:R-:W-:-:S04]  /*11d0*/  IADD3 R7, P0, R2, 0x18, RZ ;  /* 0x0000001802077810 */ /* 0x00dfc80007f1e0ff */
[----:B------:R-:W-:Y:S01]  /*11e0*/  IADD3.X R2, RZ, R3, RZ, P0, !PT ;  /* 0x00000003ff027210 */ /* 0x000fe200007fe4ff */
[----:B------:R-:W-:-:S04]  /*11f0*/  IMAD.MOV.U32 R3, RZ, RZ, R5 ;  /* 0x000000ffff037224 */ /* 0x000fc800078e0005 */
[----:B------:R-:W-:Y:S02]  /*1200*/  IMAD R0, R2, c[0x0][0x1a0], RZ ;  /* 0x0000680002007a24 */ /* 0x000fe400078e02ff */
[----:B------:R-:W-:-:S04]  /*1210*/  IMAD.MOV.U32 R2, RZ, RZ, R36 ;  /* 0x000000ffff027224 */ /* 0x000fc800078e0024 */
[----:B------:R-:W-:-:S04]  /*1220*/  IMAD.WIDE.U32 R2, R7, c[0x0][0x1a0], R2 ;  /* 0x0000680007027a25 */ /* 0x000fc800078e0002 */
[----:B------:R-:W-:Y:S01]  /*1230*/  IMAD R7, R7, c[0x0][0x1a4], R0 ;  /* 0x0000690007077a24 */ /* 0x000fe200078e0200 */
[----:B------:R-:W-:-:S03]  /*1240*/  LEA R4, P0, R2, c[0x0][0x188], 0x1 ;  /* 0x0000620002047a11 */ /* 0x000fc600078008ff */
[----:B------:R-:W-:-:S05]  /*1250*/  IMAD.IADD R3, R3, 0x1, R7 ;  /* 0x0000000103037824 */ /* 0x000fca00078e0207 */
[----:B------:R-:W-:-:S05]  /*1260*/  LEA.HI.X R5, R2, c[0x0][0x18c], R3, 0x1, P0 ;  /* 0x0000630002057a11 */ /* 0x000fca00000f0c03 */
[----:B-1----:R-:W-:Y:S01]  /*1270*/  STG.E.128 [R4.64], R8 ;  /* 0x0000000804007986 */ /* 0x002fe2000c101d04 */
[----:B------:R-:W-:Y:S05]  /*1280*/  EXIT ;  /* 0x000000000000794d */ /* 0x000fea0003800000 */
.L_x_524:
        /* <DEDUP_REMOVED lines=15> */
.L_x_1158:


//--------------------- .text._ZN7cutlass13device_kernelIN5flash19enable_sm80_to_sm89INS1_16FlashAttnBwdSm80INS1_25CollectiveMainloopBwdSm80ILi1ELi1EN4cute5tupleIJNS5_1CILi32EEENS7_ILi64EEENS7_ILi256EEEEEENS_6half_tEfNS_4arch4Sm80ELb1ELb0ELb0ELb1ELb0ELb0ELb0ELb0ELi2ELi2ELi2ELi1ELb1EEENS1_24CollectiveEpilogueBwdGQAISB_fSE_Li256ELb1ELb0EEENS1_25SingleTileBwdLPTSchedulerILb1ELi64ELb0EEEEEEEEEvNT_6ParamsE --------------------------
	.section	.text._ZN7cutlass13device_kernelIN5flash19enable_sm80_to_sm89INS1_16FlashAttnBwdSm80INS1_25CollectiveMainloopBwdSm80ILi1ELi1EN4cute5tupleIJNS5_1CILi32EEENS7_ILi64EEENS7_ILi256EEEEEENS_6half_tEfNS_4arch4Sm80ELb1ELb0ELb0ELb1ELb0ELb0ELb0ELb0ELi2ELi2ELi2ELi1ELb1EEENS1_24CollectiveEpilogueBwdGQAISB_fSE_Li256ELb1ELb0EEENS1_25SingleTileBwdLPTSchedulerILb1ELi64ELb0EEEEEEEEEvNT_6ParamsE,"ax",@progbits
	.sectioninfo	@"SHI_REGISTERS=255"
	.align	128
.text._ZN7cutlass13device_kernelIN5flash19enable_sm80_to_sm89INS1_16FlashAttnBwdSm80INS1_25CollectiveMainloopBwdSm80ILi1ELi1EN4cute5tupleIJNS5_1CILi32EEENS7_ILi64EEENS7_ILi256EEEEEENS_6half_tEfNS_4arch4Sm80ELb1ELb0ELb0ELb1ELb0ELb0ELb0ELb0ELi2ELi2ELi2ELi1ELb1EEENS1_24CollectiveEpilogueBwdGQAISB_fSE_Li256ELb1ELb0EEENS1_25SingleTileBwdLPTSchedulerILb1ELi64ELb0EEEEEEEEEvNT_6ParamsE:
        .type           _ZN7cutlass13device_kernelIN5flash19enable_sm80_to_sm89INS1_16FlashAttnBwdSm80INS1_25CollectiveMainloopBwdSm80ILi1ELi1EN4cute5tupleIJNS5_1CILi32EEENS7_ILi64EEENS7_ILi256EEEEEENS_6half_tEfNS_4arch4Sm80ELb1ELb0ELb0ELb1ELb0ELb0ELb0ELb0ELi2ELi2ELi2ELi1ELb1EEENS1_24CollectiveEpilogueBwdGQAISB_fSE_Li256ELb1ELb0EEENS1_25SingleTileBwdLPTSchedulerILb1ELi64ELb0EEEEEEEEEvNT_6ParamsE,@function
        .size           _ZN7cutlass13device_kernelIN5flash19enable_sm80_to_sm89INS1_16FlashAttnBwdSm80INS1_25CollectiveMainloopBwdSm80ILi1ELi1EN4cute5tupleIJNS5_1CILi32EEENS7_ILi64EEENS7_ILi256EEEEEENS_6half_tEfNS_4arch4Sm80ELb1ELb0ELb0ELb1ELb0ELb0ELb0ELb0ELi2ELi2ELi2ELi1ELb1EEENS1_24CollectiveEpilogueBwdGQAISB_fSE_Li256ELb1ELb0EEENS1_25SingleTileBwdLPTSchedulerILb1ELi64ELb0EEEEEEEEEvNT_6ParamsE,(.L_x_1159 - _ZN7cutlass13device_kernelIN5flash19enable_sm80_to_sm89INS1_16FlashAttnBwdSm80INS1_25CollectiveMainloopBwdSm80ILi1ELi1EN4cute5tupleIJNS5_1CILi32EEENS7_ILi64EEENS7_ILi256EEEEEENS_6half_tEfNS_4arch4Sm80ELb1ELb0ELb0ELb1ELb0ELb0ELb0ELb0ELi2ELi2ELi2ELi1ELb1EEENS1_24CollectiveEpilogueBwdGQAISB_fSE_Li256ELb1ELb0EEENS1_25SingleTileBwdLPTSchedulerILb1ELi64ELb0EEEEEEEEEvNT_6ParamsE)
        .other          _ZN7cutlass13device_kernelIN5flash19enable_sm80_to_sm89INS1_16FlashAttnBwdSm80INS1_25CollectiveMainloopBwdSm80ILi1ELi1EN4cute5tupleIJNS5_1CILi32EEENS7_ILi64EEENS7_ILi256EEEEEENS_6half_tEfNS_4arch4Sm80ELb1ELb0ELb0ELb1ELb0ELb0ELb0ELb0ELi2ELi2ELi2ELi1ELb1EEENS1_24CollectiveEpilogueBwdGQAISB_fSE_Li256ELb1ELb0EEENS1_25SingleTileBwdLPTSchedulerILb1ELi64ELb0EEEEEEEEEvNT_6ParamsE,@"STO_CUDA_ENTRY STV_DEFAULT"
_ZN7cutlass13device_kernelIN5flash19enable_sm80_to_sm89INS1_16FlashAttnBwdSm80INS1_25CollectiveMainloopBwdSm80ILi1ELi1EN4cute5tupleIJNS5_1CILi32EEENS7_ILi64EEENS7_ILi256EEEEEENS_6half_tEfNS_4arch4Sm80ELb1ELb0ELb0ELb1ELb0ELb0ELb0ELb0ELi2ELi2ELi2ELi1ELb1EEENS1_24CollectiveEpilogueBwdGQAISB_fSE_Li256ELb1ELb0EEENS1_25SingleTileBwdLPTSchedulerILb1ELi64ELb0EEEEEEEEEvNT_6ParamsE:
        /* <DEDUP_REMOVED lines=31> */
.L_x_526:
        /* <DEDUP_REMOVED lines=8> */
.L_x_527:
        /* <DEDUP_REMOVED lines=8> */
[----:B------:R-:W-:Y:S02]  /*02f0*/  UMOV UR7, UR5 ;  /* 0x0000000500077c82 */ /* 0x000fe40008000000 */
        /* <DEDUP_REMOVED lines=12> */
.L_x_528:
        /* <DEDUP_REMOVED lines=14> */
.L_x_530:
[----:B------:R-:W-:Y:S02]  /*04a0*/  ULDC UR5, c[0x0][0x3dc] ;  /* 0x0000f70000057ab9 */ /* 0x000fe40000000800 */
.L_x_529:
[----:B------:R-:W-:-:S04]  /*04b0*/  UIADD3 UR5, UR5, 0x3f, URZ ;  /* 0x0000003f05057890 */ /* 0x000fc8000fffe03f */
[----:B------:R-:W-:-:S04]  /*04c0*/  USHF.R.S32.HI UR4, URZ, 0x1f, UR5 ;  /* 0x0000001f3f047899 */ /* 0x000fc80008011405 */
[----:B------:R-:W-:-:S04]  /*04d0*/  ULEA.HI UR4, UR4, UR5, URZ, 0x6 ;  /* 0x0000000504047291 */ /* 0x000fc8000f8f303f */
[----:B------:R-:W-:-:S04]  /*04e0*/  USHF.R.S32.HI UR4, URZ, 0x6, UR4 ;  /* 0x000000063f047899 */ /* 0x000fc80008011404 */
[----:B------:R-:W-:-:S04]  /*04f0*/  UISETP.GE.AND UP0, UPT, UR15, UR4, UPT ;  /* 0x000000040f00728c */ /* 0x000fc8000bf06270 */
[----:B------:R-:W-:-:S06]  /*0500*/  USEL UR7, UR7, 0xffffffff, !UP0 ;  /* 0xffffffff07077887 */ /* 0x000fcc000c000000 */
[----:B------:R-:W-:-:S05]  /*0510*/  MOV R0, UR7 ;  /* 0x0000000700007c02 */ /* 0x000fca0008000f00 */
[----:B------:R1:W-:Y:S01]  /*0520*/  STL [R1+0xb4], R0 ;  /* 0x0000b40001007387 */ /* 0x0003e20000100800 */
[----:B------:R-:W-:Y:S05]  /*0530*/  BRA `(.L_x_531) ;  /* 0x000004a000007947 */ /* 0x000fea0003800000 */
.L_x_525:
        /* <DEDUP_REMOVED lines=22> */
.L_x_532:
        /* <DEDUP_REMOVED lines=8> */
.L_x_533:
        /* <DEDUP_REMOVED lines=21> */
.L_x_534:
        /* <DEDUP_REMOVED lines=14> */
.L_x_536:
[----:B------:R-:W-:Y:S02]  /*0950*/  ULDC UR5, c[0x0][0x3dc] ;  /* 0x0000f70000057ab9 */ /* 0x000fe40000000800 */
.L_x_535:
[----:B------:R-:W-:-:S04]  /*0960*/  UIADD3 UR5, UR5, 0x3f, URZ ;  /* 0x0000003f05057890 */ /* 0x000fc8000fffe03f */
[----:B------:R-:W-:-:S04]  /*0970*/  USHF.R.S32.HI UR4, URZ, 0x1f, UR5 ;  /* 0x0000001f3f047899 */ /* 0x000fc80008011405 */
[----:B------:R-:W-:-:S04]  /*0980*/  ULEA.HI UR4, UR4, UR5, URZ, 0x6 ;  /* 0x0000000504047291 */ /* 0x000fc8000f8f303f */
[----:B------:R-:W-:-:S04]  /*0990*/  USHF.R.S32.HI UR4, URZ, 0x6, UR4 ;  /* 0x000000063f047899 */ /* 0x000fc80008011404 */
[----:B------:R-:W-:-:S04]  /*09a0*/  UISETP.GE.AND UP0, UPT, UR15, UR4, UPT ;  /* 0x000000040f00728c */ /* 0x000fc8000bf06270 */
[----:B------:R-:W-:-:S06]  /*09b0*/  USEL UR7, UR7, 0xffffffff, !UP0 ;  /* 0xffffffff07077887 */ /* 0x000fcc000c000000 */
[----:B------:R-:W-:-:S05]  /*09c0*/  MOV R0, UR7 ;  /* 0x0000000700007c02 */ /* 0x000fca0008000f00 */
[----:B------:R1:W-:Y:S02]  /*09d0*/  STL [R1+0xb4], R0 ;  /* 0x0000b40001007387 */ /* 0x0003e40000100800 */
.L_x_531:
[----:B------:R-:W2:Y:S02]  /*09e0*/  LDL R148, [R1+0xb4] ;  /* 0x0000b40001947983 */ /* 0x000ea40000100800 */
[----:B--2---:R-:W-:-:S13]  /*09f0*/  ISETP.GE.AND P0, PT, R148, RZ, PT ;  /* 0x000000ff9400720c */ /* 0x004fda0003f06270 */
[----:B------:R-:W-:Y:S05]  /*0a00*/  @!P0 EXIT ;  /* 0x000000000000894d */ /* 0x000fea0003800000 */
[----:B------:R-:W-:Y:S01]  /*0a10*/  ISETP.NE.U32.AND P0, PT, RZ, c[0x0][0x2d8], PT ;  /* 0x0000b600ff007a0c */ /* 0x000fe20003f05070 */
[----:B------:R-:W-:Y:S01]  /*0a20*/  IMAD.MOV.U32 R13, RZ, RZ, 0x4 ;  /* 0x00000004ff0d7424 */ /* 0x000fe200078e00ff */
[----:B------:R-:W-:Y:S02]  /*0a30*/  ISETP.NE.U32.AND P2, PT, RZ, c[0x0][0x2c8], PT ;  /* 0x0000b200ff007a0c */ /* 0x000fe40003f45070 */
[----:B------:R-:W-:Y:S01]  /*0a40*/  ISETP.NE.AND.EX P0, PT, RZ, c[0x0][0x2dc], PT, P0 ;  /* 0x0000b700ff007a0c */ /* 0x000fe20003f05300 */
[----:B------:R-:W-:Y:S01]  /*0a50*/  IMAD.WIDE R4, R148, R13, c[0x0][0x2c8] ;  /* 0x0000b20094047625 */ /* 0x000fe200078e020d */
        /* <DEDUP_REMOVED lines=30> */
.L_x_537:
[----:B------:R-:W-:-:S04]  /*0c40*/  ISETP.NE.U32.AND P0, PT, RZ, c[0x0][0x2e0], PT ;  /* 0x0000b800ff007a0c */ /* 0x000fc80003f05070 */
[----:B------:R-:W-:-:S13]  /*0c50*/  ISETP.NE.AND.EX P0, PT, RZ, c[0x0][0x2e4], PT, P0 ;  /* 0x0000b900ff007a0c */ /* 0x000fda0003f05300 */
[----:B------:R-:W-:Y:S05]  /*0c60*/  @!P0 BRA `(.L_x_538) ;  /* 0x0000004000008947 */ /* 0x000fea0003800000 */
[----:B------:R-:W-:-:S05]  /*0c70*/  IMAD.WIDE R2, R148, R13, c[0x0][0x2e0] ;  /* 0x0000b80094027625 */ /* 0x000fca00078e020d */
[----:B------:R-:W2:Y:S02]  /*0c80*/  LDG.E R0, [R2.64] ;  /* 0x0000001002007981 */ /* 0x000ea4000c1e1900 */
[----:B--2---:R1:W2:Y:S02]  /*0c90*/  R2UR UR12, R0 ;  /* 0x00000000000c73c2 */ /* 0x0042a400000e0000 */
[----:B-12---:R-:W-:Y:S05]  /*0ca0*/  BRA `(.L_x_539) ;  /* 0x0000006000007947 */ /* 0x006fea0003800000 */
.L_x_538:
[----:B------:R-:W-:Y:S05]  /*0cb0*/  @!P5 BRA `(.L_x_539) ;  /* 0x000000500000d947 */ /* 0x000fea0003800000 */
[----:B------:R1:W2:Y:S04]  /*0cc0*/  LDG.E R0, [R2.64] ;  /* 0x0000001002007981 */ /* 0x0002a8000c1e1900 */
[----:B-1----:R-:W3:Y:S01]  /*0cd0*/  LDG.E R2, [R2.64+0x4] ;  /* 0x0000041002027981 */ /* 0x002ee2000c1e1900 */
[----:B--2---:R-:W1:Y:S08]  /*0ce0*/  R2UR UR12, R0 ;  /* 0x00000000000c73c2 */ /* 0x004e7000000e0000 */
[----:B---3--:R-:W1:Y:S02]  /*0cf0*/  R2UR UR4, R2 ;  /* 0x00000000020473c2 */ /* 0x008e6400000e0000 */
[----:B-1----:R-:W-:-:S06]  /*0d00*/  UIADD3 UR12, -UR12, UR4, URZ ;  /* 0x000000040c0c7290 */ /* 0x002fcc000fffe13f */
.L_x_539:
        /* <DEDUP_REMOVED lines=81> */
[----:B------:R-:W-:Y:S01]  /*1220*/  SHF.R.S32.HI R37, RZ, 0x1f, R149 ;  /* 0x0000001fff257819 */ /* 0x000fe20000011495 */
[----:B------:R-:W-:Y:S01]  /*1230*/  IMAD.SHL.U32 R5, R149, 0x4, RZ ;  /* 0x0000000495057824 */ /* 0x000fe200078e00ff */
[----:B------:R-:W-:Y:S01]  /*1240*/  SHF.R.S32.HI R3, RZ, 0x1f, R12 ;  /* 0x0000001fff037819 */ /* 0x000fe2000001140c */
[----:B------:R-:W-:Y:S01]  /*1250*/  IMAD.SHL.U32 R0, R12, 0x100, RZ ;  /* 0x000001000c007824 */ /* 0x000fe200078e00ff */
[-C--:B------:R-:W-:Y:S01]  /*1260*/  LEA.HI R39, R37, R149.reuse, RZ, 0x3 ;  /* 0x0000009525277211 */ /* 0x080fe200078f18ff */
[----:B------:R-:W-:Y:S01]  /*1270*/  ULDC.64 UR4, c[0x0][0x248] ;  /* 0x0000920000047ab9 */ /* 0x000fe20000000a00 */
[----:B------:R-:W-:Y:S01]  /*1280*/  IADD3 R2, P3, R5, R12, RZ ;  /* 0x0000000c05027210 */ /* 0x000fe20007f7e0ff */
[----:B------:R-:W-:Y:S01]  /*1290*/  UISETP.NE.AND UP0, UPT, UR4, 0x1, UPT ;  /* 0x000000010400788c */ /* 0x000fe2000bf05270 */
[----:B------:R-:W-:Y:S01]  /*12a0*/  SHF.R.S32.HI R43, RZ, 0x3, R39 ;  /* 0x00000003ff2b7819 */ /* 0x000fe20000011427 */
[----:B------:R-:W-:Y:S01]  /*12b0*/  UIMAD.WIDE.U32 UR20, UR14, UR5, URZ ;  /* 0x000000050e1472a5 */ /* 0x000fe2000f8e003f */
[----:B------:R-:W-:Y:S01]  /*12c0*/  SHF.R.S32.HI R7, RZ, 0x1f, R149 ;  /* 0x0000001fff077819 */ /* 0x000fe20000011495 */
[----:B------:R-:W-:Y:S01]  /*12d0*/  ULDC UR4, c[0x0][0x250] ;  /* 0x0000940000047ab9 */ /* 0x000fe20000000800 */
[----:B------:R-:W-:Y:S01]  /*12e0*/  IADD3 R4, P1, R0, R149, RZ ;  /* 0x0000009500047210 */ /* 0x000fe20007f3e0ff */
[----:B------:R-:W-:Y:S01]  /*12f0*/  UMOV UR7, UR14 ;  /* 0x0000000e00077c82 */ /* 0x000fe20008000000 */
[----:B------:R-:W-:Y:S01]  /*1300*/  SHF.R.S32.HI R6, RZ, 0x1f, R43 ;  /* 0x0000001fff067819 */ /* 0x000fe2000001142b */
[----:B------:R-:W-:Y:S01]  /*1310*/  UIADD3 UR8, -UR9, UR12, URZ ;  /* 0x0000000c09087290 */ /* 0x000fe2000fffe13f */
[C---:B------:R-:W-:Y:S01]  /*1320*/  IADD3 R12, P4, R43.reuse, R8, RZ ;  /* 0x000000082b0c7210 */ /* 0x040fe20007f9e0ff */
[----:B------:R-:W-:Y:S01]  /*1330*/  USHF.R.S32.HI UR11, URZ, 0x1f, UR14 ;  /* 0x0000001f3f0b7899 */ /* 0x000fe2000801140e */
[----:B------:R-:W-:Y:S01]  /*1340*/  IADD3 R8, P0, R43, R10, RZ ;  /* 0x0000000a2b087210 */ /* 0x000fe20007f1e0ff */
[----:B------:R-:W-:Y:S01]  /*1350*/  @UP0 UMOV UR5, UR21 ;  /* 0x0000001500050c82 */ /* 0x000fe20008000000 */
[----:B------:R-:W-:Y:S01]  /*1360*/  LEA.HI.X.SX32 R3, R5, R3, 0x1, P3 ;  /* 0x0000000305037211 */ /* 0x000fe200018f0eff */
[----:B------:R-:W-:Y:S01]  /*1370*/  IMAD.X R19, R6, 0x1, R9, P4 ;  /* 0x0000000106137824 */ /* 0x000fe200020e0609 */
[----:B------:R-:W-:Y:S01]  /*1380*/  LEA.HI.X.SX32 R5, R0, R7, 0x1, P1 ;  /* 0x0000000700057211 */ /* 0x000fe200008f0eff */
[----:B------:R-:W-:Y:S01]  /*1390*/  IMAD.U32 R0, RZ, RZ, UR14 ;  /* 0x0000000eff007e24 */ /* 0x000fe2000f8e00ff */
[CC--:B------:R-:W-:Y:S01]  /*13a0*/  LEA.HI R41, R37.reuse, R149.reuse, RZ, 0x4 ;  /* 0x0000009525297211 */ /* 0x0c0fe200078f20ff */
[----:B------:R-:W-:Y:S01]  /*13b0*/  IMAD.X R9, R6, 0x1, R11, P0 ;  /* 0x0000000106097824 */ /* 0x000fe200000e060b */
[----:B------:R-:W-:Y:S01]  /*13c0*/  LEA.HI R28, R37, R149, RZ, 0x2 ;  /* 0x00000095251c7211 */ /* 0x000fe200078f10ff */
[----:B------:R-:W-:Y:S01]  /*13d0*/  IMAD.U32 R7, RZ, RZ, UR14 ;  /* 0x0000000eff077e24 */ /* 0x000fe2000f8e00ff */
[----:B------:R-:W-:Y:S01]  /*13e0*/  @UP0 USHF.R.U32.HI UR7, URZ, UR4, UR5 ;  /* 0x000000043f070299 */ /* 0x000fe20008011605 */
[----:B------:R-:W-:Y:S01]  /*13f0*/  IMAD.U32 R6, RZ, RZ, UR14 ;  /* 0x0000000eff067e24 */ /* 0x000fe2000f8e00ff */
[----:B------:R-:W-:Y:S01]  /*1400*/  SHF.R.S32.HI R26, RZ, 0x1f, R148 ;  /* 0x0000001fff1a7819 */ /* 0x000fe20000011494 */
[----:B------:R-:W-:Y:S01]  /*1410*/  IMAD.WIDE.U32 R34, R0, c[0x0][0x238], R4 ;  /* 0x00008e0000227a25 */ /* 0x000fe200078e0004 */
[----:B------:R-:W-:Y:S01]  /*1420*/  SHF.R.S32.HI R4, RZ, 0x4, R41 ;  /* 0x00000004ff047819 */ /* 0x000fe20000011429 */
[----:B------:R-:W-:Y:S01]  /*1430*/  USHF.R.S32.HI UR6, URZ, 0x1f, UR7 ;  /* 0x0000001f3f067899 */ /* 0x000fe20008011407 */
[----:B------:R-:W-:Y:S01]  /*1440*/  SHF.R.S32.HI R5, RZ, 0x2, R28 ;  /* 0x00000002ff057819 */ /* 0x000fe2000001141c */
[----:B------:R-:W-:Y:S01]  /*1450*/  IMAD.WIDE.U32 R30, R7, c[0x0][0x270], R2 ;  /* 0x00009c00071e7a25 */ /* 0x000fe200078e0002 */
[----:B------:R-:W-:Y:S01]  /*1460*/  SHF.R.S32.HI R0, RZ, 0x1f, R28 ;  /* 0x0000001fff007819 */ /* 0x000fe2000001141c */
[----:B------:R-:W-:Y:S01]  /*1470*/  ULDC.64 UR4, c[0x0][0x1e0] ;  /* 0x0000780000047ab9 */ /* 0x000fe20000000a00 */
[----:B------:R-:W-:Y:S01]  /*1480*/  SEL R16, R26, RZ, !P5 ;  /* 0x000000ff1a107207 */ /* 0x000fe20006800000 */
[----:B------:R-:W-:Y:S01]  /*1490*/  IMAD.WIDE.U32 R32, R6, c[0x0][0x288], R2 ;  /* 0x0000a20006207a25 */ /* 0x000fe200078e0002 */
[----:B------:R-:W-:Y:S01]  /*14a0*/  LEA.HI R2, R41, R4, RZ, 0x1 ;  /* 0x0000000429027211 */ /* 0x000fe200078f08ff */
[----:B------:R-:W-:Y:S01]  /*14b0*/  UIMAD UR4, UR6, UR4, URZ ;  /* 0x00000004060472a4 */ /* 0x000fe2000f8e023f */
[----:B------:R-:W-:Y:S01]  /*14c0*/  LEA.HI R0, R0, R5, RZ, 0x3 ;  /* 0x0000000500007211 */ /* 0x000fe200078f18ff */
[----:B------:R-:W-:Y:S01]  /*14d0*/  IMAD.U32 R10, RZ, RZ, UR15 ;  /* 0x0000000fff0a7e24 */ /* 0x000fe2000f8e00ff */
[----:B------:R-:W-:Y:S01]  /*14e0*/  LOP3.LUT R3, R39, 0xfffffff8, RZ, 0xc0, !PT ;  /* 0xfffffff827037812 */ /* 0x000fe200078ec0ff */
[----:B------:R-:W-:Y:S01]  /*14f0*/  UIMAD UR4, UR7, UR5, UR4 ;  /* 0x00000005070472a4 */ /* 0x000fe2000f8e0204 */
[----:B------:R-:W-:Y:S01]  /*1500*/  LOP3.LUT R2, R2, 0xfffffffe, RZ, 0xc0, !PT ;  /* 0xfffffffe02027812 */ /* 0x000fe200078ec0ff */
[----:B------:R-:W-:Y:S01]  /*1510*/  IMAD.WIDE R10, R10, 0x40, R8 ;  /* 0x000000400a0a7825 */ /* 0x000fe200078e0208 */
[----:B------:R-:W-:Y:S01]  /*1520*/  LOP3.LUT R0, R0, 0xfffffff8, RZ, 0xc0, !PT ;  /* 0xfffffff800007812 */ /* 0x000fe200078ec0ff */
[----:B------:R-:W-:Y:S01]  /*1530*/  CS2R R146, SRZ ;  /* 0x0000000000927805 */ /* 0x000fe2000001ff00 */
[----:B------:R-:W-:Y:S01]  /*1540*/  SEL R17, R148, RZ, !P5 ;  /* 0x000000ff94117207 */ /* 0x000fe20006800000 */
[----:B------:R-:W-:Y:S01]  /*1550*/  IMAD.IADD R22, R149, 0x1, -R3 ;  /* 0x0000000195167824 */ /* 0x000fe200078e0a03 */
[-C--:B------:R-:W-:Y:S01]  /*1560*/  LEA.HI R38, R37, R149.reuse, RZ, 0x5 ;  /* 0x0000009525267211 */ /* 0x080fe200078f28ff */
[----:B------:R-:W-:Y:S01]  /*1570*/  IMAD.IADD R27, R4, 0x1, -R2 ;  /* 0x00000001041b7824 */ /* 0x000fe200078e0a02 */
[----:B------:R-:W-:Y:S01]  /*1580*/  CS2R R144, SRZ ;  /* 0x0000000000907805 */ /* 0x000fe2000001ff00 */
[----:B------:R-:W-:Y:S01]  /*1590*/  IMAD.IADD R25, R5, 0x1, -R0 ;  /* 0x0000000105197824 */ /* 0x000fe200078e0a00 */
[----:B------:R-:W-:Y:S01]  /*15a0*/  LEA.HI R0, R37, R149, RZ, 0x6 ;  /* 0x0000009525007211 */ /* 0x000fe200078f30ff */
[----:B------:R-:W-:Y:S01]  /*15b0*/  IMAD.SHL.U32 R14, R22, 0x8, RZ ;  /* 0x00000008160e7824 */ /* 0x000fe200078e00ff */
[----:B------:R-:W-:Y:S01]  /*15c0*/  SHF.R.S32.HI R37, RZ, 0x5, R38 ;  /* 0x00000005ff257819 */ /* 0x000fe20000011426 */
[----:B------:R-:W-:Y:S01]  /*15d0*/  IMAD.SHL.U32 R2, R43, 0x40, RZ ;  /* 0x000000402b027824 */ /* 0x000fe200078e00ff */
[----:B------:R-:W-:Y:S01]  /*15e0*/  SHF.R.S32.HI R24, RZ, 0x6, R0 ;  /* 0x00000006ff187819 */ /* 0x000fe20000011400 */
[----:B------:R-:W-:Y:S01]  /*15f0*/  IMAD.U32 R5, RZ, RZ, UR7 ;  /* 0x00000007ff057e24 */ /* 0x000fe2000f8e00ff */
[--C-:B------:R-:W-:Y:S01]  /*1600*/  SHF.R.S32.HI R15, RZ, 0x1f, R14.reuse ;  /* 0x0000001fff0f7819 */ /* 0x100fe2000001140e */
[----:B------:R-:W-:Y:S01]  /*1610*/  IMAD R6, R16, c[0x0][0x1e8], RZ ;  /* 0x00007a0010067a24 */ /* 0x000fe200078e02ff */
[----:B------:R-:W-:Y:S01]  /*1620*/  LOP3.LUT R0, R2, 0x1c0, RZ, 0xc0, !PT ;  /* 0x000001c002007812 */ /* 0x000fe200078ec0ff */
[----:B------:R-:W-:Y:S01]  /*1630*/  IMAD.SHL.U32 R40, R24, 0x200, RZ ;  /* 0x0000020018287824 */ /* 0x000fe200078e00ff */
[----:B------:R-:W-:Y:S01]  /*1640*/  ISETP.GE.AND P5, PT, R14, c[0x0][0x1cc], PT ;  /* 0x000073000e007a0c */ /* 0x000fe20003fa6270 */
[--C-:B------:R-:W-:Y:S01]  /*1650*/  IMAD.WIDE.U32 R2, R5, c[0x0][0x1e0], R14.reuse ;  /* 0x0000780005027a25 */ /* 0x100fe200078e000e */
[----:B------:R-:W-:Y:S01]  /*1660*/  LOP3.LUT R4, R0, 0x38, R14, 0xf8, !PT ;  /* 0x0000003800047812 */ /* 0x000fe200078ef80e */
[----:B------:R-:W-:Y:S01]  /*1670*/  CS2R R142, SRZ ;  /* 0x00000000008e7805 */ /* 0x000fe2000001ff00 */
[----:B------:R-:W-:Y:S01]  /*1680*/  SHF.R.U32.HI R0, RZ, 0x3, R0 ;  /* 0x00000003ff007819 */ /* 0x000fe20000011600 */
[----:B------:R-:W-:Y:S01]  /*1690*/  IMAD.WIDE.U32 R8, R12, c[0x0][0x178], R14 ;  /* 0x00005e000c087a25 */ /* 0x000fe200078e000e */
[----:B------:R-:W-:Y:S01]  /*16a0*/  IADD3 R3, R3, UR4, RZ ;  /* 0x0000000403037c10 */ /* 0x000fe2000fffe0ff */
[----:B------:R-:W-:Y:S01]  /*16b0*/  ULDC.64 UR4, c[0x0][0x1b0] ;  /* 0x00006c0000047ab9 */ /* 0x000fe20000000a00 */
[----:B------:R-:W-:Y:S01]  /*16c0*/  LOP3.LUT R23, R40, R4, R0, 0xf6, !PT ;  /* 0x0000000428177212 */ /* 0x000fe200078ef600 */
[----:B------:R-:W-:Y:S01]  /*16d0*/  IMAD R0, R19, c[0x0][0x178], RZ ;  /* 0x00005e0013007a24 */ /* 0x000fe200078e02ff */
[----:B------:R-:W-:Y:S01]  /*16e0*/  UIMAD UR4, UR6, UR4, URZ ;  /* 0x00000004060472a4 */ /* 0x000fe2000f8e023f */
[----:B------:R-:W-:Y:S01]  /*16f0*/  IMAD.WIDE.U32 R4, R5, c[0x0][0x1b0], R14 ;  /* 0x00006c0005047a25 */ /* 0x000fe200078e000e */
[C---:B------:R-:W-:Y:S01]  /*1700*/  IADD3 R36, R14.reuse, 0x80, RZ ;  /* 0x000000800e247810 */ /* 0x040fe20007ffe0ff */
[----:B------:R-:W-:Y:S01]  /*1710*/  USHF.R.S32.HI UR6, URZ, 0x1f, UR18 ;  /* 0x0000001f3f067899 */ /* 0x000fe20008011412 */
[----:B------:R-:W-:Y:S01]  /*1720*/  IADD3 R29, R14, 0xc0, RZ ;  /* 0x000000c00e1d7810 */ /* 0x000fe20007ffe0ff */
[----:B------:R-:W-:Y:S01]  /*1730*/  IMAD R0, R12, c[0x0][0x17c], R0 ;  /* 0x00005f000c007a24 */ /* 0x000fe200078e0200 */
[----:B------:R-:W-:Y:S01]  /*1740*/  UIMAD UR4, UR7, UR5, UR4 ;  /* 0x00000005070472a4 */ /* 0x000fe2000f8e0204 */
[----:B------:R-:W-:Y:S01]  /*1750*/  IMAD R19, R19, c[0x0][0x208], RZ ;  /* 0x0000820013137a24 */ /* 0x000fe200078e02ff */
[----:B------:R-:W-:Y:S01]  /*1760*/  ISETP.GE.AND P3, PT, R36, c[0x0][0x1cc], PT ;  /* 0x0000730024007a0c */ /* 0x000fe20003f66270 */
[----:B------:R-:W-:Y:S01]  /*1770*/  IMAD R18, R17, c[0x0][0x1ec], R6 ;  /* 0x00007b0011127a24 */ /* 0x000fe200078e0206 */
[----:B------:R-:W-:Y:S01]  /*1780*/  CS2R R140, SRZ ;  /* 0x00000000008c7805 */ /* 0x000fe2000001ff00 */
[----:B------:R-:W-:Y:S01]  /*1790*/  IMAD.IADD R13, R9, 0x1, R0 ;  /* 0x00000001090d7824 */ /* 0x000fe200078e0200 */
[----:B------:R-:W-:Y:S01]  /*17a0*/  CS2R R138, SRZ ;  /* 0x00000000008a7805 */ /* 0x000fe2000001ff00 */
[----:B------:R-:W-:Y:S01]  /*17b0*/  IMAD.WIDE.U32 R6, R17, c[0x0][0x1e8], R2 ;  /* 0x00007a0011067a25 */ /* 0x000fe200078e0002 */
[----:B------:R-:W-:Y:S01]  /*17c0*/  IADD3 R3, R5, UR4, RZ ;  /* 0x0000000405037c10 */ /* 0x000fe2000fffe0ff */
[----:B------:R-:W-:Y:S01]  /*17d0*/  ULDC.64 UR4, c[0x0][0x180] ;  /* 0x0000600000047ab9 */ /* 0x000fe20000000a00 */
[----:B------:R-:W-:Y:S01]  /*17e0*/  CS2R R136, SRZ ;  /* 0x0000000000887805 */ /* 0x000fe2000001ff00 */
[----:B------:R-:W-:Y:S01]  /*17f0*/  IMAD R0, R11, c[0x0][0x1d8], RZ ;  /* 0x000076000b007a24 */ /* 0x000fe200078e02ff */
[----:B------:R-:W-:Y:S01]  /*1800*/  UIMAD UR4, UR11, UR4, URZ ;  /* 0x000000040b0472a4 */ /* 0x000fe2000f8e023f */
[C---:B------:R-:W-:Y:S01]  /*1810*/  IMAD R19, R12.reuse, c[0x0][0x20c], R19 ;  /* 0x000083000c137a24 */ /* 0x040fe200078e0213 */
[----:B------:R-:W-:Y:S01]  /*1820*/  CS2R R134, SRZ ;  /* 0x0000000000867805 */ /* 0x000fe2000001ff00 */
[----:B------:R-:W-:Y:S01]  /*1830*/  IMAD.WIDE.U32 R20, R12, c[0x0][0x208], R14 ;  /* 0x000082000c147a25 */ /* 0x000fe200078e000e */
[----:B------:R-:W-:Y:S01]  /*1840*/  UIMAD UR4, UR14, UR5, UR4 ;  /* 0x000000050e0472a4 */ /* 0x000fe2000f8e0204 */
[----:B------:R-:W-:Y:S01]  /*1850*/  CS2R R132, SRZ ;  /* 0x0000000000847805 */ /* 0x000fe2000001ff00 */
[----:B------:R-:W-:Y:S01]  /*1860*/  CS2R R130, SRZ ;  /* 0x0000000000827805 */ /* 0x000fe2000001ff00 */
[----:B------:R-:W-:Y:S01]  /*1870*/  IMAD.MOV.U32 R12, RZ, RZ, R8 ;  /* 0x000000ffff0c7224 */ /* 0x000fe200078e0008 */
[----:B------:R-:W-:Y:S01]  /*1880*/  CS2R R128, SRZ ;  /* 0x0000000000807805 */ /* 0x000fe2000001ff00 */
[----:B------:R-:W-:Y:S01]  /*1890*/  IMAD.MOV.U32 R2, RZ, RZ, R4 ;  /* 0x000000ffff027224 */ /* 0x000fe200078e0004 */
[----:B------:R-:W-:Y:S01]  /*18a0*/  CS2R R126, SRZ ;  /* 0x00000000007e7805 */ /* 0x000fe2000001ff00 */
[----:B------:R-:W-:Y:S01]  /*18b0*/  IMAD.IADD R5, R7, 0x1, R18 ;  /* 0x0000000107057824 */ /* 0x000fe200078e0212 */
[----:B------:R-:W-:Y:S01]  /*18c0*/  CS2R R124, SRZ ;  /* 0x00000000007c7805 */ /* 0x000fe2000001ff00 */
[----:B------:R-:W-:Y:S01]  /*18d0*/  IMAD.MOV.U32 R4, RZ, RZ, R6 ;  /* 0x000000ffff047224 */ /* 0x000fe200078e0006 */
[----:B------:R-:W-:Y:S01]  /*18e0*/  CS2R R122, SRZ ;  /* 0x00000000007a7805 */ /* 0x000fe2000001ff00 */
[----:B------:R-:W-:Y:S01]  /*18f0*/  IMAD R8, R10, c[0x0][0x1dc], R0 ;  /* 0x000077000a087a24 */ /* 0x000fe200078e0200 */
[----:B------:R-:W-:Y:S01]  /*1900*/  IADD3 R0, -R43, UR8, RZ ;  /* 0x000000082b007c10 */ /* 0x000fe2000fffe1ff */
[----:B------:R-:W-:Y:S01]  /*1910*/  IMAD R7, R16, c[0x0][0x1b8], RZ ;  /* 0x00006e0010077a24 */ /* 0x000fe200078e02ff */
[----:B------:R-:W-:Y:S01]  /*1920*/  IADD3 R16, R14, 0x40, RZ ;  /* 0x000000400e107810 */ /* 0x000fe20007ffe0ff */
[----:B------:R-:W-:Y:S01]  /*1930*/  IMAD.WIDE.U32 R4, R10, c[0x0][0x1d8], R4 ;  /* 0x000076000a047a25 */ /* 0x000fe200078e0004 */
[----:B------:R-:W-:Y:S01]  /*1940*/  ISETP.LT.OR P1, PT, R0, 0x1, P5 ;  /* 0x000000010000780c */ /* 0x000fe20002f21670 */
[----:B------:R-:W-:Y:S01]  /*1950*/  CS2R R120, SRZ ;  /* 0x0000000000787805 */ /* 0x000fe2000001ff00 */
[----:B------:R-:W-:Y:S01]  /*1960*/  ISETP.GE.AND P4, PT, R16, c[0x0][0x1cc], PT ;  /* 0x0000730010007a0c */ /* 0x000fe20003f86270 */
[C---:B------:R-:W-:Y:S01]  /*1970*/  IMAD R9, R17.reuse, c[0x0][0x1bc], R7 ;  /* 0x00006f0011097a24 */ /* 0x040fe200078e0207 */
[----:B------:R-:W-:Y:S01]  /*1980*/  ISETP.LT.OR P5, PT, R0, 0x21, P5 ;  /* 0x000000210000780c */ /* 0x000fe20002fa1670 */
[----:B------:R-:W-:Y:S01]  /*1990*/  IMAD.WIDE.U32 R6, R17, c[0x0][0x1b8], R2 ;  /* 0x00006e0011067a25 */ /* 0x000fe200078e0002 */
[----:B------:R-:W-:Y:S01]  /*19a0*/  LEA R2, P0, R4, c[0x0][0x1c0], 0x1 ;  /* 0x0000700004027a11 */ /* 0x000fe200078008ff */
[----:B------:R-:W-:Y:S01]  /*19b0*/  CS2R R118, SRZ ;  /* 0x0000000000767805 */ /* 0x000fe2000001ff00 */
[C---:B------:R-:W-:Y:S01]  /*19c0*/  ISETP.LT.OR P6, PT, R0.reuse, 0x1, P4 ;  /* 0x000000010000780c */ /* 0x040fe200027c1670 */
[----:B------:R-:W-:Y:S01]  /*19d0*/  IMAD.IADD R3, R5, 0x1, R8 ;  /* 0x0000000105037824 */ /* 0x000fe200078e0208 */
[----:B------:R-:W-:Y:S01]  /*19e0*/  ISETP.LT.OR P4, PT, R0, 0x21, P4 ;  /* 0x000000210000780c */ /* 0x000fe20002781670 */
[----:B------:R-:W-:Y:S01]  /*19f0*/  IMAD.SHL.U32 R42, R23, 0x2, RZ ;  /* 0x00000002172a7824 */ /* 0x000fe200078e00ff */
[----:B------:R-:W-:Y:S01]  /*1a00*/  CS2R R116, SRZ ;  /* 0x0000000000747805 */ /* 0x000fe2000001ff00 */
[----:B------:R-:W-:Y:S01]  /*1a10*/  IMAD.MOV.U32 R17, RZ, RZ, c[0x0][0x1d8] ;  /* 0x00007600ff117624 */ /* 0x000fe200078e00ff */
[----:B------:R-:W-:Y:S01]  /*1a20*/  LEA.HI.X R3, R4, c[0x0][0x1c4], R3, 0x1, P0 ;  /* 0x0000710004037a11 */ /* 0x000fe200000f0c03 */
[----:B------:R-:W-:Y:S01]  /*1a30*/  IMAD.MOV.U32 R18, RZ, RZ, c[0x0][0x1dc] ;  /* 0x00007700ff127624 */ /* 0x000fe200078e00ff */
[C---:B------:R-:W-:Y:S01]  /*1a40*/  ISETP.LT.OR P0, PT, R0.reuse, 0x1, P3 ;  /* 0x000000010000780c */ /* 0x040fe20001f01670 */
[----:B------:R-:W-:Y:S01]  /*1a50*/  IMAD R5, R11, c[0x0][0x1a8], RZ ;  /* 0x00006a000b057a24 */ /* 0x000fe200078e02ff */
[----:B------:R-:W-:Y:S01]  /*1a60*/  ISETP.LT.OR P3, PT, R0, 0x21, P3 ;  /* 0x000000210000780c */ /* 0x000fe20001f61670 */
[----:B------:R-:W-:Y:S01]  /*1a70*/  @!PT LDS RZ, [RZ] ;  /* 0x00000000fffff984 */ /* 0x000fe20000000800 */
[----:B------:R-:W-:Y:S01]  /*1a80*/  @!PT LDS RZ, [RZ] ;  /* 0x00000000fffff984 */ /* 0x000fe20000000800 */
[----:B------:R-:W-:Y:S01]  /*1a90*/  @!PT LDS RZ, [RZ] ;  /* 0x00000000fffff984 */ /* 0x000fe20000000800 */
[----:B------:R1:W-:Y:S01]  /*1aa0*/  LDGSTS.E.BYPASS.LTC128B.128 [R42+0x8080], [R2.64], !P1 ;  /* 0x08080000022a7fae */ /* 0x0003e2000c901d50 */
[C---:B------:R-:W-:Y:S01]  /*1ab0*/  LEA R4, P1, R17.reuse, R2, 0x6 ;  /* 0x0000000211047211 */ /* 0x040fe200078230ff */
[C---:B------:R-:W-:Y:S01]  /*1ac0*/  IMAD R15, R10.reuse, c[0x0][0x1ac], R5 ;  /* 0x00006b000a0f7a24 */ /* 0x040fe200078e0205 */
[----:B------:R-:W-:Y:S01]  /*1ad0*/  CS2R R114, SRZ ;  /* 0x0000000000727805 */ /* 0x000fe2000001ff00 */
[----:B------:R1:W-:Y:S01]  /*1ae0*/  LDGSTS.E.BYPASS.LTC128B.128 [R42+0xa080], [R2.64+0x80], !P6 ;  /* 0x0a080080022a7fae */ /* 0x0003e2000f101d50 */
[----:B------:R-:W-:Y:S01]  /*1af0*/  LEA.HI.X R5, R17, R3, R18, 0x6, P1 ;  /* 0x0000000311057211 */ /* 0x000fe200008f3412 */
[----:B------:R-:W-:Y:S01]  /*1b00*/  IMAD.IADD R7, R7, 0x1, R9 ;  /* 0x0000000107077824 */ /* 0x000fe200078e0209 */
[----:B------:R-:W-:Y:S01]  /*1b10*/  ISETP.GE.AND P1, PT, R29, c[0x0][0x1cc], PT ;  /* 0x000073001d007a0c */ /* 0x000fe20003f26270 */
[----:B------:R-:W-:Y:S01]  /*1b20*/  IMAD.U32 R11, RZ, RZ, UR14 ;  /* 0x0000000eff0b7e24 */ /* 0x000fe2000f8e00ff */
[----:B------:R-:W-:Y:S01]  /*1b30*/  STL [R1+0x50], R42 ;  /* 0x0000502a01007387 */ /* 0x000fe20000100800 */
[----:B------:R-:W-:Y:S01]  /*1b40*/  IMAD.WIDE.U32 R8, R10, c[0x0][0x1a8], R6 ;  /* 0x00006a000a087a25 */ /* 0x000fe200078e0006 */
[C---:B------:R-:W-:Y:S01]  /*1b50*/  ISETP.LT.OR P6, PT, R0.reuse, 0x1, P1 ;  /* 0x000000010000780c */ /* 0x040fe20000fc1670 */
[----:B------:R-:W-:Y:S01]  /*1b60*/  CS2R R112, SRZ ;  /* 0x0000000000707805 */ /* 0x000fe2000001ff00 */
[----:B------:R1:W-:Y:S01]  /*1b70*/  LDGSTS.E.BYPASS.LTC128B.128 [R42+0xc080], [R2.64+0x100], !P0 ;  /* 0x0c080100022a7fae */ /* 0x0003e2000c101d50 */
[----:B------:R-:W-:Y:S01]  /*1b80*/  IMAD.SHL.U32 R7, R25, 0x40, RZ ;  /* 0x0000004019077824 */ /* 0x000fe200078e00ff */
[----:B------:R-:W-:Y:S01]  /*1b90*/  ISETP.LT.OR P1, PT, R0, 0x21, P1 ;  /* 0x000000210000780c */ /* 0x000fe20000f21670 */
[----:B------:R-:W-:Y:S01]  /*1ba0*/  IMAD.SHL.U32 R6, R24, 0x8, RZ ;  /* 0x0000000818067824 */ /* 0x000fe200078e00ff */
[----:B------:R-:W-:Y:S01]  /*1bb0*/  SEL R17, R148, RZ, !P2 ;  /* 0x000000ff94117207 */ /* 0x000fe20005000000 */
[----:B------:R-:W-:Y:S01]  /*1bc0*/  IMAD.IADD R9, R9, 0x1, R15 ;  /* 0x0000000109097824 */ /* 0x000fe200078e020f */
[----:B------:R-:W-:Y:S01]  /*1bd0*/  LOP3.LUT R7, R7, 0x1c0, RZ, 0xc0, !PT ;  /* 0x000001c007077812 */ /* 0x000fe200078ec0ff */
[----:B------:R-:W-:Y:S01]  /*1be0*/  IMAD.MOV.U32 R148, RZ, RZ, 0x20 ;  /* 0x00000020ff947424 */ /* 0x000fe200078e00ff */
[----:B------:R-:W-:Y:S01]  /*1bf0*/  LOP3.LUT R23, R6, 0x18, RZ, 0xc0, !PT ;  /* 0x0000001806177812 */ /* 0x000fe200078ec0ff */
[----:B------:R-:W-:Y:S01]  /*1c00*/  CS2R R110, SRZ ;  /* 0x00000000006e7805 */ /* 0x000fe2000001ff00 */
[----:B------:R-:W-:Y:S01]  /*1c10*/  SHF.R.U32.HI R10, RZ, 0x3, R7 ;  /* 0x00000003ff0a7819 */ /* 0x000fe20000011607 */
[----:B------:R1:W-:Y:S01]  /*1c20*/  LDGSTS.E.BYPASS.LTC128B.128 [R42+0xe080], [R2.64+0x180], !P6 ;  /* 0x0e080180022a7fae */ /* 0x0003e2000f101d50 */
[----:B------:R-:W-:Y:S01]  /*1c30*/  LEA R6, P0, R8, c[0x0][0x190], 0x1 ;  /* 0x0000640008067a11 */ /* 0x000fe200078008ff */
[----:B------:R-:W-:Y:S01]  /*1c40*/  CS2R R108, SRZ ;  /* 0x00000000006c7805 */ /* 0x000fe2000001ff00 */
[----:B------:R-:W-:Y:S01]  /*1c50*/  ISETP.GE.AND P6, PT, R14, c[0x0][0x19c], PT ;  /* 0x000067000e007a0c */ /* 0x000fe20003fc6270 */
[----:B------:R2:W-:Y:S01]  /*1c60*/  LDGSTS.E.BYPASS.LTC128B.128 [R42+0x9080], [R4.64], !P5 ;  /* 0x09080000042a7fae */ /* 0x0005e2000e901d50 */
[----:B------:R-:W-:Y:S01]  /*1c70*/  ISETP.GE.AND P5, PT, R16, c[0x0][0x19c], PT ;  /* 0x0000670010007a0c */ /* 0x000fe20003fa6270 */
[----:B------:R-:W-:Y:S01]  /*1c80*/  CS2R R106, SRZ ;  /* 0x00000000006a7805 */ /* 0x000fe2000001ff00 */
[----:B------:R-:W-:Y:S01]  /*1c90*/  LOP3.LUT R15, R10, R7, R23, 0x1e, !PT ;  /* 0x000000070a0f7212 */ /* 0x000fe200078e1e17 */
[----:B------:R2:W-:Y:S01]  /*1ca0*/  LDGSTS.E.BYPASS.LTC128B.128 [R42+0xb080], [R4.64+0x80], !P4 ;  /* 0x0b080080042a7fae */ /* 0x0005e2000e101d50 */
[----:B------:R-:W-:Y:S01]  /*1cb0*/  ISETP.GE.AND P4, PT, R36, c[0x0][0x19c], PT ;  /* 0x0000670024007a0c */ /* 0x000fe20003f86270 */
[----:B------:R-:W-:Y:S01]  /*1cc0*/  IMAD.WIDE.U32 R10, R11, c[0x0][0x180], R12 ;  /* 0x000060000b0a7a25 */ /* 0x000fe200078e000c */
[----:B------:R-:W-:Y:S01]  /*1cd0*/  LEA.HI.X R7, R8, c[0x0][0x194], R9, 0x1, P0 ;  /* 0x0000650008077a11 */ /* 0x000fe200000f0c09 */
[----:B------:R2:W-:Y:S01]  /*1ce0*/  LDGSTS.E.BYPASS.LTC128B.128 [R42+0xd080], [R4.64+0x100], !P3 ;  /* 0x0d080100042a7fae */ /* 0x0005e2000d901d50 */
[C---:B------:R-:W-:Y:S01]  /*1cf0*/  ISETP.LT.OR P0, PT, R0.reuse, 0x1, P5 ;  /* 0x000000010000780c */ /* 0x040fe20002f01670 */
[----:B------:R-:W-:Y:S01]  /*1d00*/  IMAD.MOV.U32 R8, RZ, RZ, R10 ;  /* 0x000000ffff087224 */ /* 0x000fe200078e000a */
[C---:B------:R-:W-:Y:S01]  /*1d10*/  ISETP.LT.OR P3, PT, R0.reuse, 0x1, P4 ;  /* 0x000000010000780c */ /* 0x040fe20002761670 */
[----:B------:R2:W-:Y:S01]  /*1d20*/  LDGSTS.E.BYPASS.LTC128B.128 [R42+0xf080], [R4.64+0x180], !P1 ;  /* 0x0f080180042a7fae */ /* 0x0005e2000c901d50 */
[C---:B------:R-:W-:Y:S01]  /*1d30*/  ISETP.LT.OR P1, PT, R0.reuse, 0x1, P6 ;  /* 0x000000010000780c */ /* 0x040fe20003721670 */
[----:B------:R-:W-:Y:S01]  /*1d40*/  IMAD.MOV.U32 R10, RZ, RZ, c[0x0][0x1ac] ;  /* 0x00006b00ff0a7624 */ /* 0x000fe200078e00ff */
[----:B------:R-:W-:Y:S01]  /*1d50*/  IADD3 R9, R11, UR4, RZ ;  /* 0x000000040b097c10 */ /* 0x000fe2000fffe0ff */
[----:B------:R-:W0:Y:S01]  /*1d60*/  LDGDEPBAR ;  /* 0x00000000000079af */ /* 0x000e220000000000 */
[C---:B------:R-:W-:Y:S01]  /*1d70*/  ISETP.LT.OR P6, PT, R0.reuse, 0x21, P6 ;  /* 0x000000210000780c */ /* 0x040fe200037c1670 */
[----:B------:R-:W-:Y:S01]  /*1d80*/  ULDC.64 UR4, c[0x0][0x210] ;  /* 0x0000840000047ab9 */ /* 0x000fe20000000a00 */
[C---:B------:R-:W-:Y:S01]  /*1d90*/  ISETP.LT.OR P5, PT, R0.reuse, 0x21, P5 ;  /* 0x000000210000780c */ /* 0x040fe20002fa1670 */
[----:B------:R-:W-:Y:S01]  /*1da0*/  UIMAD UR4, UR11, UR4, URZ ;  /* 0x000000040b0472a4 */ /* 0x000fe2000f8e023f */
[----:B------:R-:W-:Y:S01]  /*1db0*/  ISETP.LT.OR P4, PT, R0, 0x21, P4 ;  /* 0x000000210000780c */ /* 0x000fe20002781670 */
[----:B------:R-:W-:Y:S01]  /*1dc0*/  IMAD.SHL.U32 R12, R22, 0x40, RZ ;  /* 0x00000040160c7824 */ /* 0x000fe200078e00ff */
[----:B-1----:R-:W-:Y:S01]  /*1dd0*/  LEA.HI R3, R38, R37, RZ, 0x1 ;  /* 0x0000002526037211 */ /* 0x002fe200078f08ff */
[----:B------:R-:W-:Y:S01]  /*1de0*/  UIMAD UR5, UR14, UR5, UR4 ;  /* 0x000000050e0572a4 */ /* 0x000fe2000f8e0204 */
[----:B------:R-:W-:Y:S01]  /*1df0*/  LOP3.LUT R2, R28, 0x3ffffffc, RZ, 0xc0, !PT ;  /* 0x3ffffffc1c027812 */ /* 0x000fe200078ec0ff */
[----:B------:R1:W-:Y:S01]  /*1e00*/  LDGSTS.E.BYPASS.LTC128B.128 [R42+0x80], [R6.64], !P1 ;  /* 0x00080000062a7fae */ /* 0x0003e2000c901d50 */
[----:B------:R-:W-:Y:S01]  /*1e10*/  LOP3.LUT R3, R3, 0xfffffffe, RZ, 0xc0, !PT ;  /* 0xfffffffe03037812 */ /* 0x000fe200078ec0ff */
[----:B------:R-:W-:Y:S01]  /*1e20*/  IMAD.WIDE.U32 R46, R17, c[0x0][0x188], R8 ;  /* 0x00006200112e7a25 */ /* 0x000fe200078e0008 */
[----:B------:R-:W-:Y:S01]  /*1e30*/  LOP3.LUT P1, RZ, R25, 0x4, RZ, 0xc0, !PT ;  /* 0x0000000419ff7812 */ /* 0x000fe2000782c0ff */
[----:B------:R1:W-:Y:S01]  /*1e40*/  LDGSTS.E.BYPASS.LTC128B.128 [R42+0x2080], [R6.64+0x80], !P0 ;  /* 0x02080080062a7fae */ /* 0x0003e2000c101d50 */
[----:B------:R-:W-:Y:S01]  /*1e50*/  SEL R13, R26, RZ, !P2 ;  /* 0x000000ff1a0d7207 */ /* 0x000fe20005000000 */
[----:B------:R-:W-:Y:S01]  /*1e60*/  IMAD.IADD R18, R37, 0x1, -R3 ;  /* 0x0000000125127824 */ /* 0x000fe200078e0a03 */
[----:B------:R-:W-:Y:S01]  /*1e70*/  LOP3.LUT P2, RZ, R22, 0x4, RZ, 0xc0, !PT ;  /* 0x0000000416ff7812 */ /* 0x000fe2000784c0ff */
[----:B------:R-:W-:Y:S01]  /*1e80*/  IMAD.IADD R2, R149, 0x1, -R2 ;  /* 0x0000000195027824 */ /* 0x000fe200078e0a02 */
[----:B------:R1:W-:Y:S01]  /*1e90*/  LDGSTS.E.BYPASS.LTC128B.128 [R42+0x4080], [R6.64+0x100], !P3 ;  /* 0x04080100062a7fae */ /* 0x0003e2000d901d50 */
[----:B------:R-:W-:Y:S01]  /*1ea0*/  IMAD.SHL.U32 R28, R18, 0x400, RZ ;  /* 0x00000400121c7824 */ /* 0x000fe200078e00ff */
[----:B------:R-:W-:Y:S01]  /*1eb0*/  ISETP.GE.AND P3, PT, R29, c[0x0][0x19c], PT ;  /* 0x000067001d007a0c */ /* 0x000fe20003f66270 */
[----:B------:R-:W-:Y:S01]  /*1ec0*/  IMAD.IADD R3, R21, 0x1, R19 ;  /* 0x0000000115037824 */ /* 0x000fe200078e0213 */
[----:B------:R-:W-:Y:S01]  /*1ed0*/  CS2R R104, SRZ ;  /* 0x0000000000687805 */ /* 0x000fe2000001ff00 */
[----:B--2---:R-:W-:Y:S01]  /*1ee0*/  IMAD R4, R2, 0x2, R28 ;  /* 0x0000000202047824 */ /* 0x004fe200078e021c */
[----:B------:R-:W-:Y:S01]  /*1ef0*/  CS2R R102, SRZ ;  /* 0x0000000000667805 */ /* 0x000fe2000001ff00 */
[----:B------:R-:W-:Y:S01]  /*1f00*/  IMAD.U32 R5, RZ, RZ, UR14 ;  /* 0x0000000eff057e24 */ /* 0x000fe2000f8e00ff */
[----:B------:R-:W-:Y:S01]  /*1f10*/  CS2R R100, SRZ ;  /* 0x0000000000647805 */ /* 0x000fe2000001ff00 */
[----:B------:R-:W-:Y:S01]  /*1f20*/  IMAD.MOV.U32 R2, RZ, RZ, R20 ;  /* 0x000000ffff027224 */ /* 0x000fe200078e0014 */
[----:B------:R-:W-:Y:S01]  /*1f30*/  CS2R R98, SRZ ;  /* 0x0000000000627805 */ /* 0x000fe2000001ff00 */
[----:B------:R-:W-:Y:S01]  /*1f40*/  IMAD.IADD R11, R4, 0x1, R15 ;  /* 0x00000001040b7824 */ /* 0x000fe200078e020f */
[----:B------:R-:W-:Y:S01]  /*1f50*/  LOP3.LUT R15, R12, 0x1c0, RZ, 0xc0, !PT ;  /* 0x000001c00c0f7812 */ /* 0x000fe200078ec0ff */
[----:B------:R-:W-:Y:S01]  /*1f60*/  IMAD.WIDE.U32 R2, R5, c[0x0][0x210], R2 ;  /* 0x0000840005027a25 */ /* 0x000fe200078e0002 */
[----:B------:R-:W-:Y:S01]  /*1f70*/  CS2R R96, SRZ ;  /* 0x0000000000607805 */ /* 0x000fe2000001ff00 */
[----:B------:R-:W-:Y:S01]  /*1f80*/  CS2R R94, SRZ ;  /* 0x00000000005e7805 */ /* 0x000fe2000001ff00 */
[----:B------:R-:W-:Y:S01]  /*1f90*/  SHF.R.U32.HI R21, RZ, 0x3, R15 ;  /* 0x00000003ff157819 */ /* 0x000fe2000001160f */
[----:B------:R-:W-:Y:S01]  /*1fa0*/  IMAD.MOV.U32 R5, RZ, RZ, c[0x0][0x1a8] ;  /* 0x00006a00ff057624 */ /* 0x000fe200078e00ff */
[----:B------:R-:W-:Y:S01]  /*1fb0*/  IADD3 R3, R3, UR5, RZ ;  /* 0x0000000503037c10 */ /* 0x000fe2000fffe0ff */
[----:B------:R-:W-:Y:S01]  /*1fc0*/  IMAD.SHL.U32 R45, R11, 0x2, RZ ;  /* 0x000000020b2d7824 */ /* 0x000fe200078e00ff */
[----:B------:R-:W-:Y:S01]  /*1fd0*/  ULDC.64 UR4, c[0x0][0x178] ;  /* 0x00005e0000047ab9 */ /* 0x000fe20000000a00 */
[----:B------:R-:W-:Y:S01]  /*1fe0*/  IMAD R9, R27, 0x800, R40 ;  /* 0x000008001b097824 */ /* 0x000fe200078e0228 */
[----:B------:R-:W-:Y:S01]  /*1ff0*/  LEA R4, P0, R5, R6, 0x6 ;  /* 0x0000000605047211 */ /* 0x000fe200078030ff */
[----:B------:R-:W-:Y:S01]  /*2000*/  UIMAD UR19, UR6, UR4, URZ ;  /* 0x00000004061372a4 */ /* 0x000fe2000f8e023f */
[----:B------:R-:W-:Y:S01]  /*2010*/  IADD3 R11, R45, 0x141c0, RZ ;  /* 0x000141c02d0b7810 */ /* 0x000fe20007ffe0ff */
[----:B------:R-:W-:Y:S01]  /*2020*/  UIMAD.WIDE.U32 UR20, UR18, UR4, URZ ;  /* 0x00000004121472a5 */ /* 0x000fe2000f8e003f */
[----:B------:R-:W-:Y:S01]  /*2030*/  LEA.HI.X R5, R5, R7, R10, 0x6, P0 ;  /* 0x0000000705057211 */ /* 0x000fe200000f340a */
[----:B------:R-:W-:Y:S01]  /*2040*/  STL [R1+0x64], R45 ;  /* 0x0000642d01007387 */ /* 0x000fe20000100800 */
[C---:B------:R-:W-:Y:S01]  /*2050*/  ISETP.LT.OR P0, PT, R0.reuse, 0x1, P3 ;  /* 0x000000010000780c */ /* 0x040fe20001f01670 */
[----:B------:R-:W-:Y:S01]  /*2060*/  UIMAD UR19, UR18, UR5, UR19 ;  /* 0x00000005121372a4 */ /* 0x000fe2000f8e0213 */
[----:B------:R-:W-:Y:S01]  /*2070*/  ISETP.LT.OR P3, PT, R0, 0x21, P3 ;  /* 0x000000210000780c */ /* 0x000fe20001f61670 */
[----:B------:R-:W-:Y:S01]  /*2080*/  IMAD R20, R13, c[0x0][0x290], RZ ;  /* 0x0000a4000d147a24 */ /* 0x000fe200078e02ff */
[----:B------:R-:W-:Y:S01]  /*2090*/  IADD3 R10, R45, 0x14180, RZ ;  /* 0x000141802d0a7810 */ /* 0x000fe20007ffe0ff */
[----:B------:R-:W-:Y:S01]  /*20a0*/  UIADD3 UR19, UR21, UR19, URZ ;  /* 0x0000001315137290 */ /* 0x000fe2000fffe03f */
[----:B------:R-:W-:Y:S01]  /*20b0*/  CS2R R92, SRZ ;  /* 0x00000000005c7805 */ /* 0x000fe2000001ff00 */
[----:B------:R-:W-:Y:S01]  /*20c0*/  ULDC.64 UR4, c[0x0][0x208] ;  /* 0x0000820000047ab9 */ /* 0x000fe20000000a00 */
[----:B------:R-:W-:Y:S01]  /*20d0*/  @P1 IADD3 R11, R10, -0x40, RZ ;  /* 0xffffffc00a0b1810 */ /* 0x000fe20007ffe0ff */
[----:B------:R-:W-:Y:S01]  /*20e0*/  IMAD R10, R13, c[0x0][0x218], RZ ;  /* 0x000086000d0a7a24 */ /* 0x000fe200078e02ff */
[----:B------:R-:W-:Y:S01]  /*20f0*/  USHF.L.U32 UR7, UR4, 0x5, URZ ;  /* 0x0000000504077899 */ /* 0x000fe2000800063f */
[----:B------:R-:W-:Y:S01]  /*2100*/  LOP3.LUT P1, RZ, R22, 0x2, RZ, 0xc0, !PT ;  /* 0x0000000216ff7812 */ /* 0x000fe2000782c0ff */
[----:B------:R-:W-:Y:S01]  /*2110*/  CS2R R90, SRZ ;  /* 0x00000000005a7805 */ /* 0x000fe2000001ff00 */
[----:B------:R1:W-:Y:S01]  /*2120*/  LDGSTS.E.BYPASS.LTC128B.128 [R42+0x6080], [R6.64+0x180], !P0 ;  /* 0x06080180062a7fae */ /* 0x0003e2000c101d50 */
[----:B------:R-:W-:Y:S01]  /*2130*/  IMAD R12, R17, c[0x0][0x21c], R10 ;  /* 0x00008700110c7a24 */ /* 0x000fe200078e020a */
[----:B------:R-:W-:Y:S01]  /*2140*/  CS2R R88, SRZ ;  /* 0x0000000000587805 */ /* 0x000fe2000001ff00 */
[----:B------:R-:W-:Y:S01]  /*2150*/  IMAD.U32 R10, RZ, RZ, UR19 ;  /* 0x00000013ff0a7e24 */ /* 0x000fe2000f8e00ff */
[----:B------:R2:W-:Y:S01]  /*2160*/  LDGSTS.E.BYPASS.LTC128B.128 [R42+0x1080], [R4.64], !P6 ;  /* 0x01080000042a7fae */ /* 0x0005e2000f101d50 */
[----:B------:R-:W-:Y:S01]  /*2170*/  IMAD.U32 R0, RZ, RZ, UR7 ;  /* 0x00000007ff007e24 */ /* 0x000fe2000f8e00ff */
[----:B------:R-:W-:Y:S01]  /*2180*/  UMOV UR19, 0x5 ;  /* 0x0000000500137882 */ /* 0x000fe20000000000 */
[----:B------:R-:W-:Y:S01]  /*2190*/  CS2R R86, SRZ ;  /* 0x0000000000567805 */ /* 0x000fe2000001ff00 */
[----:B------:R2:W-:Y:S01]  /*21a0*/  LDGSTS.E.BYPASS.LTC128B.128 [R42+0x3080], [R4.64+0x80], !P5 ;  /* 0x03080080042a7fae */ /* 0x0005e2000e901d50 */
[----:B------:R-:W-:Y:S01]  /*21b0*/  USHF.L.U64.HI UR4, UR4, UR19, UR5 ;  /* 0x0000001304047299 */ /* 0x000fe20008010205 */
[----:B------:R-:W-:Y:S01]  /*21c0*/  CS2R R84, SRZ ;  /* 0x0000000000547805 */ /* 0x000fe2000001ff00 */
[----:B------:R-:W-:Y:S01]  /*21d0*/  USHF.L.U32 UR19, UR18, 0x5, URZ ;  /* 0x0000000512137899 */ /* 0x000fe2000800063f */
[----:B------:R2:W-:Y:S01]  /*21e0*/  LDGSTS.E.BYPASS.LTC128B.128 [R42+0x5080], [R4.64+0x100], !P4 ;  /* 0x05080100042a7fae */ /* 0x0005e2000e101d50 */
[----:B------:R-:W-:Y:S01]  /*21f0*/  UIMAD UR4, UR4, UR18, URZ ;  /* 0x00000012040472a4 */ /* 0x000fe2000f8e023f */
[----:B------:R-:W-:Y:S01]  /*2200*/  CS2R R82, SRZ ;  /* 0x0000000000527805 */ /* 0x000fe2000001ff00 */
[----:B------:R-:W-:Y:S01]  /*2210*/  UIADD3 UR5, -UR19, UR13, URZ ;  /* 0x0000000d13057290 */ /* 0x000fe2000fffe13f */
[----:B------:R2:W-:Y:S01]  /*2220*/  LDGSTS.E.BYPASS.LTC128B.128 [R42+0x7080], [R4.64+0x180], !P3 ;  /* 0x07080180042a7fae */ /* 0x0005e2000d901d50 */
[----:B------:R-:W-:Y:S01]  /*2230*/  UIMAD UR4, UR6, UR7, UR4 ;  /* 0x00000007060472a4 */ /* 0x000fe2000f8e0204 */
[----:B------:R-:W-:Y:S01]  /*2240*/  ISETP.GE.AND P3, PT, R14, c[0x0][0x1fc], PT ;  /* 0x00007f000e007a0c */ /* 0x000fe20003f66270 */
[----:B------:R-:W-:Y:S01]  /*2250*/  CS2R R80, SRZ ;  /* 0x0000000000507805 */ /* 0x000fe2000001ff00 */
[----:B------:R-:W0:Y:S01]  /*2260*/  LDGDEPBAR ;  /* 0x00000000000079af */ /* 0x000e220000000000 */
[----:B------:R-:W-:Y:S01]  /*2270*/  ULDC.64 UR6, c[0x0][0x288] ;  /* 0x0000a20000067ab9 */ /* 0x000fe20000000a00 */
[----:B------:R-:W-:Y:S01]  /*2280*/  CS2R R78, SRZ ;  /* 0x00000000004e7805 */ /* 0x000fe2000001ff00 */
[----:B------:R-:W-:Y:S01]  /*2290*/  UIMAD UR6, UR11, UR6, URZ ;  /* 0x000000060b0672a4 */ /* 0x000fe2000f8e023f */
[----:B------:R3:W-:Y:S01]  /*22a0*/  STL [R1+0x68], R11 ;  /* 0x0000680b01007387 */ /* 0x0007e20000100800 */
[----:B------:R-:W-:Y:S01]  /*22b0*/  CS2R R76, SRZ ;  /* 0x00000000004c7805 */ /* 0x000fe2000001ff00 */
[----:B------:R-:W-:Y:S01]  /*22c0*/  CS2R R74, SRZ ;  /* 0x00000000004a7805 */ /* 0x000fe2000001ff00 */
[----:B-1----:R-:W-:Y:S01]  /*22d0*/  IMAD.U32 R7, RZ, RZ, UR21 ;  /* 0x00000015ff077e24 */ /* 0x002fe2000f8e00ff */
[----:B------:R-:W-:Y:S01]  /*22e0*/  LOP3.LUT R7, R15, 0x8, R39, 0xf8, !PT ;  /* 0x000000080f077812 */ /* 0x000fe200078ef827 */
[----:B------:R-:W-:Y:S01]  /*22f0*/  IMAD.U32 R6, RZ, RZ, UR20 ;  /* 0x00000014ff067e24 */ /* 0x000fe2000f8e00ff */
[----:B------:R1:W-:Y:S01]  /*2300*/  STL.64 [R1+0x98], R46 ;  /* 0x0000982e01007387 */ /* 0x0003e20000100a00 */
[----:B------:R-:W-:Y:S01]  /*2310*/  UIMAD UR6, UR14, UR7, UR6 ;  /* 0x000000070e0672a4 */ /* 0x000fe2000f8e0206 */
[----:B------:R-:W-:Y:S01]  /*2320*/  LOP3.LUT R8, R7, R21, RZ, 0x3c, !PT ;  /* 0x0000001507087212 */ /* 0x000fe200078e3cff */
[----:B------:R-:W-:Y:S01]  /*2330*/  CS2R R72, SRZ ;  /* 0x0000000000487805 */ /* 0x000fe2000001ff00 */
[----:B------:R-:W-:Y:S01]  /*2340*/  LEA R7, P0, R6, R46, 0x5 ;  /* 0x0000002e06077211 */ /* 0x000fe200078028ff */
        /* <DEDUP_REMOVED lines=9> */
[----:B------:R-:W-:-:S04]  /*23e0*/  DEPBAR.LE SB0, 0x1 ;  /* 0x000080400000791a */ /* 0x000fc80000000000 */
[----:B------:R-:W-:Y:S01]  /*23f0*/  CS2R R52, SRZ ;  /* 0x0000000000347805 */ /* 0x000fe2000001ff00 */
[----:B---3--:R-:W-:Y:S01]  /*2400*/  IMAD R11, R13, c[0x0][0x188], RZ ;  /* 0x000062000d0b7a24 */ /* 0x008fe200078e02ff */
[----:B------:R-:W-:Y:S01]  /*2410*/  CS2R R50, SRZ ;  /* 0x0000000000327805 */ /* 0x000fe2000001ff00 */
[----:B------:R-:W-:Y:S02]  /*2420*/  CS2R R48, SRZ ;  /* 0x0000000000307805 */ /* 0x000fe4000001ff00 */
[----:B------:R-:W-:-:S04]  /*2430*/  IMAD R11, R17, c[0x0][0x18c], R11 ;  /* 0x00006300110b7a24 */ /* 0x000fc800078e020b */
[----:B------:R-:W-:Y:S02]  /*2440*/  IMAD.IADD R19, R47, 0x1, R11 ;  /* 0x000000012f137824 */ /* 0x000fe400078e020b */
[----:B-1----:R-:W-:-:S03]  /*2450*/  IMAD.WIDE.U32 R46, R17, c[0x0][0x218], R2 ;  /* 0x00008600112e7a25 */ /* 0x002fc600078e0002 */
[----:B------:R-:W-:Y:S01]  /*2460*/  LEA.HI.X R6, R6, R19, R10, 0x5, P0 ;  /* 0x0000001306067211 */ /* 0x000fe200000f2c0a */
[----:B------:R-:W-:Y:S01]  /*2470*/  IMAD.IADD R2, R9, 0x1, R8 ;  /* 0x0000000109027824 */ /* 0x000fe200078e0208 */
[----:B------:R-:W-:Y:S01]  /*2480*/  BAR.SYNC.DEFER_BLOCKING 0x0 ;  /* 0x0000000000007b1d */ /* 0x000fe20000010000 */
[----:B------:R-:W-:Y:S01]  /*2490*/  LEA R8, P0, R7, c[0x0][0x160], 0x1 ;  /* 0x0000580007087a11 */ /* 0x000fe200078008ff */
[----:B------:R-:W-:Y:S02]  /*24a0*/  IMAD.IADD R45, R47, 0x1, R12 ;  /* 0x000000012f2d7824 */ /* 0x000fe400078e020c */
[----:B------:R-:W-:Y:S01]  /*24b0*/  IMAD.MOV.U32 R44, RZ, RZ, R46 ;  /* 0x000000ffff2c7224 */ /* 0x000fe200078e002e */
[----:B------:R-:W-:Y:S01]  /*24c0*/  LEA.HI.X R9, R7, c[0x0][0x164], R6, 0x1, P0 ;  /* 0x0000590007097a11 */ /* 0x000fe200000f0c06 */
[----:B------:R-:W-:Y:S01]  /*24d0*/  IMAD.MOV.U32 R3, RZ, RZ, 0x40 ;  /* 0x00000040ff037424 */ /* 0x000fe200078e00ff */
[----:B------:R-:W-:Y:S01]  /*24e0*/  ISETP.LT.AND P0, PT, R43, UR5, PT ;  /* 0x000000052b007c0c */ /* 0x000fe2000bf01270 */
[----:B------:R-:W-:Y:S01]  /*24f0*/  IMAD.WIDE.U32 R6, R0, UR18, R44 ;  /* 0x0000001200067c25 */ /* 0x000fe2000f8e002c */
[----:B------:R-:W-:Y:S01]  /*2500*/  SHF.R.S32.HI R0, RZ, 0x1f, R24 ;  /* 0x0000001fff007819 */ /* 0x000fe20000011418 */
[----:B------:R-:W-:Y:S01]  /*2510*/  STL [R1+0xb0], R19 ;  /* 0x0000b01301007387 */ /* 0x000fe20000100800 */
[----:B------:R-:W-:Y:S01]  /*2520*/  SEL R3, R3, 0xffffffc0, !P2 ;  /* 0xffffffc003037807 */ /* 0x000fe20005000000 */
[----:B------:R-:W-:Y:S01]  /*2530*/  IMAD.SHL.U32 R2, R2, 0x2, RZ ;  /* 0x0000000202027824 */ /* 0x000fe200078e00ff */
[----:B--2---:R-:W-:Y:S01]  /*2540*/  LEA.HI R4, R0, R24, RZ, 0x2 ;  /* 0x0000001800047211 */ /* 0x004fe200078f10ff */
[----:B------:R1:W-:Y:S01]  /*2550*/  STL.64 [R1+0x88], R46 ;  /* 0x0000882e01007387 */ /* 0x0003e20000100a00 */
[----:B------:R-:W-:Y:S01]  /*2560*/  SEL R0, R148, 0xffffffe0, !P1 ;  /* 0xffffffe094007807 */ /* 0x000fe20004800000 */
[----:B------:R-:W-:Y:S01]  /*2570*/  IMAD.IADD R10, R2, 0x1, R3 ;  /* 0x00000001020a7824 */ /* 0x000fe200078e0203 */
[----:B------:R-:W-:Y:S01]  /*2580*/  ISETP.GE.OR P6, PT, R14, c[0x0][0x16c], !P0 ;  /* 0x00005b000e007a0c */ /* 0x000fe200047c6670 */
[----:B------:R-:W-:Y:S01]  /*2590*/  STL.64 [R1+0x70], R44 ;  /* 0x0000702c01007387 */ /* 0x000fe20000100a00 */
[----:B------:R-:W-:Y:S01]  /*25a0*/  ISETP.GE.OR P2, PT, R16, c[0x0][0x16c], !P0 ;  /* 0x00005b0010007a0c */ /* 0x000fe20004746670 */
[----:B------:R-:W-:Y:S01]  /*25b0*/  IMAD.IADD R11, R2, 0x1, R0 ;  /* 0x00000001020b7824 */ /* 0x000fe200078e0200 */
[----:B------:R-:W-:Y:S01]  /*25c0*/  IADD3 R0, R7, UR4, RZ ;  /* 0x0000000407007c10 */ /* 0x000fe2000fffe0ff */
[----:B------:R-:W-:Y:S01]  /*25d0*/  STL [R1+0x28], R2 ;  /* 0x0000280201007387 */ /* 0x000fe20000100800 */
[----:B------:R-:W-:Y:S01]  /*25e0*/  ULDC.64 UR4, c[0x0][0x270] ;  /* 0x00009c0000047ab9 */ /* 0x000fe20000000a00 */
[----:B------:R-:W-:Y:S01]  /*25f0*/  IMAD.IADD R5, R3, 0x1, R11 ;  /* 0x0000000103057824 */ /* 0x000fe200078e020b */
[----:B------:R-:W-:Y:S01]  /*2600*/  UIMAD UR4, UR11, UR4, URZ ;  /* 0x000000040b0472a4 */ /* 0x000fe2000f8e023f */
[----:B------:R-:W2:Y:S01]  /*2610*/  LDSM.16.M88.4 R164, [R2+0x8080] ;  /* 0x0080800002a4783b */ /* 0x000ea20000000200 */
[----:B------:R-:W-:-:S02]  /*2620*/  ISETP.GE.AND P1, PT, R14, c[0x0][0x16c], PT ;  /* 0x00005b000e007a0c */ /* 0x000fc40003f26270 */
[----:B------:R-:W-:Y:S01]  /*2630*/  UIMAD UR5, UR14, UR5, UR4 ;  /* 0x000000050e0572a4 */ /* 0x000fe2000f8e0204 */
[----:B------:R-:W3:Y:S01]  /*2640*/  LDSM.16.M88.4 R168, [R11+0x8080] ;  /* 0x008080000ba8783b */ /* 0x000ee20000000200 */
[----:B------:R-:W-:Y:S02]  /*2650*/  SEL R40, RZ, 0x1, P1 ;  /* 0x00000001ff287807 */ /* 0x000fe40000800000 */
[----:B------:R-:W-:Y:S01]  /*2660*/  ISETP.GT.AND P1, PT, R149, 0x7, PT ;  /* 0x000000079500780c */ /* 0x000fe20003f24270 */
[----:B------:R-:W4:Y:S01]  /*2670*/  LDSM.16.M88.4 R172, [R10+0x8080] ;  /* 0x008080000aac783b */ /* 0x000f220000000200 */
[----:B------:R-:W-:Y:S01]  /*2680*/  IADD3 R7, R31, UR5, RZ ;  /* 0x000000051f077c10 */ /* 0x000fe2000fffe0ff */
[----:B------:R-:W-:Y:S01]  /*2690*/  ULDC.64 UR4, c[0x0][0x238] ;  /* 0x00008e0000047ab9 */ /* 0x000fe20000000a00 */
[C---:B------:R-:W-:Y:S01]  /*26a0*/  ISETP.GE.OR P5, PT, R36.reuse, c[0x0][0x16c], !P0 ;  /* 0x00005b0024007a0c */ /* 0x040fe200047a6670 */
[----:B------:R-:W2:Y:S01]  /*26b0*/  LDSM.16.M88.4 R176, [R5+0x8080] ;  /* 0x0080800005b0783b */ /* 0x000ea20000000200 */
[----:B------:R-:W-:Y:S01]  /*26c0*/  ISETP.GE.OR P4, PT, R29, c[0x0][0x16c], !P0 ;  /* 0x00005b001d007a0c */ /* 0x000fe20004786670 */
[----:B------:R-:W-:Y:S01]  /*26d0*/  UIMAD UR11, UR11, UR4, URZ ;  /* 0x000000040b0b72a4 */ /* 0x000fe2000f8e023f */
[----:B------:R-:W-:Y:S01]  /*26e0*/  SEL R31, RZ, 0x1, P3 ;  /* 0x00000001ff1f7807 */ /* 0x000fe20001800000 */
[----:B------:R-:W2:Y:S01]  /*26f0*/  LDSM.16.M88.4 R180, [R2+0xa080] ;  /* 0x00a0800002b4783b */ /* 0x000ea20000000200 */
[----:B------:R-:W-:Y:S01]  /*2700*/  USHF.R.S32.HI UR4, URZ, 0x1f, UR19 ;  /* 0x0000001f3f047899 */ /* 0x000fe20008011413 */
[----:B------:R-:W-:Y:S01]  /*2710*/  ISETP.GE.AND P3, PT, R36, c[0x0][0x1fc], PT ;  /* 0x00007f0024007a0c */ /* 0x000fe20003f66270 */
[----:B------:R-:W-:Y:S01]  /*2720*/  UIMAD UR5, UR14, UR5, UR11 ;  /* 0x000000050e0572a4 */ /* 0x000fe2000f8e020b */
[----:B------:R-:W2:Y:S01]  /*2730*/  LDSM.16.M88.4 R184, [R11+0xa080] ;  /* 0x00a080000bb8783b */ /* 0x000ea20000000200 */
[----:B-1----:R-:W-:-:S03]  /*2740*/  CS2R R46, SRZ ;  /* 0x00000000002e7805 */ /* 0x002fc6000001ff00 */
        /* <DEDUP_REMOVED lines=12> */
[----:B-----5:R-:W-:-:S03]  /*2810*/  LOP3.LUT R2, R4, 0x1ffffffc, RZ, 0xc0, !PT ;  /* 0x1ffffffc04027812 */ /* 0x020fc600078ec0ff */
[----:B------:R-:W-:Y:S02]  /*2820*/  STL [R1+0x34], R10 ;  /* 0x0000340a01007387 */ /* 0x000fe40000100800 */
[----:B------:R-:W-:Y:S02]  /*2830*/  IMAD.IADD R24, R24, 0x1, -R2 ;  /* 0x0000000118187824 */ /* 0x000fe400078e0a02 */
[----:B------:R5:W-:Y:S04]  /*2840*/  STL [R1+0x30], R5 ;  /* 0x0000300501007387 */ /* 0x000be80000100800 */
[----:B------:R-:W-:Y:S01]  /*2850*/  @!PT LDS RZ, [RZ] ;  /* 0x00000000fffff984 */ /* 0x000fe20000000800 */
[----:B------:R-:W-:Y:S01]  /*2860*/  @!PT LDS RZ, [RZ] ;  /* 0x00000000fffff984 */ /* 0x000fe20000000800 */
[----:B------:R-:W-:Y:S01]  /*2870*/  @!PT LDS RZ, [RZ] ;  /* 0x00000000fffff984 */ /* 0x000fe20000000800 */
[----:B------:R1:W-:Y:S01]  /*2880*/  LDGSTS.E.BYPASS.LTC128B.128 [R42+0x8080], [R8.64], !P6 ;  /* 0x08080000082a7fae */ /* 0x0003e2000f101d50 */
[----:B------:R-:W-:Y:S01]  /*2890*/  ISETP.GE.OR P6, PT, R14, c[0x0][0x1fc], !P0 ;  /* 0x00007f000e007a0c */ /* 0x000fe200047c6670 */
[----:B------:R-:W-:-:S02]  /*28a0*/  IMAD.SHL.U32 R14, R27, 0x20, RZ ;  /* 0x000000201b0e7824 */ /* 0x000fc400078e00ff */
[----:B------:R1:W-:Y:S01]  /*28b0*/  LDGSTS.E.BYPASS.LTC128B.128 [R42+0x9080], [R8.64+0x80], !P2 ;  /* 0x09080080082a7fae */ /* 0x0003e2000d101d50 */
[----:B------:R-:W-:Y:S02]  /*28c0*/  LEA R4, P2, R6, c[0x0][0x1f0], 0x1 ;  /* 0x00007c0006047a11 */ /* 0x000fe400078408ff */
[----:B------:R-:W-:Y:S01]  /*28d0*/  LOP3.LUT R23, R23, 0x20, R14, 0xf8, !PT ;  /* 0x0000002017177812 */ /* 0x000fe200078ef80e */
[----:B------:R1:W-:Y:S01]  /*28e0*/  LDGSTS.E.BYPASS.LTC128B.128 [R42+0xa080], [R8.64+0x100], !P5 ;  /* 0x0a080100082a7fae */ /* 0x0003e2000e901d50 */
[----:B------:R-:W-:Y:S01]  /*28f0*/  ISETP.GE.OR P5, PT, R16, c[0x0][0x1fc], !P0 ;  /* 0x00007f0010007a0c */ /* 0x000fe200047a6670 */
[----:B------:R-:W-:Y:S02]  /*2900*/  IMAD.SHL.U32 R14, R18, 0x10, RZ ;  /* 0x00000010120e7824 */ /* 0x000fe400078e00ff */
[----:B------:R1:W-:Y:S01]  /*2910*/  LDGSTS.E.BYPASS.LTC128B.128 [R42+0xb080], [R8.64+0x180], !P4 ;  /* 0x0b080180082a7fae */ /* 0x0003e2000e101d50 */
[----:B------:R-:W-:Y:S02]  /*2920*/  ISETP.GE.AND P4, PT, R16, c[0x0][0x1fc], PT ;  /* 0x00007f0010007a0c */ /* 0x000fe40003f86270 */
[----:B-----5:R-:W-:Y:S01]  /*2930*/  LEA.HI.X R5, R6, c[0x0][0x1f4], R0, 0x1, P2 ;  /* 0x00007d0006057a11 */ /* 0x020fe200010f0c00 */
[----:B------:R-:W-:Y:S01]  /*2940*/  IMAD R0, R13, c[0x0][0x278], RZ ;  /* 0x00009e000d007a24 */ /* 0x000fe200078e02ff */
[----:B------:R-:W-:Y:S01]  /*2950*/  ISETP.GE.AND P2, PT, R16, c[0x0][0x16c], PT ;  /* 0x00005b0010007a0c */ /* 0x000fe20003f46270 */
[----:B------:R-:W-:Y:S01]  /*2960*/  IMAD.MOV.U32 R6, RZ, RZ, R30 ;  /* 0x000000ffff067224 */ /* 0x000fe200078e001e */
[----:B------:R-:W-:Y:S01]  /*2970*/  SEL R22, RZ, 0xffffffff, P4 ;  /* 0xffffffffff167807 */ /* 0x000fe20002000000 */
[C---:B------:R-:W-:Y:S01]  /*2980*/  IMAD R0, R17.reuse, c[0x0][0x27c], R0 ;  /* 0x00009f0011007a24 */ /* 0x040fe200078e0200 */
[----:B------:R-:W-:Y:S01]  /*2990*/  SEL R25, RZ, 0xffffffff, P2 ;  /* 0xffffffffff197807 */ /* 0x000fe20001000000 */
[----:B------:R-:W-:Y:S01]  /*29a0*/  IMAD.WIDE.U32 R44, R17, c[0x0][0x278], R6 ;  /* 0x00009e00112c7a25 */ /* 0x000fe200078e0006 */
[----:B------:R-:W-:-:S02]  /*29b0*/  ISETP.GE.AND P2, PT, R36, c[0x0][0x16c], PT ;  /* 0x00005b0024007a0c */ /* 0x000fc40003f46270 */
[----:B------:R-:W-:Y:S01]  /*29c0*/  LOP3.LUT R7, R41, 0xfffffff0, RZ, 0xc0, !PT ;  /* 0xfffffff029077812 */ /* 0x000fe200078ec0ff */
[----:B------:R-:W-:Y:S01]  /*29d0*/  IMAD.IADD R10, R45, 0x1, R0 ;  /* 0x000000012d0a7824 */ /* 0x000fe200078e0200 */
[----:B------:R-:W-:Y:S01]  /*29e0*/  SEL R30, RZ, 0x4, P2 ;  /* 0x00000004ff1e7807 */ /* 0x000fe20001000000 */
[----:B------:R5:W-:Y:S01]  /*29f0*/  STL.64 [R1+0x80], R44 ;  /* 0x0000802c01007387 */ /* 0x000be20000100a00 */
[----:B------:R-:W-:Y:S01]  /*2a00*/  ISETP.GE.AND P2, PT, R29, c[0x0][0x16c], PT ;  /* 0x00005b001d007a0c */ /* 0x000fe20003f46270 */
[----:B------:R-:W-:Y:S01]  /*2a10*/  IMAD.IADD R0, R149, 0x1, -R7 ;  /* 0x0000000195007824 */ /* 0x000fe200078e0a07 */
[----:B------:R-:W-:Y:S01]  /*2a20*/  IADD3 R7, R35, UR5, RZ ;  /* 0x0000000523077c10 */ /* 0x000fe2000fffe0ff */
[----:B------:R2:W-:Y:S01]  /*2a30*/  STL [R1+0xa8], R10 ;  /* 0x0000a80a01007387 */ /* 0x0005e20000100800 */
[----:B------:R-:W-:Y:S02]  /*2a40*/  SEL R26, RZ, 0x8, P2 ;  /* 0x00000008ff1a7807 */ /* 0x000fe40001000000 */
[----:B------:R-:W-:-:S02]  /*2a50*/  @!P1 IADD3 R2, P2, R44, UR19, RZ ;  /* 0x000000132c029c10 */ /* 0x000fc4000ff5e0ff */
[----:B------:R-:W-:Y:S02]  /*2a60*/  SHF.R.S32.HI R16, RZ, 0x1f, R0 ;  /* 0x0000001fff107819 */ /* 0x000fe40000011400 */
[----:B------:R-:W-:Y:S01]  /*2a70*/  @!P1 IADD3.X R6, R10, UR4, RZ, P2, !PT ;  /* 0x000000040a069c10 */ /* 0x000fe200097fe4ff */
[----:B-1----:R-:W-:Y:S01]  /*2a80*/  IMAD.MOV.U32 R8, RZ, RZ, R32 ;  /* 0x000000ffff087224 */ /* 0x002fe200078e0020 */
[----:B------:R-:W-:Y:S02]  /*2a90*/  LEA.HI R16, R16, R0, RZ, 0x3 ;  /* 0x0000000010107211 */ /* 0x000fe400078f18ff */
[----:B------:R-:W-:Y:S02]  /*2aa0*/  IADD3 R9, R33, UR6, RZ ;  /* 0x0000000621097c10 */ /* 0x000fe4000fffe0ff */
[----:B------:R-:W-:Y:S02]  /*2ab0*/  LOP3.LUT R12, R16, 0xfffffff8, RZ, 0xc0, !PT ;  /* 0xfffffff8100c7812 */ /* 0x000fe400078ec0ff */
[----:B------:R-:W-:Y:S01]  /*2ac0*/  LOP3.LUT R15, R15, 0x10, R14, 0xf8, !PT ;  /* 0x000000100f0f7812 */ /* 0x000fe200078ef80e */
[----:B------:R-:W-:Y:S01]  /*2ad0*/  IMAD.WIDE.U32 R32, R17, c[0x0][0x290], R8 ;  /* 0x0000a40011207a25 */ /* 0x000fe200078e0008 */
[----:B------:R-:W-:-:S02]  /*2ae0*/  ISETP.GE.OR P4, PT, R36, c[0x0][0x1fc], !P0 ;  /* 0x00007f0024007a0c */ /* 0x000fc40004786670 */
[----:B------:R-:W-:Y:S01]  /*2af0*/  ISETP.GE.OR P0, PT, R29, c[0x0][0x1fc], !P0 ;  /* 0x00007f001d007a0c */ /* 0x000fe20004706670 */
[----:B------:R-:W-:Y:S02]  /*2b00*/  IMAD.IADD R0, R0, 0x1, -R12 ;  /* 0x0000000100007824 */ /* 0x000fe400078e0a0c */
[----:B------:R-:W-:Y:S01]  /*2b10*/  IMAD.SHL.U32 R8, R22, 0x2, RZ ;  /* 0x0000000216087824 */ /* 0x000fe200078e00ff */
[----:B-----5:R-:W-:Y:S01]  /*2b20*/  CS2R R44, SRZ ;  /* 0x00000000002c7805 */ /* 0x020fe2000001ff00 */
[----:B--2---:R-:W-:-:S03]  /*2b30*/  @!P1 LEA R10, P2, R2, c[0x0][0x258], 0x2 ;  /* 0x00009600020a9a11 */ /* 0x004fc600078410ff */
[----:B------:R-:W-:Y:S02]  /*2b40*/  LOP3.LUT R8, R8, 0x2, R31, 0xe2, !PT ;  /* 0x0000000208087812 */ /* 0x000fe400078ee21f */
[----:B------:R-:W-:Y:S01]  /*2b50*/  @!P1 LEA.HI.X R11, R2, c[0x0][0x25c], R6, 0x2, P2 ;  /* 0x00009700020b9a11 */ /* 0x000fe200010f1406 */
[----:B------:R-:W-:Y:S01]  /*2b60*/  IMAD.MOV.U32 R6, RZ, RZ, R34 ;  /* 0x000000ffff067224 */ /* 0x000fe200078e0022 */
[----:B------:R-:W-:Y:S01]  /*2b70*/  LOP3.LUT R2, R38, 0xffffffe0, RZ, 0xc0, !PT ;  /* 0xffffffe026027812 */ /* 0x000fe200078ec0ff */
[----:B------:R-:W-:Y:S01]  /*2b80*/  CS2R R34, SRZ ;  /* 0x0000000000227805 */ /* 0x000fe2000001ff00 */
[----:B------:R-:W-:Y:S01]  /*2b90*/  ISETP.GE.AND P2, PT, R29, c[0x0][0x1fc], PT ;  /* 0x00007f001d007a0c */ /* 0x000fe20003f46270 */
[----:B------:R-:W-:-:S03]  /*2ba0*/  IMAD.WIDE.U32 R150, R17, c[0x0][0x240], R6 ;  /* 0x0000900011967a25 */ /* 0x000fc600078e0006 */
[----:B------:R-:W-:Y:S01]  /*2bb0*/  SEL R9, RZ, 0x8, P2 ;  /* 0x00000008ff097807 */ /* 0x000fe20001000000 */
[----:B------:R-:W-:Y:S02]  /*2bc0*/  IMAD.IADD R2, R149, 0x1, -R2 ;  /* 0x0000000195027824 */ /* 0x000fe400078e0a02 */
[----:B------:R-:W-:Y:S02]  /*2bd0*/  IMAD.SHL.U32 R7, R25, 0x2, RZ ;  /* 0x0000000219077824 */ /* 0x000fe400078e00ff */
[----:B------:R-:W-:Y:S01]  /*2be0*/  @!P1 IMAD.SHL.U32 R6, R149, 0x10, RZ ;  /* 0x0000001095069824 */ /* 0x000fe200078e00ff */
[----:B------:R-:W-:Y:S02]  /*2bf0*/  SHF.R.S32.HI R19, RZ, 0x1f, R2 ;  /* 0x0000001fff137819 */ /* 0x000fe40000011402 */
[----:B------:R-:W-:Y:S02]  /*2c00*/  LOP3.LUT R7, R7, 0x2, R40, 0xe2, !PT ;  /* 0x0000000207077812 */ /* 0x000fe400078ee228 */
[----:B------:R-:W-:Y:S01]  /*2c10*/  LEA.HI R12, R19, R2, RZ, 0x2 ;  /* 0x00000002130c7211 */ /* 0x000fe200078f10ff */
[----:B------:R-:W-:Y:S01]  /*2c20*/  IMAD R19, R13, c[0x0][0x240], RZ ;  /* 0x000090000d137a24 */ /* 0x000fe200078e02ff */
[----:B------:R1:W-:Y:S01]  /*2c30*/  @!P1 LDGSTS.E.BYPASS.LTC128B.128 [R6+0x14080], [R10.64] ;  /* 0x140800000a069fae */ /* 0x0003e2000b901d50 */
[----:B------:R-:W-:Y:S01]  /*2c40*/  CS2R R40, SRZ ;  /* 0x0000000000287805 */ /* 0x000fe2000001ff00 */
[C---:B------:R-:W-:Y:S01]  /*2c50*/  LOP3.LUT R18, R12.reuse, 0x7ffffffc, RZ, 0xc0, !PT ;  /* 0x7ffffffc0c127812 */ /* 0x040fe200078ec0ff */
[C---:B------:R-:W-:Y:S01]  /*2c60*/  IMAD R19, R17.reuse, c[0x0][0x244], R19 ;  /* 0x0000910011137a24 */ /* 0x040fe200078e0213 */
[----:B------:R-:W-:Y:S01]  /*2c70*/  LEA.HI.SX32 R14, R12, R14, 0x1e ;  /* 0x0000000e0c0e7211 */ /* 0x000fe200078ff2ff */
[----:B------:R-:W-:Y:S01]  /*2c80*/  IMAD R12, R17, c[0x0][0x294], R20 ;  /* 0x0000a500110c7a24 */ /* 0x000fe200078e0214 */
[----:B------:R-:W0:Y:S01]  /*2c90*/  LDGDEPBAR ;  /* 0x00000000000079af */ /* 0x000e220000000000 */
[----:B------:R-:W-:Y:S01]  /*2ca0*/  IMAD.IADD R13, R2, 0x1, -R18 ;  /* 0x00000001020d7824 */ /* 0x000fe200078e0a12 */
[----:B------:R-:W-:Y:S01]  /*2cb0*/  LOP3.LUT R2, R15, 0x8, R39, 0xf8, !PT ;  /* 0x000000080f027812 */ /* 0x000fe200078ef827 */
[----:B------:R-:W-:Y:S01]  /*2cc0*/  IMAD.IADD R29, R33, 0x1, R12 ;  /* 0x00000001211d7824 */ /* 0x000fe200078e020c */
[----:B------:R2:W-:Y:S01]  /*2cd0*/  STL [R1+0x58], R14 ;  /* 0x0000580e01007387 */ /* 0x0005e20000100800 */
[----:B------:R-:W-:Y:S01]  /*2ce0*/  LOP3.LUT R12, R26, R7, R30, 0xfe, !PT ;  /* 0x000000071a0c7212 */ /* 0x000fe200078efe1e */
[----:B------:R-:W-:Y:S01]  /*2cf0*/  CS2R R38, SRZ ;  /* 0x0000000000267805 */ /* 0x000fe2000001ff00 */
[----:B------:R-:W-:Y:S01]  /*2d00*/  CS2R R30, SRZ ;  /* 0x00000000001e7805 */ /* 0x000fe2000001ff00 */
[----:B------:R5:W-:Y:S01]  /*2d10*/  LDGSTS.E.BYPASS.LTC128B.128 [R42+0x10080], [R4.64], !P6 ;  /* 0x10080000042a7fae */ /* 0x000be2000f101d50 */
[----:B------:R-:W-:-:S03]  /*2d20*/  LOP3.LUT P6, RZ, R0, 0x2, RZ, 0xc0, !PT ;  /* 0x0000000200ff7812 */ /* 0x000fc600078cc0ff */
[----:B------:R3:W-:Y:S04]  /*2d30*/  STL.64 [R1+0x78], R32 ;  /* 0x0000782001007387 */ /* 0x0007e80000100a00 */
[----:B------:R-:W-:Y:S04]  /*2d40*/  STL.64 [R1+0xa0], R150 ;  /* 0x0000a09601007387 */ /* 0x000fe80000100a00 */
[----:B------:R-:W-:Y:S01]  /*2d50*/  STL [R1+0x94], R29 ;  /* 0x0000941d01007387 */ /* 0x000fe20000100800 */
[----:B-1----:R-:W-:Y:S02]  /*2d60*/  SEL R11, RZ, 0x4, P3 ;  /* 0x00000004ff0b7807 */ /* 0x002fe40001800000 */
[C---:B------:R-:W-:Y:S01]  /*2d70*/  LOP3.LUT P3, RZ, R0.reuse, 0x4, RZ, 0xc0, !PT ;  /* 0x0000000400ff7812 */ /* 0x040fe2000786c0ff */
[----:B------:R-:W-:Y:S01]  /*2d80*/  IMAD.SHL.U32 R0, R0, 0x40, RZ ;  /* 0x0000004000007824 */ /* 0x000fe200078e00ff */
[----:B------:R-:W-:Y:S01]  /*2d90*/  LOP3.LUT R7, R9, R8, R11, 0xfe, !PT ;  /* 0x0000000809077212 */ /* 0x000fe200078efe0b */
[----:B------:R1:W-:Y:S01]  /*2da0*/  STL [R1+0x60], R12 ;  /* 0x0000600c01007387 */ /* 0x0003e20000100800 */
[----:B------:R-:W-:-:S02]  /*2db0*/  IMAD.SHL.U32 R8, R27, 0x8, RZ ;  /* 0x000000081b087824 */ /* 0x000fc400078e00ff */
[----:B--2---:R-:W-:Y:S01]  /*2dc0*/  IMAD R14, R24, 0x4, R13 ;  /* 0x00000004180e7824 */ /* 0x004fe200078e020d */
[----:B------:R-:W-:Y:S01]  /*2dd0*/  LOP3.LUT R13, R2, R21, RZ, 0x3c, !PT ;  /* 0x00000015020d7212 */ /* 0x000fe200078e3cff */
[----:B------:R2:W-:Y:S01]  /*2de0*/  STL [R1+0x5c], R7 ;  /* 0x00005c0701007387 */ /* 0x0005e20000100800 */
[----:B------:R-:W-:Y:S01]  /*2df0*/  IADD3 R2, P2, R32, UR19, RZ ;  /* 0x0000001320027c10 */ /* 0x000fe2000ff5e0ff */
[----:B------:R-:W-:Y:S01]  /*2e00*/  CS2R R24, SRZ ;  /* 0x0000000000187805 */ /* 0x000fe2000001ff00 */
[----:B------:R-:W-:Y:S01]  /*2e10*/  LOP3.LUT R0, R0, 0x1c0, RZ, 0xc0, !PT ;  /* 0x000001c000007812 */ /* 0x000fe200078ec0ff */
[----:B------:R5:W-:Y:S01]  /*2e20*/  LDGSTS.E.BYPASS.LTC128B.128 [R42+0x11080], [R4.64+0x80], !P5 ;  /* 0x11080080042a7fae */ /* 0x000be2000e901d50 */
[----:B------:R-:W-:Y:S01]  /*2e30*/  IADD3.X R6, R29, UR4, RZ, P2, !PT ;  /* 0x000000041d067c10 */ /* 0x000fe200097fe4ff */
[----:B------:R-:W-:Y:S01]  /*2e40*/  CS2R R20, SRZ ;  /* 0x0000000000147805 */ /* 0x000fe2000001ff00 */
[----:B------:R-:W-:Y:S01]  /*2e50*/  LEA R10, P2, R2, c[0x0][0x280], 0x2 ;  /* 0x0000a000020a7a11 */ /* 0x000fe200078410ff */
[----:B------:R5:W-:Y:S01]  /*2e60*/  LDGSTS.E.BYPASS.LTC128B.128 [R42+0x12080], [R4.64+0x100], !P4 ;  /* 0x12080100042a7fae */ /* 0x000be2000e101d50 */
[----:B------:R-:W-:Y:S01]  /*2e70*/  LOP3.LUT R8, R0, 0x8, R8, 0xf8, !PT ;  /* 0x0000000800087812 */ /* 0x000fe200078ef808 */
[----:B---3--:R-:W-:Y:S01]  /*2e80*/  CS2R R32, SRZ ;  /* 0x0000000000207805 */ /* 0x008fe2000001ff00 */
[----:B------:R-:W-:Y:S01]  /*2e90*/  LEA.HI.X R11, R2, c[0x0][0x284], R6, 0x2, P2 ;  /* 0x0000a100020b7a11 */ /* 0x000fe200010f1406 */
[----:B------:R-:W-:Y:S01]  /*2ea0*/  IMAD.SHL.U32 R6, R16, 0x40, RZ ;  /* 0x0000004010067824 */ /* 0x000fe200078e00ff */
[----:B------:R-:W-:Y:S01]  /*2eb0*/  ISETP.GE.AND P2, PT, R149, 0x8, PT ;  /* 0x000000089500780c */ /* 0x000fe20003f46270 */
[----:B------:R5:W-:Y:S01]  /*2ec0*/  LDGSTS.E.BYPASS.LTC128B.128 [R42+0x13080], [R4.64+0x180], !P0 ;  /* 0x13080180042a7fae */ /* 0x000be2000c101d50 */
[----:B------:R-:W-:-:S02]  /*2ed0*/  SHF.R.U32.HI R2, RZ, 0x3, R0 ;  /* 0x00000003ff027819 */ /* 0x000fc40000011600 */
[----:B------:R-:W-:Y:S02]  /*2ee0*/  LOP3.LUT R6, R6, 0xfffffe00, RZ, 0xc0, !PT ;  /* 0xfffffe0006067812 */ /* 0x000fe400078ec0ff */
[----:B------:R-:W-:Y:S02]  /*2ef0*/  LOP3.LUT R8, R8, R2, RZ, 0x3c, !PT ;  /* 0x0000000208087212 */ /* 0x000fe400078e3cff */
[----:B-1----:R-:W-:Y:S02]  /*2f00*/  LOP3.LUT R12, R2, R23, R0, 0x1e, !PT ;  /* 0x00000017020c7212 */ /* 0x002fe400078e1e00 */
[----:B------:R-:W-:Y:S01]  /*2f10*/  CS2R R22, SRZ ;  /* 0x0000000000167805 */ /* 0x000fe2000001ff00 */
[----:B--2---:R-:W-:Y:S02]  /*2f20*/  IMAD.SHL.U32 R7, R37, 0x8, RZ ;  /* 0x0000000825077824 */ /* 0x004fe400078e00ff */
[----:B------:R-:W-:-:S03]  /*2f30*/  CS2R R36, SRZ ;  /* 0x0000000000247805 */ /* 0x000fc6000001ff00 */
[----:B------:R-:W-:Y:S01]  /*2f40*/  LOP3.LUT R7, R0, 0x38, R7, 0xf8, !PT ;  /* 0x0000003800077812 */ /* 0x000fe200078ef807 */
[C---:B------:R-:W-:Y:S02]  /*2f50*/  IMAD R0, R27.reuse, 0x200, R13 ;  /* 0x000002001b007824 */ /* 0x040fe400078e020d */
[----:B------:R-:W-:Y:S01]  /*2f60*/  IMAD R27, R27, 0x1000, R6 ;  /* 0x000010001b1b7824 */ /* 0x000fe200078e0206 */
[----:B------:R-:W-:Y:S01]  /*2f70*/  LOP3.LUT R9, R7, R2, RZ, 0x3c, !PT ;  /* 0x0000000207097212 */ /* 0x000fe200078e3cff */
[----:B------:R-:W-:Y:S01]  /*2f80*/  IMAD R3, R0, 0x2, R3 ;  /* 0x0000000200037824 */ /* 0x000fe200078e0203 */
[-C--:B------:R-:W-:Y:S01]  /*2f90*/  LOP3.LUT R7, R12, R6.reuse, RZ, 0xfc, !PT ;  /* 0x000000060c077212 */ /* 0x080fe200078efcff */
[----:B------:R-:W-:Y:S01]  /*2fa0*/  @!P2 IMAD.SHL.U32 R12, R149, 0x10, RZ ;  /* 0x00000010950ca824 */ /* 0x000fe200078e00ff */
[-C--:B------:R-:W-:Y:S01]  /*2fb0*/  IADD3 R2, R8, R6.reuse, R28 ;  /* 0x0000000608027210 */ /* 0x080fe20007ffe01c */
[----:B------:R-:W-:Y:S01]  /*2fc0*/  IMAD.SHL.U32 R0, R0, 0x2, RZ ;  /* 0x0000000200007824 */ /* 0x000fe200078e00ff */
[----:B------:R-:W-:Y:S01]  /*2fd0*/  LOP3.LUT R6, R8, R6, RZ, 0xfc, !PT ;  /* 0x0000000608067212 */ /* 0x000fe200078efcff */
[----:B------:R-:W-:Y:S01]  /*2fe0*/  IMAD.IADD R8, R27, 0x1, R9 ;  /* 0x000000011b087824 */ /* 0x000fe200078e0209 */
[----:B------:R1:W-:Y:S01]  /*2ff0*/  @!P2 LDGSTS.E.BYPASS.LTC128B.128 [R12+0x14100], [R10.64] ;  /* 0x141000000a0cafae */ /* 0x0003e2000b901d50 */
[----:B-----5:R-:W-:Y:S01]  /*3000*/  IMAD.IADD R5, R151, 0x1, R19 ;  /* 0x0000000197057824 */ /* 0x020fe200078e0213 */
[----:B------:R-:W-:Y:S01]  /*3010*/  SEL R4, R148, 0xffffffe0, !P3 ;  /* 0xffffffe094047807 */ /* 0x000fe20005800000 */
[----:B------:R-:W-:Y:S01]  /*3020*/  IMAD.MOV.U32 R9, RZ, RZ, 0x10 ;  /* 0x00000010ff097424 */ /* 0x000fe200078e00ff */
[----:B------:R-:W0:Y:S01]  /*3030*/  LDGDEPBAR ;  /* 0x00000000000079af */ /* 0x000e220000000000 */
[----:B------:R-:W-:Y:S01]  /*3040*/  IMAD.SHL.U32 R2, R2, 0x2, RZ ;  /* 0x0000000202027824 */ /* 0x000fe200078e00ff */
[----:B------:R-:W-:Y:S01]  /*3050*/  CS2R R42, SRZ ;  /* 0x00000000002a7805 */ /* 0x000fe2000001ff00 */
[----:B------:R-:W-:Y:S01]  /*3060*/  CS2R R28, SRZ ;  /* 0x00000000001c7805 */ /* 0x000fe2000001ff00 */
[----:B------:R2:W-:Y:S01]  /*3070*/  STL [R1+0xac], R5 ;  /* 0x0000ac0501007387 */ /* 0x0005e20000100800 */
[----:B------:R-:W-:Y:S01]  /*3080*/  CS2R R26, SRZ ;  /* 0x00000000001a7805 */ /* 0x000fe2000001ff00 */
[----:B-1----:R-:W-:-:S05]  /*3090*/  IMAD.SHL.U32 R10, R14, 0x2, RZ ;  /* 0x000000020e0a7824 */ /* 0x002fca00078e00ff */
[----:B------:R-:W-:Y:S01]  /*30a0*/  STL [R1+0x90], R10 ;  /* 0x0000900a01007387 */ /* 0x000fe20000100800 */
[----:B--2---:R-:W-:Y:S02]  /*30b0*/  SEL R5, R9, 0xfffffff0, !P6 ;  /* 0xfffffff009057807 */ /* 0x004fe40007000000 */
[----:B------:R-:W-:Y:S01]  /*30c0*/  LEA R9, R6, 0x15180, 0x1 ;  /* 0x0001518006097811 */ /* 0x000fe200078e08ff */
[----:B------:R1:W-:Y:S01]  /*30d0*/  STL [R1+0x38], R3 ;  /* 0x0000380301007387 */ /* 0x0003e20000100800 */
[----:B------:R-:W-:-:S03]  /*30e0*/  LEA R6, R8, 0x80, 0x1 ;  /* 0x0000008008067811 */ /* 0x000fc600078e08ff */
[----:B------:R2:W-:Y:S04]  /*30f0*/  STL [R1+0x3c], R0 ;  /* 0x00003c0001007387 */ /* 0x0005e80000100800 */
[----:B------:R-:W-:Y:S04]  /*3100*/  STL [R1+0x40], R9 ;  /* 0x0000400901007387 */ /* 0x000fe80000100800 */
[----:B------:R3:W-:Y:S01]  /*3110*/  STL [R1+0x24], R6 ;  /* 0x0000240601007387 */ /* 0x0007e20000100800 */
[----:B-1----:R-:W-:Y:S02]  /*3120*/  IMAD R3, R5, 0x2, R2 ;  /* 0x0000000205037824 */ /* 0x002fe400078e0202 */
[----:B--2---:R-:W-:-:S02]  /*3130*/  IMAD.SHL.U32 R0, R7, 0x2, RZ ;  /* 0x0000000207007824 */ /* 0x004fc400078e00ff */
[C---:B------:R-:W-:Y:S02]  /*3140*/  IMAD R7, R4.reuse, 0x2, R2 ;  /* 0x0000000204077824 */ /* 0x040fe400078e0202 */
[----:B------:R-:W-:-:S03]  /*3150*/  IMAD R252, R4, 0x2, R3 ;  /* 0x0000000204fc7824 */ /* 0x000fc600078e0203 */
[----:B------:R-:W-:Y:S01]  /*3160*/  STL [R1+0x20], R7 ;  /* 0x0000200701007387 */ /* 0x000fe20000100800 */
[--C-:B---3--:R-:W-:Y:S02]  /*3170*/  IMAD R6, R5, 0x2, R9.reuse ;  /* 0x0000000205067824 */ /* 0x108fe400078e0209 */
[----:B------:R-:W-:-:S03]  /*3180*/  IMAD R5, R4, 0x2, R9 ;  /* 0x0000000204057824 */ /* 0x000fc600078e0209 */
[----:B------:R-:W-:Y:S04]  /*3190*/  STL [R1+0x44], R6 ;  /* 0x0000440601007387 */ /* 0x000fe80000100800 */
[----:B------:R1:W-:Y:S02]  /*31a0*/  STL [R1+0x4c], R5 ;  /* 0x00004c0501007387 */ /* 0x0003e40000100800 */
[----:B-1----:R-:W-:Y:S01]  /*31b0*/  IMAD R5, R4, 0x2, R6 ;  /* 0x0000000204057824 */ /* 0x002fe200078e0206 */
[----:B------:R-:W-:-:S05]  /*31c0*/  IADD3 R4, -R10, UR8, RZ ;  /* 0x000000080a047c10 */ /* 0x000fca000fffe1ff */
[----:B------:R1:W-:Y:S04]  /*31d0*/  STL [R1+0x6c], R4 ;  /* 0x00006c0401007387 */ /* 0x0003e80000100800 */
[----:B----4-:R1:W-:Y:S02]  /*31e0*/  STL [R1+0x48], R5 ;  /* 0x0000480501007387 */ /* 0x0103e40000100800 */
.L_x_543:
[----:B-1----:R-:W2:Y:S01]  /*31f0*/  LDL R159, [R1+0x28] ;  /* 0x00002800019f7983 */ /* 0x002ea20000100800 */
[----:B------:R-:W-:Y:S04]  /*3200*/  DEPBAR.LE SB0, 0x0 ;  /* 0x000080000000791a */ /* 0x000fe80000000000 */
[----:B------:R-:W3:Y:S01]  /*3210*/  LDL R158, [R1+0x2c] ;  /* 0x00002c00019e7983 */ /* 0x000ee20000100800 */
[----:B------:R-:W-:Y:S02]  /*3220*/  USHF.L.U32 UR7, UR18, 0x5, URZ ;  /* 0x0000000512077899 */ /* 0x000fe4000800063f */
[----:B------:R-:W-:Y:S01]  /*3230*/  UIADD3 UR6, UR18, 0x1, URZ ;  /* 0x0000000112067890 */ /* 0x000fe2000fffe03f */
[----:B------:R-:W4:Y:S01]  /*3240*/  LDL R157, [R1+0x34] ;  /* 0x00003400019d7983 */ /* 0x000f220000100800 */
[----:B------:R-:W-:Y:S02]  /*3250*/  UIADD3 UR4, -UR9, 0x1, UR7 ;  /* 0x0000000109047890 */ /* 0x000fe4000fffe107 */
[----:B------:R-:W-:Y:S01]  /*3260*/  UISETP.GE.AND UP0, UPT, UR6, UR10, UPT ;  /* 0x0000000a0600728c */ /* 0x000fe2000bf06270 */
[----:B-----5:R-:W5:Y:S01]  /*3270*/  LDL R229, [R1+0x20] ;  /* 0x0000200001e57983 */ /* 0x020f620000100800 */
[----:B------:R-:W-:Y:S03]  /*3280*/  UIADD3 UR4, -UR13, UR4, UR12 ;  /* 0x000000040d047290 */ /* 0x000fe6000fffe10c */
[----:B------:R-:W5:Y:S04]  /*3290*/  LDL R156, [R1+0x30] ;  /* 0x00003000019c7983 */ /* 0x000f680000100800 */
[----:B------:R-:W-:Y:S06]  /*32a0*/  BAR.SYNC.DEFER_BLOCKING 0x0 ;  /* 0x0000000000007b1d */ /* 0x000fec0000010000 */
[----:B------:R-:W-:Y:S04]  /*32b0*/  LDSM.16.M88.4 R8, [R2+0x8080] ;  /* 0x008080000208783b */ /* 0x000fe80000000200 */
[----:B------:R-:W-:Y:S04]  /*32c0*/  LDSM.16.M88.4 R16, [R3+0x8080] ;  /* 0x008080000310783b */ /* 0x000fe80000000200 */
[----:B------:R-:W5:Y:S04]  /*32d0*/  LDL R228, [R1+0x58] ;  /* 0x0000580001e47983 */ /* 0x000f680000100800 */
[----:B------:R-:W5:Y:S04]  /*32e0*/  LDL R160, [R1+0x90] ;  /* 0x0000900001a07983 */ /* 0x000f680000100800 */
        /* <DEDUP_REMOVED lines=116> */
[----:B------:R-:W-:Y:S01]  /*3a30*/  FFMA.FTZ R6, R6, c[0x0][0x29c], -R162 ;  /* 0x0000a70006067a23 */ /* 0x000fe200000108a2 */
[----:B------:R-:W-:Y:S01]  /*3a40*/  PLOP3.LUT P0, PT, PT, PT, UP0, 0x80, 0x0 ;  /* 0x000000000000781c */ /* 0x000fe20003f0f008 */
        /* <DEDUP_REMOVED lines=181> */
.L_x_541:
        /* <DEDUP_REMOVED lines=98> */
.L_x_542:
        /* <DEDUP_REMOVED lines=167> */
.L_x_540:
[----:B------:R-:W-:Y:S05]  /*5630*/  @P1 EXIT ;  /* 0x000000000000194d */ /* 0x000fea0003800000 */
[----:B-1----:R-:W2:Y:S01]  /*5640*/  LDL.LU R7, [R1+0xb4] ;  /* 0x0000b40001077983 */ /* 0x002ea20000300800 */
[----:B------:R-:W-:Y:S01]  /*5650*/  ISETP.NE.U32.AND P2, PT, RZ, c[0x0][0x360], PT ;  /* 0x0000d800ff007a0c */ /* 0x000fe20003f45070 */
[----:B------:R-:W-:-:S03]  /*5660*/  ULDC.64 UR4, c[0x0][0x338] ;  /* 0x0000ce0000047ab9 */ /* 0x000fc60000000a00 */
[----:B------:R-:W-:-:S13]  /*5670*/  ISETP.NE.AND.EX P2, PT, RZ, c[0x0][0x364], PT, P2 ;  /* 0x0000d900ff007a0c */ /* 0x000fda0003f45320 */
[----:B------:R-:W-:-:S04]  /*5680*/  @P2 IMAD.MOV.U32 R2, RZ, RZ, 0x4 ;  /* 0x00000004ff022424 */ /* 0x000fc800078e00ff */
[----:B--2---:R-:W-:-:S05]  /*5690*/  @P2 IMAD.WIDE R2, R7, R2, c[0x0][0x360] ;  /* 0x0000d80007022625 */ /* 0x004fca00078e0202 */
[----:B-----5:R-:W2:Y:S01]  /*56a0*/  @P2 LDG.E R0, [R2.64] ;  /* 0x0000001002002981 */ /* 0x020ea2000c1e1900 */
[----:B------:R-:W-:Y:S01]  /*56b0*/  UISETP.NE.AND UP0, UPT, UR4, 0x1, UPT ;  /* 0x000000010400788c */ /* 0x000fe2000bf05270 */
[----:B------:R-:W-:Y:S01]  /*56c0*/  SHF.R.S32.HI R6, RZ, 0x1f, R7 ;  /* 0x0000001fff067819 */ /* 0x000fe20000011407 */
[----:B------:R-:W-:Y:S01]  /*56d0*/  UIMAD.WIDE.U32 UR6, UR14, UR5, URZ ;  /* 0x000000050e0672a5 */ /* 0x000fe2000f8e003f */
[----:B------:R-:W1:Y:S01]  /*56e0*/  S2R R4, SR_TID.X ;  /* 0x0000000000047919 */ /* 0x000e620000002100 */
[----:B------:R-:W-:Y:S02]  /*56f0*/  ULDC UR4, c[0x0][0x340] ;  /* 0x0000d00000047ab9 */ /* 0x000fe40000000800 */
[----:B------:R-:W-:-:S04]  /*5700*/  USHF.L.U32 UR15, UR15, 0xe, URZ ;  /* 0x0000000e0f0f7899 */ /* 0x000fc8000800063f */
[----:B------:R-:W-:Y:S02]  /*5710*/  USHF.R.S32.HI UR6, URZ, 0x1f, UR15 ;  /* 0x0000001f3f067899 */ /* 0x000fe4000801140f */
[----:B------:R-:W-:Y:S02]  /*5720*/  @UP0 UMOV UR5, UR7 ;  /* 0x0000000700050c82 */ /* 0x000fe40008000000 */
[----:B------:R-:W-:-:S03]  /*5730*/  @UP0 USHF.R.U32.HI UR14, URZ, UR4, UR5 ;  /* 0x000000043f0e0299 */ /* 0x000fc60008011605 */
[----:B------:R-:W-:Y:S02]  /*5740*/  ULDC.64 UR4, c[0x0][0x328] ;  /* 0x0000ca0000047ab9 */ /* 0x000fe40000000a00 */
[----:B------:R-:W-:-:S04]  /*5750*/  USHF.R.S32.HI UR7, URZ, 0x1f, UR14 ;  /* 0x0000001f3f077899 */ /* 0x000fc8000801140e */
[----:B------:R-:W-:-:S04]  /*5760*/  UIMAD UR4, UR7, UR4, URZ ;  /* 0x00000004070472a4 */ /* 0x000fc8000f8e023f */
[----:B------:R-:W-:-:S03]  /*5770*/  UIMAD UR8, UR14, UR5, UR4 ;  /* 0x000000050e0872a4 */ /* 0x000fc6000f8e0204 */
[----:B------:R-:W-:Y:S02]  /*5780*/  ULDC.64 UR4, c[0x0][0x300] ;  /* 0x0000c00000047ab9 */ /* 0x000fe40000000a00 */
[----:B------:R-:W-:-:S04]  /*5790*/  UIMAD UR4, UR7, UR4, URZ ;  /* 0x00000004070472a4 */ /* 0x000fc8000f8e023f */
[----:B------:R-:W-:Y:S01]  /*57a0*/  UIMAD UR4, UR14, UR5, UR4 ;  /* 0x000000050e0472a4 */ /* 0x000fe2000f8e0204 */
[----:B------:R-:W-:Y:S01]  /*57b0*/  BAR.SYNC.DEFER_BLOCKING 0x1, 0x100 ;  /* 0x0044000000007b1d */ /* 0x000fe20000010000 */
[----:B--2---:R-:W-:-:S05]  /*57c0*/  @P2 IMAD R0, R7, 0x40, R0 ;  /* 0x0000004007002824 */ /* 0x004fca00078e0200 */
[----:B------:R-:W-:-:S04]  /*57d0*/  @P2 SHF.R.S32.HI R2, RZ, 0x1f, R0 ;  /* 0x0000001fff022819 */ /* 0x000fc80000011400 */
[----:B------:R-:W-:Y:S02]  /*57e0*/  @P2 LEA.HI R2, R2, R0, RZ, 0x6 ;  /* 0x0000000002022211 */ /* 0x000fe400078f30ff */
[----:B-1----:R-:W-:-:S03]  /*57f0*/  SHF.R.S32.HI R0, RZ, 0x1f, R4 ;  /* 0x0000001fff007819 */ /* 0x002fc60000011404 */
[----:B------:R-:W-:-:S05]  /*5800*/  @P2 IMAD.SHL.U32 R2, R2, 0x100, RZ ;  /* 0x0000010002022824 */ /* 0x000fca00078e00ff */
[----:B------:R-:W-:-:S04]  /*5810*/  @P2 LOP3.LUT R2, R2, 0xffffc000, RZ, 0xc0, !PT ;  /* 0xffffc00002022812 */ /* 0x000fc800078ec0ff */
[----:B------:R-:W-:Y:S02]  /*5820*/  @P2 SHF.R.S32.HI R3, RZ, 0x1f, R2 ;  /* 0x0000001fff032819 */ /* 0x000fe40000011402 */
[----:B------:R-:W-:-:S06]  /*5830*/  @!P2 CS2R R2, SRZ ;  /* 0x000000000002a805 */ /* 0x000fcc000001ff00 */
[----:B------:R-:W-:Y:S01]  /*5840*/  IADD3 R2, P1, P0, R2, UR15, R4 ;  /* 0x0000000f02027c10 */ /* 0x000fe2000f83e004 */
[----:B------:R-:W-:-:S03]  /*5850*/  IMAD.U32 R4, RZ, RZ, UR14 ;  /* 0x0000000eff047e24 */ /* 0x000fc6000f8e00ff */
[----:B------:R-:W-:Y:S01]  /*5860*/  IADD3.X R3, R3, UR6, R0, P1, P0 ;  /* 0x0000000603037c10 */ /* 0x000fe20008fe0400 */
[----:B------:R-:W-:-:S04]  /*5870*/  IMAD.U32 R0, RZ, RZ, UR14 ;  /* 0x0000000eff007e24 */ /* 0x000fc8000f8e00ff */
[----:B------:R-:W-:-:S04]  /*5880*/  IMAD.WIDE.U32 R4, R4, c[0x0][0x328], R2 ;  /* 0x0000ca0004047a25 */ /* 0x000fc800078e0002 */
[----:B------:R-:W-:Y:S01]  /*5890*/  IMAD.WIDE.U32 R2, R0, c[0x0][0x300], R2 ;  /* 0x0000c00000027a25 */ /* 0x000fe200078e0002 */
[----:B------:R-:W-:Y:S02]  /*58a0*/  SEL R0, R6, RZ, !P2 ;  /* 0x000000ff06007207 */ /* 0x000fe40005000000 */
[----:B------:R-:W-:Y:S02]  /*58b0*/  IADD3 R5, R5, UR8, RZ ;  /* 0x0000000805057c10 */ /* 0x000fe4000fffe0ff */
[----:B------:R-:W-:Y:S01]  /*58c0*/  SEL R6, R7, RZ, !P2 ;  /* 0x000000ff07067207 */ /* 0x000fe20005000000 */
[C---:B------:R-:W-:Y:S01]  /*58d0*/  IMAD R10, R0.reuse, c[0x0][0x330], RZ ;  /* 0x0000cc00000a7a24 */ /* 0x040fe200078e02ff */
[----:B------:R-:W-:Y:S01]  /*58e0*/  IADD3 R3, R3, UR4, RZ ;  /* 0x0000000403037c10 */ /* 0x000fe2000fffe0ff */
[----:B------:R-:W-:Y:S02]  /*58f0*/  IMAD R0, R0, c[0x0][0x308], RZ ;  /* 0x0000c20000007a24 */ /* 0x000fe400078e02ff */
[----:B------:R-:W-:-:S02]  /*5900*/  IMAD R10, R6, c[0x0][0x334], R10 ;  /* 0x0000cd00060a7a24 */ /* 0x000fc400078e020a */
[----:B------:R-:W-:-:S04]  /*5910*/  IMAD.WIDE.U32 R8, R6, c[0x0][0x330], R4 ;  /* 0x0000cc0006087a25 */ /* 0x000fc800078e0004 */
[----:B------:R-:W-:Y:S01]  /*5920*/  IMAD R0, R6, c[0x0][0x30c], R0 ;  /* 0x0000c30006007a24 */ /* 0x000fe200078e0200 */
[----:B------:R-:W-:Y:S01]  /*5930*/  LEA R4, P1, R8, c[0x0][0x310], 0x2 ;  /* 0x0000c40008047a11 */ /* 0x000fe200078210ff */
[----:B------:R-:W-:-:S04]  /*5940*/  IMAD.WIDE.U32 R6, R6, c[0x0][0x308], R2 ;  /* 0x0000c20006067a25 */ /* 0x000fc800078e0002 */
[----:B------:R-:W-:Y:S01]  /*5950*/  IMAD.IADD R3, R9, 0x1, R10 ;  /* 0x0000000109037824 */ /* 0x000fe200078e020a */
[----:B------:R-:W-:Y:S01]  /*5960*/  LEA R2, P0, R6, c[0x0][0x2e8], 0x2 ;  /* 0x0000ba0006027a11 */ /* 0x000fe200078010ff */
[----:B------:R-:W-:-:S03]  /*5970*/  IMAD.IADD R0, R7, 0x1, R0 ;  /* 0x0000000107007824 */ /* 0x000fc600078e0200 */
        /* <DEDUP_REMOVED lines=131> */
.L_x_544:
        /* <DEDUP_REMOVED lines=13> */
.L_x_1159:


//--------------------- .text._ZN7cutlass13device_kernelIN5flash22FlashAttnBwdPreprocessIN4cute5tupleIJNS3_1CILi32EEENS5_ILi256EEEEEENS_6half_tEfNS_4arch4Sm80ELb1ELb1EEEEEvNT_6ParamsE --------------------------
	.section	.text._ZN7cutlass13device_kernelIN5flash22FlashAttnBwdPreprocessIN4cute5tupleIJNS3_1CILi32EEENS5_ILi256EEEEEENS_6half_tEfNS_4arch4Sm80ELb1ELb1EEEEEvNT_6ParamsE,"ax",@progbits
	.sectioninfo	@"SHI_REGISTERS=63"
	.align	128
.text._ZN7cutlass13device_kernelIN5flash22FlashAttnBwdPreprocessIN4cute5tupleIJNS3_1CILi32EEENS5_ILi256EEEEEENS_6half_tEfNS_4arch4Sm80ELb1ELb1EEEEEvNT_6ParamsE:
        .type           _ZN7cutlass13device_kernelIN5flash22FlashAttnBwdPreprocessIN4cute5tupleIJNS3_1CILi32EEENS5_ILi256EEEEEENS_6half_tEfNS_4arch4Sm80ELb1ELb1EEEEEvNT_6ParamsE,@function
        .size           _ZN7cutlass13device_kernelIN5flash22FlashAttnBwdPreprocessIN4cute5tupleIJNS3_1CILi32EEENS5_ILi256EEEEEENS_6half_tEfNS_4arch4Sm80ELb1ELb1EEEEEvNT_6ParamsE,(.L_x_1160 - _ZN7cutlass13device_kernelIN5flash22FlashAttnBwdPreprocessIN4cute5tupleIJNS3_1CILi32EEENS5_ILi256EEEEEENS_6half_tEfNS_4arch4Sm80ELb1ELb1EEEEEvNT_6ParamsE)
        .other          _ZN7cutlass13device_kernelIN5flash22FlashAttnBwdPreprocessIN4cute5tupleIJNS3_1CILi32EEENS5_ILi256EEEEEENS_6half_tEfNS_4arch4Sm80ELb1ELb1EEEEEvNT_6ParamsE,@"STO_CUDA_ENTRY STV_DEFAULT"
_ZN7cutlass13device_kernelIN5flash22FlashAttnBwdPreprocessIN4cute5tupleIJNS3_1CILi32EEENS5_ILi256EEEEEENS_6half_tEfNS_4arch4Sm80ELb1ELb1EEEEEvNT_6ParamsE:
[----:B------:R-:W-:Y:S02]  /*0000*/  MOV R1, c[0x0][0x28] ;  /* 0x00000a0000017a02 */ /* 0x000fe40000000f00 */
[----:B------:R-:W0:Y:S01]  /*0010*/  S2R R50, SR_CTAID.Z ;  /* 0x0000000000327919 */ /* 0x000e220000002700 */
[----:B------:R-:W-:Y:S01]  /*0020*/  ISETP.NE.U32.AND P1, PT, RZ, c[0x0][0x248], PT ;  /* 0x00009200ff007a0c */ /* 0x000fe20003f25070 */
[----:B------:R-:W-:Y:S01]  /*0030*/  IMAD.MOV.U32 R49, RZ, RZ, 0x4 ;  /* 0x00000004ff317424 */ /* 0x000fe200078e00ff */
[----:B------:R-:W-:Y:S01]  /*0040*/  ISETP.NE.U32.AND P0, PT, RZ, c[0x0][0x240], PT ;  /* 0x00009000ff007a0c */ /* 0x000fe20003f05070 */
[----:B------:R-:W-:Y:S01]  /*0050*/  ULDC.64 UR4, c[0x0][0x118] ;  /* 0x0000460000047ab9 */ /* 0x000fe20000000a00 */
[----:B------:R-:W-:Y:S02]  /*0060*/  ISETP.NE.AND.EX P1, PT, RZ, c[0x0][0x24c], PT, P1 ;  /* 0x00009300ff007a0c */ /* 0x000fe40003f25310 */
[----:B------:R-:W-:Y:S02]  /*0070*/  ISETP.NE.AND.EX P0, PT, RZ, c[0x0][0x244], PT, P0 ;  /* 0x00009100ff007a0c */ /* 0x000fe40003f05300 */
[----:B------:R-:W-:Y:S01]  /*0080*/  MOV R42, c[0x0][0x168] ;  /* 0x00005a00002a7a02 */ /* 0x000fe20000000f00 */
        /* <DEDUP_REMOVED lines=11> */
[----:B--2---:R-:W-:-:S02]  /*0140*/  IADD3 R42, -R5, R42, RZ ;  /* 0x0000002a052a7210 */ /* 0x004fc40007ffe1ff */
.L_x_545:
[----:B0-----:R-:W0:Y:S01]  /*0150*/  S2R R36, SR_TID.X ;  /* 0x0000000000247919 */ /* 0x001e220000002100 */
[----:B------:R-:W-:-:S02]  /*0160*/  ISETP.NE.AND.EX P2, PT, RZ, c[0x0][0x244], PT, P2 ;  /* 0x00009100ff007a0c */ /* 0x000fc40003f45320 */
[----:B-----5:R-:W-:-:S13]  /*0170*/  ISETP.LE.AND P1, PT, R42, R37, PT ;  /* 0x000000252a00720c */ /* 0x020fda0003f23270 */
[----:B------:R-:W-:Y:S05]  /*0180*/  @P2 EXIT P1 ;  /* 0x000000000000294d */ /* 0x000fea0000800000 */
[----:B------:R-:W1:Y:S01]  /*0190*/  S2R R10, SR_CTAID.Y ;  /* 0x00000000000a7919 */ /* 0x000e620000002600 */
[----:B------:R-:W-:Y:S01]  /*01a0*/  IMAD.IADD R11, R42, 0x1, -R37 ;  /* 0x000000012a0b7824 */ /* 0x000fe200078e0a25 */
[C---:B0-----:R-:W-:Y:S01]  /*01b0*/  ISETP.GT.AND P1, PT, R36.reuse, 0x1f, PT ;  /* 0x0000001f2400780c */ /* 0x041fe20003f24270 */
[----:B------:R-:W-:Y:S01]  /*01c0*/  CS2R R12, SRZ ;  /* 0x00000000000c7805 */ /* 0x000fe2000001ff00 */
[----:B------:R-:W-:Y:S01]  /*01d0*/  SHF.R.S32.HI R8, RZ, 0x1f, R50 ;  /* 0x0000001fff087819 */ /* 0x000fe20000011432 */
[----:B------:R-:W-:Y:S01]  /*01e0*/  IMAD.MOV.U32 R6, RZ, RZ, 0x7f800000 ;  /* 0x7f800000ff067424 */ /* 0x000fe200078e00ff */
[----:B------:R-:W-:Y:S02]  /*01f0*/  ISETP.GE.OR P3, PT, R36, R11, P1 ;  /* 0x0000000b2400720c */ /* 0x000fe40000f66670 */
[----:B------:R-:W-:Y:S02]  /*0200*/  @P0 MOV R12, R48 ;  /* 0x00000030000c0202 */ /* 0x000fe40000000f00 */
[----:B------:R-:W-:-:S02]  /*0210*/  @P0 SHF.R.S32.HI R13, RZ, 0x1f, R48 ;  /* 0x0000001fff0d0819 */ /* 0x000fc40000011430 */
[----:B------:R-:W-:Y:S02]  /*0220*/  SEL R8, R8, RZ, !P2 ;  /* 0x000000ff08087207 */ /* 0x000fe40005000000 */
[----:B------:R-:W-:-:S05]  /*0230*/  SEL R7, R50, RZ, !P2 ;  /* 0x000000ff32077207 */ /* 0x000fca0005000000 */
[----:B------:R-:W-:Y:S02]  /*0240*/  @!P3 SHF.R.S32.HI R3, RZ, 0x1f, R37 ;  /* 0x0000001fff03b819 */ /* 0x000fe40000011425 */
[--C-:B------:R-:W-:Y:S02]  /*0250*/  @!P3 SHF.R.S32.HI R0, RZ, 0x1f, R36.reuse ;  /* 0x0000001fff00b819 */ /* 0x100fe40000011424 */
[----:B------:R-:W-:Y:S02]  /*0260*/  @!P3 IADD3 R2, P4, P5, R12, R37, R36 ;  /* 0x000000250c02b210 */ /* 0x000fe40007d9e024 */
[----:B-1----:R-:W-:Y:S02]  /*0270*/  SHF.R.S32.HI R9, RZ, 0x1f, R10 ;  /* 0x0000001fff097819 */ /* 0x002fe4000001140a */
[----:B------:R-:W-:Y:S01]  /*0280*/  @!P3 IADD3.X R3, R13, R3, R0, P4, P5 ;  /* 0x000000030d03b210 */ /* 0x000fe200027ea400 */
[----:B------:R-:W-:Y:S02]  /*0290*/  @!P3 IMAD R0, R8, c[0x0][0x1e8], RZ ;  /* 0x00007a000800ba24 */ /* 0x000fe400078e02ff */
[----:B------:R-:W-:-:S02]  /*02a0*/  @!P3 IMAD R5, R9, c[0x0][0x1e0], RZ ;  /* 0x000078000905ba24 */ /* 0x000fc400078e02ff */
[----:B------:R-:W-:-:S04]  /*02b0*/  @!P3 IMAD.WIDE.U32 R2, R10, c[0x0][0x1e0], R2 ;  /* 0x000078000a02ba25 */ /* 0x000fc800078e0002 */
[----:B------:R-:W-:-:S04]  /*02c0*/  @!P3 IMAD R5, R10, c[0x0][0x1e4], R5 ;  /* 0x000079000a05ba24 */ /* 0x000fc800078e0205 */
[----:B------:R-:W-:Y:S02]  /*02d0*/  @!P3 IMAD.IADD R3, R3, 0x1, R5 ;  /* 0x000000010303b824 */ /* 0x000fe400078e0205 */
[C---:B------:R-:W-:Y:S02]  /*02e0*/  @!P3 IMAD R5, R7.reuse, c[0x0][0x1ec], R0 ;  /* 0x00007b000705ba24 */ /* 0x040fe400078e0200 */
[----:B------:R-:W-:-:S05]  /*02f0*/  @!P3 IMAD.WIDE.U32 R2, R7, c[0x0][0x1e8], R2 ;  /* 0x00007a000702ba25 */ /* 0x000fca00078e0002 */
[----:B------:R-:W-:Y:S02]  /*0300*/  @!P3 IADD3 R3, R3, R5, RZ ;  /* 0x000000050303b210 */ /* 0x000fe40007ffe0ff */
        /* <DEDUP_REMOVED lines=15> */
[----:B------:R-:W-:Y:S01]  /*0400*/  SHF.R.S32.HI R3, RZ, 0x1f, R4 ;  /* 0x0000001fff037819 */ /* 0x000fe20000011404 */
[----:B------:R-:W-:Y:S01]  /*0410*/  CS2R R20, SRZ ;  /* 0x0000000000147805 */ /* 0x000fe2000001ff00 */
[C---:B------:R-:W-:Y:S01]  /*0420*/  IADD3 R40, P2, R4.reuse, R12, RZ ;  /* 0x0000000c04287210 */ /* 0x040fe20007f5e0ff */
[----:B------:R-:W-:Y:S01]  /*0430*/  IMAD.SHL.U32 R38, R5, 0x8, RZ ;  /* 0x0000000805267824 */ /* 0x000fe200078e00ff */
[C---:B------:R-:W-:Y:S01]  /*0440*/  IADD3 R2, R4.reuse, 0x10, RZ ;  /* 0x0000001004027810 */ /* 0x040fe20007ffe0ff */
[----:B------:R-:W-:Y:S01]  /*0450*/  CS2R R22, SRZ ;  /* 0x0000000000167805 */ /* 0x000fe2000001ff00 */
[----:B------:R-:W-:Y:S01]  /*0460*/  IADD3.X R41, R3, R13, RZ, P2, !PT ;  /* 0x0000000d03297210 */ /* 0x000fe200017fe4ff */
[----:B------:R-:W-:Y:S01]  /*0470*/  IMAD.MOV.U32 R16, RZ, RZ, RZ ;  /* 0x000000ffff107224 */ /* 0x000fe200078e00ff */
[----:B------:R-:W-:Y:S01]  /*0480*/  SHF.R.S32.HI R39, RZ, 0x1f, R38 ;  /* 0x0000001fff277819 */ /* 0x000fe20000011426 */
[----:B------:R-:W-:Y:S01]  /*0490*/  CS2R R12, SRZ ;  /* 0x00000000000c7805 */ /* 0x000fe2000001ff00 */
[-C--:B------:R-:W-:Y:S01]  /*04a0*/  ISETP.GE.AND P2, PT, R4, R11.reuse, PT ;  /* 0x0000000b0400720c */ /* 0x080fe20003f46270 */
[----:B------:R-:W-:Y:S01]  /*04b0*/  IMAD.WIDE R40, R43, 0x20, R40 ;  /* 0x000000202b287825 */ /* 0x000fe200078e0228 */
[----:B------:R-:W-:-:S03]  /*04c0*/  ISETP.GE.AND P3, PT, R2, R11, PT ;  /* 0x0000000b0200720c */ /* 0x000fc60003f66270 */
[----:B0-----:R-:W-:-:S04]  /*04d0*/  IMAD.WIDE.U32 R14, R10, c[0x0][0x180], R38 ;  /* 0x000060000a0e7a25 */ /* 0x001fc800078e0026 */
[----:B------:R-:W-:Y:S01]  /*04e0*/  IMAD.WIDE.U32 R44, R10, c[0x0][0x1a0], R38 ;  /* 0x000068000a2c7a25 */ /* 0x000fe200078e0026 */
[----:B------:R-:W-:-:S03]  /*04f0*/  IADD3 R15, R15, R17, RZ ;  /* 0x000000110f0f7210 */ /* 0x000fc60007ffe0ff */
[----:B------:R-:W-:Y:S02]  /*0500*/  IMAD.IADD R45, R45, 0x1, R19 ;  /* 0x000000012d2d7824 */ /* 0x000fe400078e0213 */
[----:B------:R-:W-:Y:S02]  /*0510*/  IMAD.WIDE.U32 R26, R7, c[0x0][0x188], R14 ;  /* 0x00006200071a7a25 */ /* 0x000fe400078e000e */
[----:B------:R-:W-:-:S03]  /*0520*/  CS2R R14, SRZ ;  /* 0x00000000000e7805 */ /* 0x000fc6000001ff00 */
        /* <DEDUP_REMOVED lines=14> */
.L_x_547:
[----:B------:R-:W-:Y:S05]  /*0610*/  BSYNC B0 ;  /* 0x0000000000007941 */ /* 0x000fea0003800000 */
.L_x_546:
[----:B------:R-:W-:Y:S01]  /*0620*/  BSSY B0, `(.L_x_548) ;  /* 0x0000018000007945 */ /* 0x000fe20003800000 */
[----:B-----5:R-:W-:Y:S01]  /*0630*/  IMAD.MOV.U32 R0, RZ, RZ, R20 ;  /* 0x000000ffff007224 */ /* 0x020fe200078e0014 */
[----:B------:R-:W-:Y:S01]  /*0640*/  MOV R52, R21 ;  /* 0x0000001500347202 */ /* 0x000fe20000000f00 */
[----:B------:R-:W-:Y:S01]  /*0650*/  IMAD.MOV.U32 R51, RZ, RZ, R22 ;  /* 0x000000ffff337224 */ /* 0x000fe200078e0016 */
[----:B------:R-:W-:Y:S01]  /*0660*/  MOV R54, R23 ;  /* 0x0000001700367202 */ /* 0x000fe20000000f00 */
[----:B------:R-:W-:Y:S01]  /*0670*/  CS2R R20, SRZ ;  /* 0x0000000000147805 */ /* 0x000fe2000001ff00 */
[----:B------:R-:W-:Y:S01]  /*0680*/  CS2R R22, SRZ ;  /* 0x0000000000167805 */ /* 0x000fe2000001ff00 */
[----:B------:R-:W-:Y:S01]  /*0690*/  IMAD.MOV.U32 R17, RZ, RZ, RZ ;  /* 0x000000ffff117224 */ /* 0x000fe200078e00ff */
[----:B------:R-:W-:Y:S01]  /*06a0*/  CS2R R18, SRZ ;  /* 0x0000000000127805 */ /* 0x000fe2000001ff00 */
[----:B------:R-:W-:Y:S05]  /*06b0*/  @P3 BRA `(.L_x_549) ;  /* 0x000000e000003947 */ /* 0x000fea0003800000 */
[----:B0-----:R-:W-:Y:S01]  /*06c0*/  IADD3 R29, P4, R40, 0x10, RZ ;  /* 0x00000010281d7810 */ /* 0x001fe20007f9e0ff */
[----:B------:R-:W-:Y:S01]  /*06d0*/  IMAD.MOV.U32 R27, RZ, RZ, R25 ;  /* 0x000000ffff1b7224 */ /* 0x000fe200078e0019 */
[----:B------:R-:W-:-:S02]  /*06e0*/  IADD3 R28, R38, 0x80, RZ ;  /* 0x00000080261c7810 */ /* 0x000fc40007ffe0ff */
[----:B------:R-:W-:Y:S01]  /*06f0*/  IADD3.X R24, RZ, R41, RZ, P4, !PT ;  /* 0x00000029ff187210 */ /* 0x000fe200027fe4ff */
[----:B------:R-:W-:Y:S01]  /*0700*/  IMAD.WIDE.U32 R26, R29, c[0x0][0x178], R26 ;  /* 0x00005e001d1a7a25 */ /* 0x000fe200078e001a */
[----:B------:R-:W-:Y:S02]  /*0710*/  ISETP.GE.AND P5, PT, R38, c[0x0][0x16c], PT ;  /* 0x00005b0026007a0c */ /* 0x000fe40003fa6270 */
[----:B------:R-:W-:Y:S01]  /*0720*/  ISETP.GE.AND P6, PT, R28, c[0x0][0x16c], PT ;  /* 0x00005b001c007a0c */ /* 0x000fe20003fc6270 */
[----:B------:R-:W-:-:S04]  /*0730*/  IMAD R24, R24, c[0x0][0x178], RZ ;  /* 0x00005e0018187a24 */ /* 0x000fc800078e02ff */
[----:B------:R-:W-:Y:S01]  /*0740*/  IMAD R25, R29, c[0x0][0x17c], R24 ;  /* 0x00005f001d197a24 */ /* 0x000fe200078e0218 */
[----:B------:R-:W-:-:S04]  /*0750*/  LEA R24, P4, R26, c[0x0][0x160], 0x1 ;  /* 0x000058001a187a11 */ /* 0x000fc800078808ff */
[----:B------:R-:W-:-:S04]  /*0760*/  IADD3 R25, R27, R25, RZ ;  /* 0x000000191b197210 */ /* 0x000fc80007ffe0ff */
[----:B------:R-:W-:-:S05]  /*0770*/  LEA.HI.X R25, R26, c[0x0][0x164], R25, 0x1, P4 ;  /* 0x000059001a197a11 */ /* 0x000fca00020f0c19 */
[----:B------:R0:W5:Y:S04]  /*0780*/  @!P5 LDG.E.128 R20, [R24.64] ;  /* 0x000000041814d981 */ /* 0x000168000c1e1d00 */
[----:B------:R0:W5:Y:S02]  /*0790*/  @!P6 LDG.E.128 R16, [R24.64+0x100] ;  /* 0x000100041810e981 */ /* 0x000164000c1e1d00 */
.L_x_549:
[----:B------:R-:W-:Y:S05]  /*07a0*/  BSYNC B0 ;  /* 0x0000000000007941 */ /* 0x000fea0003800000 */
.L_x_548:
[----:B0-----:R-:W-:Y:S01]  /*07b0*/  IMAD R24, R8, c[0x0][0x1a8], RZ ;  /* 0x00006a0008187a24 */ /* 0x001fe200078e02ff */
[----:B------:R-:W-:Y:S01]  /*07c0*/  BSSY B0, `(.L_x_550) ;  /* 0x000001b000007945 */ /* 0x000fe20003800000 */
[C---:B------:R-:W-:Y:S01]  /*07d0*/  IMAD.WIDE.U32 R44, R7.reuse, c[0x0][0x1a8], R44 ;  /* 0x00006a00072c7a25 */ /* 0x040fe200078e002c */
[----:B-----5:R-:W-:Y:S01]  /*07e0*/  MOV R56, R21 ;  /* 0x0000001500387202 */ /* 0x020fe20000000f00 */
[----:B------:R-:W-:Y:S01]  /*07f0*/  CS2R R28, SRZ ;  /* 0x00000000001c7805 */ /* 0x000fe2000001ff00 */
[----:B------:R-:W-:Y:S01]  /*0800*/  MOV R57, R23 ;  /* 0x0000001700397202 */ /* 0x000fe20000000f00 */
[----:B------:R-:W-:Y:S01]  /*0810*/  IMAD R47, R7, c[0x0][0x1ac], R24 ;  /* 0x00006b00072f7a24 */ /* 0x000fe200078e0218 */
[----:B------:R-:W-:Y:S01]  /*0820*/  CS2R R26, SRZ ;  /* 0x00000000001a7805 */ /* 0x000fe2000001ff00 */
[----:B------:R-:W-:Y:S01]  /*0830*/  IMAD.MOV.U32 R53, RZ, RZ, R20 ;  /* 0x000000ffff357224 */ /* 0x000fe200078e0014 */
[----:B------:R-:W-:Y:S01]  /*0840*/  CS2R R24, SRZ ;  /* 0x0000000000187805 */ /* 0x000fe2000001ff00 */
[----:B------:R-:W-:Y:S01]  /*0850*/  IMAD.MOV.U32 R55, RZ, RZ, R22 ;  /* 0x000000ffff377224 */ /* 0x000fe200078e0016 */
[----:B------:R-:W-:Y:S01]  /*0860*/  CS2R R20, SRZ ;  /* 0x0000000000147805 */ /* 0x000fe2000001ff00 */
[----:B------:R-:W-:Y:S01]  /*0870*/  CS2R R22, SRZ ;  /* 0x0000000000167805 */ /* 0x000fe2000001ff00 */
[----:B------:R-:W-:Y:S01]  /*0880*/  IMAD.MOV.U32 R32, RZ, RZ, RZ ;  /* 0x000000ffff207224 */ /* 0x000fe200078e00ff */
        /* <DEDUP_REMOVED lines=14> */
.L_x_551:
[----:B------:R-:W-:Y:S05]  /*0970*/  BSYNC B0 ;  /* 0x0000000000007941 */ /* 0x000fea0003800000 */
.L_x_550:
[----:B-----5:R-:W-:Y:S01]  /*0980*/  IMAD.MOV.U32 R58, RZ, RZ, R20 ;  /* 0x000000ffff3a7224 */ /* 0x020fe200078e0014 */
[----:B------:R-:W-:Y:S01]  /*0990*/  BSSY B0, `(.L_x_552) ;  /* 0x0000015000007945 */ /* 0x000fe20003800000 */
[----:B------:R-:W-:Y:S01]  /*09a0*/  HFMA2.MMA R33, -RZ, RZ, 0, 0 ;  /* 0x00000000ff217435 */ /* 0x000fe200000001ff */
[----:B0-----:R-:W-:Y:S01]  /*09b0*/  CS2R R30, SRZ ;  /* 0x00000000001e7805 */ /* 0x001fe2000001ff00 */
[----:B------:R-:W-:Y:S01]  /*09c0*/  CS2R R34, SRZ ;  /* 0x0000000000227805 */ /* 0x000fe2000001ff00 */
[----:B------:R-:W-:Y:S02]  /*09d0*/  HADD2.F32 R59, -RZ, R0.H1_H1 ;  /* 0x30000000ff3b7230 */ /* 0x000fe40000004100 */
[----:B------:R-:W-:Y:S01]  /*09e0*/  HADD2.F32 R60, -RZ, R58.H1_H1 ;  /* 0x3000003aff3c7230 */ /* 0x000fe20000004100 */
[----:B------:R-:W-:Y:S05]  /*09f0*/  @P3 BRA `(.L_x_553) ;  /* 0x000000e000003947 */ /* 0x000fea0003800000 */
[----:B------:R-:W-:Y:S02]  /*0a00*/  IADD3 R39, P2, R40, 0x10, RZ ;  /* 0x0000001028277810 */ /* 0x000fe40007f5e0ff */
[----:B------:R-:W-:-:S02]  /*0a10*/  MOV R45, R47 ;  /* 0x0000002f002d7202 */ /* 0x000fc40000000f00 */
[C---:B------:R-:W-:Y:S01]  /*0a20*/  ISETP.GE.AND P3, PT, R38.reuse, c[0x0][0x16c], PT ;  /* 0x00005b0026007a0c */ /* 0x040fe20003f66270 */
[----:B------:R-:W-:Y:S01]  /*0a30*/  IMAD.X R40, RZ, RZ, R41, P2 ;  /* 0x000000ffff287224 */ /* 0x000fe200010e0629 */
[----:B------:R-:W-:Y:S01]  /*0a40*/  IADD3 R41, R38, 0x80, RZ ;  /* 0x0000008026297810 */ /* 0x000fe20007ffe0ff */
[----:B------:R-:W-:-:S03]  /*0a50*/  IMAD.WIDE.U32 R44, R39, c[0x0][0x198], R44 ;  /* 0x00006600272c7a25 */ /* 0x000fc600078e002c */
[----:B------:R-:W-:Y:S01]  /*0a60*/  ISETP.GE.AND P4, PT, R41, c[0x0][0x16c], PT ;  /* 0x00005b0029007a0c */ /* 0x000fe20003f86270 */
[----:B------:R-:W-:Y:S01]  /*0a70*/  IMAD R40, R40, c[0x0][0x198], RZ ;  /* 0x0000660028287a24 */ /* 0x000fe200078e02ff */
[----:B------:R-:W-:-:S03]  /*0a80*/  LEA R38, P2, R44, c[0x0][0x190], 0x1 ;  /* 0x000064002c267a11 */ /* 0x000fc600078408ff */
[----:B------:R-:W-:-:S04]  /*0a90*/  IMAD R39, R39, c[0x0][0x19c], R40 ;  /* 0x0000670027277a24 */ /* 0x000fc800078e0228 */
[----:B------:R-:W-:-:S05]  /*0aa0*/  IMAD.IADD R39, R45, 0x1, R39 ;  /* 0x000000012d277824 */ /* 0x000fca00078e0227 */
[----:B------:R-:W-:-:S05]  /*0ab0*/  LEA.HI.X R39, R44, c[0x0][0x194], R39, 0x1, P2 ;  /* 0x000065002c277a11 */ /* 0x000fca00010f0c27 */
[----:B------:R0:W5:Y:S04]  /*0ac0*/  @!P3 LDG.E.128 R28, [R38.64] ;  /* 0x00000004261cb981 */ /* 0x000168000c1e1d00 */
[----:B------:R0:W5:Y:S02]  /*0ad0*/  @!P4 LDG.E.128 R32, [R38.64+0x100] ;  /* 0x000100042620c981 */ /* 0x000164000c1e1d00 */
.L_x_553:
[----:B------:R-:W-:Y:S05]  /*0ae0*/  BSYNC B0 ;  /* 0x0000000000007941 */ /* 0x000fea0003800000 */
.L_x_552:
[----:B------:R-:W-:Y:S01]  /*0af0*/  HADD2.F32 R0, -RZ, R0.H0_H0 ;  /* 0x20000000ff007230 */ /* 0x000fe20000004100 */
[----:B------:R-:W-:Y:S01]  /*0b00*/  FMUL.FTZ R59, R59, R60 ;  /* 0x0000003c3b3b7220 */ /* 0x000fe20000410000 */
[----:B0-----:R-:W-:Y:S01]  /*0b10*/  HADD2.F32 R39, -RZ, R58.H0_H0 ;  /* 0x2000003aff277230 */ /* 0x001fe20000004100 */
[----:B------:R-:W-:Y:S01]  /*0b20*/  @P0 LEA R48, R50, R48, 0x5 ;  /* 0x0000003032300211 */ /* 0x000fe200078e28ff */
[----:B------:R-:W-:Y:S01]  /*0b30*/  HADD2.F32 R20, -RZ, R52.H0_H0 ;  /* 0x20000034ff147230 */ /* 0x000fe20000004100 */
[----:B------:R-:W-:Y:S01]  /*0b40*/  BSSY B0, `(.L_x_554) ;  /* 0x0000090000007945 */ /* 0x000fe20003800000 */
[----:B------:R-:W-:Y:S01]  /*0b50*/  HADD2.F32 R41, -RZ, R21.H0_H0 ;  /* 0x20000015ff297230 */ /* 0x000fe20000004100 */
[----:B------:R-:W-:Y:S01]  /*0b60*/  FFMA.FTZ R59, R0, R39, R59 ;  /* 0x00000027003b7223 */ /* 0x000fe2000001003b */
[----:B------:R-:W-:-:S02]  /*0b70*/  HADD2.F32 R0, -RZ, R53.H1_H1 ;  /* 0x30000035ff007230 */ /* 0x000fc40000004100 */
[--C-:B-----5:R-:W-:Y:S01]  /*0b80*/  HADD2.F32 R39, -RZ, R28.reuse.H1_H1 ;  /* 0x3000001cff277230 */ /* 0x120fe20000004100 */
[----:B------:R-:W-:Y:S01]  /*0b90*/  FFMA.FTZ R20, R20, R41, R59 ;  /* 0x0000002914147223 */ /* 0x000fe2000001003b */
[----:B------:R-:W-:Y:S02]  /*0ba0*/  HADD2.F32 R53, -RZ, R53.H0_H0 ;  /* 0x20000035ff357230 */ /* 0x000fe40000004100 */
[----:B------:R-:W-:Y:S01]  /*0bb0*/  HADD2.F32 R28, -RZ, R28.H0_H0 ;  /* 0x2000001cff1c7230 */ /* 0x000fe20000004100 */
[----:B------:R-:W-:Y:S01]  /*0bc0*/  FMUL.FTZ R0, R0, R39 ;  /* 0x0000002700007220 */ /* 0x000fe20000410000 */
[--C-:B------:R-:W-:Y:S02]  /*0bd0*/  HADD2.F32 R39, -RZ, R29.reuse.H0_H0 ;  /* 0x2000001dff277230 */ /* 0x100fe40000004100 */
[----:B------:R-:W-:Y:S01]  /*0be0*/  HADD2.F32 R29, -RZ, R29.H1_H1 ;  /* 0x3000001dff1d7230 */ /* 0x000fe20000004100 */
        /* <DEDUP_REMOVED lines=11> */
[----:B------:R-:W-:Y:S02]  /*0ca0*/  HADD2.F32 R38, -RZ, R30.H0_H0 ;  /* 0x2000001eff267230 */ /* 0x000fe40000004100 */
[----:B------:R-:W-:Y:S01]  /*0cb0*/  HADD2.F32 R51, -RZ, R51.H1_H1 ;  /* 0x30000033ff337230 */ /* 0x000fe20000004100 */
[----:B------:R-:W-:Y:S01]  /*0cc0*/  FFMA.FTZ R40, R40, R39, R52 ;  /* 0x0000002728287223 */ /* 0x000fe20000010034 */
[----:B------:R-:W-:Y:S01]  /*0cd0*/  HADD2.F32 R55, -RZ, R55.H1_H1 ;  /* 0x30000037ff377230 */ /* 0x000fe20000004100 */
[----:B------:R-:W-:Y:S01]  /*0ce0*/  FFMA.FTZ R56, R29, R38, R56 ;  /* 0x000000261d387223 */ /* 0x000fe20000010038 */
[----:B------:R-:W-:Y:S02]  /*0cf0*/  HADD2.F32 R44, -RZ, R22.H1_H1 ;  /* 0x30000016ff2c7230 */ /* 0x000fe40000004100 */
[----:B------:R-:W-:Y:S02]  /*0d00*/  HADD2.F32 R30, -RZ, R30.H1_H1 ;  /* 0x3000001eff1e7230 */ /* 0x000fe40000004100 */
[--C-:B------:R-:W-:Y:S01]  /*0d10*/  HADD2.F32 R22, -RZ, R26.reuse.H0_H0 ;  /* 0x2000001aff167230 */ /* 0x100fe20000004100 */
[----:B------:R-:W-:Y:S01]  /*0d20*/  FFMA.FTZ R40, R51, R44, R40 ;  /* 0x0000002c33287223 */ /* 0x000fe20000010028 */
[----:B------:R-:W-:Y:S01]  /*0d30*/  HADD2.F32 R29, -RZ, R26.H1_H1 ;  /* 0x3000001aff1d7230 */ /* 0x000fe20000004100 */
[----:B------:R-:W-:Y:S01]  /*0d40*/  FFMA.FTZ R55, R55, R30, R56 ;  /* 0x0000001e37377223 */ /* 0x000fe20000010038 */
[----:B------:R-:W-:-:S02]  /*0d50*/  HADD2.F32 R45, -RZ, R24.H0_H0 ;  /* 0x20000018ff2d7230 */ /* 0x000fc40000004100 */
[----:B------:R-:W-:Y:S02]  /*0d60*/  HADD2.F32 R41, -RZ, R24.H1_H1 ;  /* 0x30000018ff297230 */ /* 0x000fe40000004100 */
[--C-:B------:R-:W-:Y:S02]  /*0d70*/  HADD2.F32 R39, -RZ, R25.reuse.H0_H0 ;  /* 0x20000019ff277230 */ /* 0x100fe40000004100 */
[----:B------:R-:W-:Y:S02]  /*0d80*/  HADD2.F32 R38, -RZ, R25.H1_H1 ;  /* 0x30000019ff267230 */ /* 0x000fe40000004100 */
[----:B------:R-:W-:Y:S02]  /*0d90*/  HADD2.F32 R26, -RZ, R54.H0_H0 ;  /* 0x20000036ff1a7230 */ /* 0x000fe40000004100 */
[----:B------:R-:W-:Y:S02]  /*0da0*/  HADD2.F32 R47, -RZ, R23.H0_H0 ;  /* 0x20000017ff2f7230 */ /* 0x000fe40000004100 */
[----:B------:R-:W-:-:S02]  /*0db0*/  HADD2.F32 R25, -RZ, R27.H0_H0 ;  /* 0x2000001bff197230 */ /* 0x000fc40000004100 */
[----:B------:R-:W-:Y:S01]  /*0dc0*/  HADD2.F32 R24, -RZ, R27.H1_H1 ;  /* 0x3000001bff187230 */ /* 0x000fe20000004100 */
[----:B------:R-:W-:Y:S01]  /*0dd0*/  FFMA.FTZ R40, R26, R47, R40 ;  /* 0x0000002f1a287223 */ /* 0x000fe20000010028 */
[----:B------:R-:W-:Y:S02]  /*0de0*/  HADD2.F32 R27, -RZ, R57.H0_H0 ;  /* 0x20000039ff1b7230 */ /* 0x000fe40000004100 */
[----:B------:R-:W-:Y:S02]  /*0df0*/  HADD2.F32 R30, -RZ, R31.H0_H0 ;  /* 0x2000001fff1e7230 */ /* 0x000fe40000004100 */
[----:B------:R-:W-:Y:S02]  /*0e00*/  HADD2.F32 R54, -RZ, R54.H1_H1 ;  /* 0x30000036ff367230 */ /* 0x000fe40000004100 */
[----:B------:R-:W-:Y:S01]  /*0e10*/  HADD2.F32 R23, -RZ, R23.H1_H1 ;  /* 0x30000017ff177230 */ /* 0x000fe20000004100 */
[----:B------:R-:W-:Y:S01]  /*0e20*/  FFMA.FTZ R27, R27, R30, R55 ;  /* 0x0000001e1b1b7223 */ /* 0x000fe20000010037 */
[----:B------:R-:W-:-:S02]  /*0e30*/  HADD2.F32 R57, -RZ, R57.H1_H1 ;  /* 0x30000039ff397230 */ /* 0x000fc40000004100 */
[----:B------:R-:W-:Y:S01]  /*0e40*/  HADD2.F32 R26, -RZ, R31.H1_H1 ;  /* 0x3000001fff1a7230 */ /* 0x000fe20000004100 */
[----:B------:R-:W-:Y:S01]  /*0e50*/  FFMA.FTZ R40, R54, R23, R40 ;  /* 0x0000001736287223 */ /* 0x000fe20000010028 */
[----:B------:R-:W-:Y:S02]  /*0e60*/  HADD2.F32 R0, -RZ, R12.H0_H0 ;  /* 0x2000000cff007230 */ /* 0x000fe40000004100 */
[----:B------:R-:W-:Y:S01]  /*0e70*/  HADD2.F32 R23, -RZ, R16.H0_H0 ;  /* 0x20000010ff177230 */ /* 0x000fe20000004100 */
[----:B------:R-:W-:Y:S01]  /*0e80*/  FFMA.FTZ R26, R57, R26, R27 ;  /* 0x0000001a391a7223 */ /* 0x000fe2000001001b */
[----:B------:R-:W-:Y:S01]  /*0e90*/  HADD2.F32 R30, -RZ, R32.H0_H0 ;  /* 0x20000020ff1e7230 */ /* 0x000fe20000004100 */
[----:B------:R-:W-:Y:S01]  /*0ea0*/  FFMA.FTZ R0, R0, R45, R40 ;  /* 0x0000002d00007223 */ /* 0x000fe20000010028 */
[----:B------:R-:W-:Y:S02]  /*0eb0*/  HADD2.F32 R20, -RZ, R12.H1_H1 ;  /* 0x3000000cff147230 */ /* 0x000fe40000004100 */
[----:B------:R-:W-:Y:S01]  /*0ec0*/  HADD2.F32 R16, -RZ, R16.H1_H1 ;  /* 0x30000010ff107230 */ /* 0x000fe20000004100 */
[----:B------:R-:W-:Y:S01]  /*0ed0*/  FFMA.FTZ R26, R23, R30, R26 ;  /* 0x0000001e171a7223 */ /* 0x000fe2000001001a */
[----:B------:R-:W-:Y:S01]  /*0ee0*/  HADD2.F32 R27, -RZ, R32.H1_H1 ;  /* 0x30000020ff1b7230 */ /* 0x000fe20000004100 */
[----:B------:R-:W-:Y:S01]  /*0ef0*/  FFMA.FTZ R20, R20, R41, R0 ;  /* 0x0000002914147223 */ /* 0x000fe20000010000 */
[----:B------:R-:W-:-:S02]  /*0f00*/  HADD2.F32 R12, -RZ, R13.H0_H0 ;  /* 0x2000000dff0c7230 */ /* 0x000fc40000004100 */
        /* <DEDUP_REMOVED lines=34> */
[----:B------:R-:W0:Y:S04]  /*1130*/  SHFL.BFLY PT, R13, R0, 0x4, 0x1f ;  /* 0x0c801f00000d7f89 */ /* 0x000e2800000e0000 */
[----:B------:R-:W1:Y:S01]  /*1140*/  SHFL.BFLY PT, R15, R16, 0x4, 0x1f ;  /* 0x0c801f00100f7f89 */ /* 0x000e6200000e0000 */
[----:B0-----:R-:W-:Y:S01]  /*1150*/  FADD.FTZ R12, R0, R13 ;  /* 0x0000000d000c7221 */ /* 0x001fe20000010000 */
[----:B------:R-:W-:Y:S02]  /*1160*/  @P0 SHF.R.S32.HI R13, RZ, 0x1f, R48 ;  /* 0x0000001fff0d0819 */ /* 0x000fe40000011430 */
[----:B------:R-:W-:Y:S01]  /*1170*/  MOV R0, RZ ;  /* 0x000000ff00007202 */ /* 0x000fe20000000f00 */
[----:B-1----:R-:W-:Y:S01]  /*1180*/  FADD.FTZ R17, R16, R15 ;  /* 0x0000000f10117221 */ /* 0x002fe20000010000 */
[----:B------:R-:W-:Y:S01]  /*1190*/  @P0 LEA.HI R13, R13, R48, RZ, 0x5 ;  /* 0x000000300d0d0211 */ /* 0x000fe200078f28ff */
[----:B------:R-:W0:Y:S01]  /*11a0*/  SHFL.BFLY PT, R15, R12, 0x2, 0x1f ;  /* 0x0c401f000c0f7f89 */ /* 0x000e2200000e0000 */
[----:B------:R-:W-:-:S02]  /*11b0*/  SHF.L.U32 R16, R36, 0x2, RZ ;  /* 0x0000000224107819 */ /* 0x000fc400000006ff */
[----:B------:R-:W-:Y:S01]  /*11c0*/  @P0 LOP3.LUT R0, R13, 0xffffffe0, RZ, 0xc0, !PT ;  /* 0xffffffe00d000812 */ /* 0x000fe200078ec0ff */
[----:B------:R-:W1:Y:S01]  /*11d0*/  SHFL.BFLY PT, R18, R17, 0x2, 0x1f ;  /* 0x0c401f0011127f89 */ /* 0x000e6200000e0000 */
[----:B------:R-:W-:-:S04]  /*11e0*/  SHF.L.U32 R13, R43, 0xd, RZ ;  /* 0x0000000d2b0d7819 */ /* 0x000fc800000006ff */
[----:B------:R-:W-:Y:S01]  /*11f0*/  SHF.R.S32.HI R20, RZ, 0x1f, R13 ;  /* 0x0000001fff147819 */ /* 0x000fe2000001140d */
[----:B0-----:R-:W-:Y:S02]  /*1200*/  FADD.FTZ R15, R12, R15 ;  /* 0x0000000f0c0f7221 */ /* 0x001fe40000010000 */
[----:B------:R-:W-:Y:S02]  /*1210*/  IMAD.SHL.U32 R12, R0, 0x100, RZ ;  /* 0x00000100000c7824 */ /* 0x000fe400078e00ff */
[----:B-1----:R-:W-:Y:S01]  /*1220*/  FADD.FTZ R18, R17, R18 ;  /* 0x0000001211127221 */ /* 0x002fe20000010000 */
[----:B------:R-:W0:Y:S02]  /*1230*/  SHFL.BFLY PT, R14, R15, 0x1, 0x1f ;  /* 0x0c201f000f0e7f89 */ /* 0x000e2400000e0000 */
[----:B------:R-:W-:Y:S02]  /*1240*/  SHF.R.S32.HI R17, RZ, 0x1f, R12 ;  /* 0x0000001fff117819 */ /* 0x000fe4000001140c */
[----:B------:R-:W1:Y:S01]  /*1250*/  SHFL.BFLY PT, R19, R18, 0x1, 0x1f ;  /* 0x0c201f0012137f89 */ /* 0x000e6200000e0000 */
[----:B------:R-:W-:-:S02]  /*1260*/  IADD3 R12, P0, P2, R12, R16, R13 ;  /* 0x000000100c0c7210 */ /* 0x000fc40007a1e00d */
[----:B------:R-:W-:-:S04]  /*1270*/  SHF.R.S32.HI R16, RZ, 0x1f, R16 ;  /* 0x0000001fff107819 */ /* 0x000fc80000011410 */
[----:B------:R-:W-:Y:S02]  /*1280*/  IADD3.X R13, R17, R16, R20, P0, P2 ;  /* 0x00000010110d7210 */ /* 0x000fe400007e4414 */
[----:B------:R-:W-:Y:S01]  /*1290*/  ISETP.NE.AND P0, PT, R5, RZ, PT ;  /* 0x000000ff0500720c */ /* 0x000fe20003f05270 */
[----:B------:R-:W-:Y:S02]  /*12a0*/  IMAD R5, R9, c[0x0][0x220], RZ ;  /* 0x0000880009057a24 */ /* 0x000fe400078e02ff */
[----:B------:R-:W-:-:S04]  /*12b0*/  IMAD.WIDE.U32 R12, R10, c[0x0][0x220], R12 ;  /* 0x000088000a0c7a25 */ /* 0x000fc800078e000c */
[----:B------:R-:W-:Y:S02]  /*12c0*/  IMAD R17, R10, c[0x0][0x224], R5 ;  /* 0x000089000a117a24 */ /* 0x000fe400078e0205 */
[----:B0-----:R-:W-:Y:S02]  /*12d0*/  FADD.FTZ R20, R15, R14 ;  /* 0x0000000e0f147221 */ /* 0x001fe40000010000 */
[----:B-1----:R-:W-:Y:S02]  /*12e0*/  FADD.FTZ R19, R18, R19 ;  /* 0x0000001312137221 */ /* 0x002fe40000010000 */
[----:B------:R-:W-:Y:S05]  /*12f0*/  @P0 BRA `(.L_x_555) ;  /* 0x0000014000000947 */ /* 0x000fea0003800000 */
[----:B------:R-:W-:Y:S01]  /*1300*/  SHF.R.S32.HI R16, RZ, 0x1f, R0 ;  /* 0x0000001fff107819 */ /* 0x000fe20000011400 */
[----:B------:R-:W-:Y:S01]  /*1310*/  IMAD R5, R9, c[0x0][0x1c8], RZ ;  /* 0x0000720009057a24 */ /* 0x000fe200078e02ff */
[C---:B------:R-:W-:Y:S02]  /*1320*/  IADD3 R14, P0, R37.reuse, R0, RZ ;  /* 0x00000000250e7210 */ /* 0x040fe40007f1e0ff */
[----:B------:R-:W-:Y:S01]  /*1330*/  ISETP.GE.AND P2, PT, R4, R11, PT ;  /* 0x0000000b0400720c */ /* 0x000fe20003f46270 */
[----:B------:R-:W-:Y:S01]  /*1340*/  IMAD R5, R10, c[0x0][0x1cc], R5 ;  /* 0x000073000a057a24 */ /* 0x000fe200078e0205 */
[----:B------:R-:W-:Y:S01]  /*1350*/  LEA.HI.X.SX32 R15, R37, R16, 0x1, P0 ;  /* 0x00000010250f7211 */ /* 0x000fe200000f0eff */
[----:B------:R-:W-:-:S04]  /*1360*/  IMAD R16, R8, c[0x0][0x1d0], RZ ;  /* 0x0000740008107a24 */ /* 0x000fc800078e02ff */
[----:B------:R-:W-:-:S04]  /*1370*/  IMAD.WIDE.U32 R14, R10, c[0x0][0x1c8], R14 ;  /* 0x000072000a0e7a25 */ /* 0x000fc800078e000e */
[----:B------:R-:W-:Y:S02]  /*1380*/  IMAD.IADD R15, R15, 0x1, R5 ;  /* 0x000000010f0f7824 */ /* 0x000fe400078e0205 */
[C---:B------:R-:W-:Y:S02]  /*1390*/  IMAD R16, R7.reuse, c[0x0][0x1d4], R16 ;  /* 0x0000750007107a24 */ /* 0x040fe400078e0210 */
[----:B------:R-:W-:-:S05]  /*13a0*/  IMAD.WIDE.U32 R14, R7, c[0x0][0x1d0], R14 ;  /* 0x00007400070e7a25 */ /* 0x000fca00078e000e */
[----:B------:R-:W-:-:S04]  /*13b0*/  IADD3 R5, P0, R4, R14, RZ ;  /* 0x0000000e04057210 */ /* 0x000fc80007f1e0ff */
[----:B------:R-:W-:Y:S02]  /*13c0*/  IADD3.X R16, R3, R15, R16, P0, !PT ;  /* 0x0000000f03107210 */ /* 0x000fe400007fe410 */
[C---:B------:R-:W-:Y:S02]  /*13d0*/  LEA R14, P3, R5.reuse, c[0x0][0x1b0], 0x2 ;  /* 0x00006c00050e7a11 */ /* 0x040fe400078610ff */
[----:B------:R-:W-:Y:S02]  /*13e0*/  ISETP.GE.AND P0, PT, R2, R11, PT ;  /* 0x0000000b0200720c */ /* 0x000fe40003f06270 */
[----:B------:R-:W-:Y:S02]  /*13f0*/  LEA.HI.X R15, R5, c[0x0][0x1b4], R16, 0x2, P3 ;  /* 0x00006d00050f7a11 */ /* 0x000fe400018f1410 */
[----:B------:R-:W-:Y:S02]  /*1400*/  FSEL R3, R20, RZ, !P2 ;  /* 0x000000ff14037208 */ /* 0x000fe40005000000 */
[----:B------:R-:W-:-:S03]  /*1410*/  FSEL R5, R19, RZ, !P0 ;  /* 0x000000ff13057208 */ /* 0x000fc60004000000 */
[----:B------:R0:W-:Y:S04]  /*1420*/  STG.E [R14.64], R3 ;  /* 0x000000030e007986 */ /* 0x0001e8000c101904 */
[----:B------:R0:W-:Y:S02]  /*1430*/  STG.E [R14.64+0x40], R5 ;  /* 0x000040050e007986 */ /* 0x0001e4000c101904 */
.L_x_555:
[----:B------:R-:W-:Y:S05]  /*1440*/  BSYNC B0 ;  /* 0x0000000000007941 */ /* 0x000fea0003800000 */
.L_x_554:
[----:B------:R-:W-:Y:S01]  /*1450*/  IADD3 R42, R42, 0x1f, RZ ;  /* 0x0000001f2a2a7810 */ /* 0x000fe20007ffe0ff */
[----:B------:R-:W-:Y:S01]  /*1460*/  IMAD R2, R8, c[0x0][0x228], RZ ;  /* 0x00008a0008027a24 */ /* 0x000fe200078e02ff */
[----:B------:R-:W-:Y:S01]  /*1470*/  IADD3 R13, R13, R17, RZ ;  /* 0x000000110d0d7210 */ /* 0x000fe20007ffe0ff */
[----:B------:R-:W-:Y:S01]  /*1480*/  BSSY B0, `(.L_x_556) ;  /* 0x0000022000007945 */ /* 0x000fe20003800000 */
[----:B0-----:R-:W-:Y:S01]  /*1490*/  SHF.R.S32.HI R3, RZ, 0x1f, R42 ;  /* 0x0000001fff037819 */ /* 0x001fe2000001142a */
[----:B------:R-:W-:Y:S01]  /*14a0*/  IMAD R11, R7, c[0x0][0x22c], R2 ;  /* 0x00008b00070b7a24 */ /* 0x000fe200078e0202 */
[----:B------:R-:W-:-:S02]  /*14b0*/  ISETP.NE.U32.AND P0, PT, RZ, c[0x0][0x238], PT ;  /* 0x00008e00ff007a0c */ /* 0x000fc40003f05070 */
[----:B------:R-:W-:Y:S02]  /*14c0*/  LEA.HI R3, R3, R42, RZ, 0x5 ;  /* 0x0000002a03037211 */ /* 0x000fe400078f28ff */
[----:B------:R-:W-:Y:S02]  /*14d0*/  ISETP.NE.AND.EX P0, PT, RZ, c[0x0][0x23c], PT, P0 ;  /* 0x00008f00ff007a0c */ /* 0x000fe40003f05300 */
[----:B------:R-:W-:Y:S01]  /*14e0*/  LOP3.LUT R4, R3, 0xffffffe0, RZ, 0xc0, !PT ;  /* 0xffffffe003047812 */ /* 0x000fe200078ec0ff */
[----:B------:R-:W-:Y:S01]  /*14f0*/  IMAD.WIDE.U32 R2, R7, c[0x0][0x228], R12 ;  /* 0x00008a0007027a25 */ /* 0x000fe200078e000c */
[----:B------:R-:W-:Y:S02]  /*1500*/  ISETP.NE.OR P0, PT, R36, RZ, !P0 ;  /* 0x000000ff2400720c */ /* 0x000fe40004705670 */
[----:B------:R-:W-:Y:S01]  /*1510*/  IADD3 R5, -R37, R4, RZ ;  /* 0x0000000425057210 */ /* 0x000fe20007ffe1ff */
[----:B------:R-:W-:Y:S01]  /*1520*/  IMAD.IADD R3, R3, 0x1, R11 ;  /* 0x0000000103037824 */ /* 0x000fe200078e020b */
[----:B------:R-:W-:-:S02]  /*1530*/  LEA R12, P2, R2, c[0x0][0x208], 0x2 ;  /* 0x00008200020c7a11 */ /* 0x000fc400078410ff */
[----:B------:R-:W-:Y:S02]  /*1540*/  ISETP.GE.OR P1, PT, R36, R5, P1 ;  /* 0x000000052400720c */ /* 0x000fe40000f26670 */
[----:B------:R-:W-:-:S11]  /*1550*/  LEA.HI.X R13, R2, c[0x0][0x20c], R3, 0x2, P2 ;  /* 0x00008300020d7a11 */ /* 0x000fd600010f1403 */
[----:B------:R-:W-:Y:S05]  /*1560*/  @P1 BRA `(.L_x_557) ;  /* 0x0000013000001947 */ /* 0x000fea0003800000 */
[--C-:B------:R-:W-:Y:S01]  /*1570*/  IADD3 R2, P1, P2, R0, R37, R36.reuse ;  /* 0x0000002500027210 */ /* 0x100fe20007a3e024 */
[----:B------:R-:W-:Y:S01]  /*1580*/  IMAD R9, R9, c[0x0][0x1f8], RZ ;  /* 0x00007e0009097a24 */ /* 0x000fe200078e02ff */
[----:B------:R-:W-:Y:S01]  /*1590*/  SHF.R.S32.HI R3, RZ, 0x1f, R37 ;  /* 0x0000001fff037819 */ /* 0x000fe20000011425 */
[----:B------:R-:W-:Y:S01]  /*15a0*/  IMAD R8, R8, c[0x0][0x200], RZ ;  /* 0x0000800008087a24 */ /* 0x000fe200078e02ff */
[----:B------:R-:W-:Y:S01]  /*15b0*/  SHF.R.S32.HI R36, RZ, 0x1f, R36 ;  /* 0x0000001fff247819 */ /* 0x000fe20000011424 */
[----:B------:R-:W-:Y:S01]  /*15c0*/  IMAD R9, R10, c[0x0][0x1fc], R9 ;  /* 0x00007f000a097a24 */ /* 0x000fe200078e0209 */
[----:B------:R-:W-:Y:S01]  /*15d0*/  SHF.R.S32.HI R0, RZ, 0x1f, R0 ;  /* 0x0000001fff007819 */ /* 0x000fe20000011400 */
[----:B------:R-:W-:-:S03]  /*15e0*/  IMAD R5, R7, c[0x0][0x204], R8 ;  /* 0x0000810007057a24 */ /* 0x000fc600078e0208 */
[----:B------:R-:W-:Y:S01]  /*15f0*/  IADD3.X R3, R0, R3, R36, P1, P2 ;  /* 0x0000000300037210 */ /* 0x000fe20000fe4424 */
[C---:B------:R-:W-:Y:S01]  /*1600*/  FMUL.FTZ R0, R6.reuse, 1.4426950216293334961 ;  /* 0x3fb8aa3b06007820 */ /* 0x040fe20000410000 */
[----:B------:R-:W-:-:S03]  /*1610*/  FSETP.NEU.FTZ.AND P1, PT, R6, -INF , PT ;  /* 0xff8000000600780b */ /* 0x000fc60003f3d000 */
        /* <DEDUP_REMOVED lines=8> */
.L_x_557:
[----:B------:R-:W-:Y:S05]  /*16a0*/  BSYNC B0 ;  /* 0x0000000000007941 */ /* 0x000fea0003800000 */
.L_x_556:
        /* <DEDUP_REMOVED lines=9> */
[----:B------:R-:W-:-:S04]  /*1740*/  IMAD R43, R43, c[0x0][0x230], R50 ;  /* 0x00008c002b2b7a24 */ /* 0x000fc800078e0232 */
[----:B------:R-:W-:-:S04]  /*1750*/  IMAD R2, R43, c[0x0][0x170], R10 ;  /* 0x00005c002b027a24 */ /* 0x000fc800078e020a */
[----:B0-----:R-:W-:-:S05]  /*1760*/  IMAD.WIDE R2, R2, R49, c[0x0][0x238] ;  /* 0x00008e0002027625 */ /* 0x001fca00078e0231 */
[----:B------:R-:W-:Y:S01]  /*1770*/  STG.E [R2.64], RZ ;  /* 0x000000ff02007986 */ /* 0x000fe2000c101904 */
[----:B------:R-:W-:Y:S05]  /*1780*/  EXIT ;  /* 0x000000000000794d */ /* 0x000fea0003800000 */
.L_x_558:
        /* <DEDUP_REMOVED lines=15> */
.L_x_1160:


//--------------------- .text._ZN7cutlass13device_kernelIN5flash19enable_sm80_to_sm89INS1_16FlashAttnBwdSm80INS1_25CollectiveMainloopBwdSm80ILi1ELi1EN4cute5tupleIJNS5_1CILi64EEES8_NS7_ILi256EEEEEENS_6half_tEfNS_4arch4Sm80ELb0ELb0ELb0ELb0ELb0ELb0ELb0ELb0ELi2ELi4ELi2ELi2ELb0EEENS1_21CollectiveEpilogueBwdISA_SB_SD_Li256ELb0ELb0ELi4EEENS1_19SingleTileSchedulerILb0ELb0ELb0ELi64EEEEEEEEEvNT_6ParamsE --------------------------
	.section	.text._ZN7cutlass13device_kernelIN5flash19enable_sm80_to_sm89INS1_16FlashAttnBwdSm80INS1_25CollectiveMainloopBwdSm80ILi1ELi1EN4cute5tupleIJNS5_1CILi64EEES8_NS7_ILi256EEEEEENS_6half_tEfNS_4arch4Sm80ELb0ELb0ELb0ELb0ELb0ELb0ELb0ELb0ELi2ELi4ELi2ELi2ELb0EEENS1_21CollectiveEpilogueBwdISA_SB_SD_Li256ELb0ELb0ELi4EEENS1_19SingleTileSchedulerILb0ELb0ELb0ELi64EEEEEEEEEvNT_6ParamsE,"ax",@progbits
	.sectioninfo	@"SHI_REGISTERS=255"
	.align	128
.text._ZN7cutlass13device_kernelIN5flash19enable_sm80_to_sm89INS1_16FlashAttnBwdSm80INS1_25CollectiveMainloopBwdSm80ILi1ELi1EN4cute5tupleIJNS5_1CILi64EEES8_NS7_ILi256EEEEEENS_6half_tEfNS_4arch4Sm80ELb0ELb0ELb0ELb0ELb0ELb0ELb0ELb0ELi2ELi4ELi2ELi2ELb0EEENS1_21CollectiveEpilogueBwdISA_SB_SD_Li256ELb0ELb0ELi4EEENS1_19SingleTileSchedulerILb0ELb0ELb0ELi64EEEEEEEEEvNT_6ParamsE:
        .type           _ZN7cutlass13device_kernelIN5flash19enable_sm80_to_sm89INS1_16FlashAttnBwdSm80INS1_25CollectiveMainloopBwdSm80ILi1ELi1EN4cute5tupleIJNS5_1CILi64EEES8_NS7_ILi256EEEEEENS_6half_tEfNS_4arch4Sm80ELb0ELb0ELb0ELb0ELb0ELb0ELb0ELb0ELi2ELi4ELi2ELi2ELb0EEENS1_21CollectiveEpilogueBwdISA_SB_SD_Li256ELb0ELb0ELi4EEENS1_19SingleTileSchedulerILb0ELb0ELb0ELi64EEEEEEEEEvNT_6ParamsE,@function
        .size           _ZN7cutlass13device_kernelIN5flash19enable_sm80_to_sm89INS1_16FlashAttnBwdSm80INS1_25CollectiveMainloopBwdSm80ILi1ELi1EN4cute5tupleIJNS5_1CILi64EEES8_NS7_ILi256EEEEEENS_6half_tEfNS_4arch4Sm80ELb0ELb0ELb0ELb0ELb0ELb0ELb0ELb0ELi2ELi4ELi2ELi2ELb0EEENS1_21CollectiveEpilogueBwdISA_SB_SD_Li256ELb0ELb0ELi4EEENS1_19SingleTileSchedulerILb0ELb0ELb0ELi64EEEEEEEEEvNT_6ParamsE,(.L_x_1161 - _ZN7cutlass13device_kernelIN5flash19enable_sm80_to_sm89INS1_16FlashAttnBwdSm80INS1_25CollectiveMainloopBwdSm80ILi1ELi1EN4cute5tupleIJNS5_1CILi64EEES8_NS7_ILi256EEEEEENS_6half_tEfNS_4arch4Sm80ELb0ELb0ELb0ELb0ELb0ELb0ELb0ELb0ELi2ELi4ELi2ELi2ELb0EEENS1_21CollectiveEpilogueBwdISA_SB_SD_Li256ELb0ELb0ELi4EEENS1_19SingleTileSchedulerILb0ELb0ELb0ELi64EEEEEEEEEvNT_6ParamsE)
        .other          _ZN7cutlass13device_kernelIN5flash19enable_sm80_to_sm89INS1_16FlashAttnBwdSm80INS1_25CollectiveMainloopBwdSm80ILi1ELi1EN4cute5tupleIJNS5_1CILi64EEES8_NS7_ILi256EEEEEENS_6half_tEfNS_4arch4Sm80ELb0ELb0ELb0ELb0ELb0ELb0ELb0ELb0ELi2ELi4ELi2ELi2ELb0EEENS1_21CollectiveEpilogueBwdISA_SB_SD_Li256ELb0ELb0ELi4EEENS1_19SingleTileSchedulerILb0ELb0ELb0ELi64EEEEEEEEEvNT_6ParamsE,@"STO_CUDA_ENTRY STV_DEFAULT"
_ZN7cutlass13device_kernelIN5flash19enable_sm80_to_sm89INS1_16FlashAttnBwdSm80INS1_25CollectiveMainloopBwdSm80ILi1ELi1EN4cute5tupleIJNS5_1CILi64EEES8_NS7_ILi256EEEEEENS_6half_tEfNS_4arch4Sm80ELb0ELb0ELb0ELb0ELb0ELb0ELb0ELb0ELi2ELi4ELi2ELi2ELb0EEENS1_21CollectiveEpilogueBwdISA_SB_SD_Li256ELb0ELb0ELi4EEENS1_19SingleTileSchedulerILb0ELb0ELb0ELi64EEEEEEEEEvNT_6ParamsE:
[----:B------:R-:W-:-:S03]  /*0000*/  MOV R1, c[0x0][0x28] ;  /* 0x00000a0000017a02 */ /* 0x000fc60000000f00 */
[----:B------:R-:W1:Y:S01]  /*0010*/  S2UR UR10, SR_CTAID.Z ;  /* 0x00000000000a79c3 */ /* 0x000e620000002700 */
[----:B------:R-:W-:Y:S02]  /*0020*/  IADD3 R1, R1, -0x18, RZ ;  /* 0xffffffe801017810 */ /* 0x000fe40007ffe0ff */
[----:B-1----:R-:W-:-:S13]  /*0030*/  ISETP.LE.AND P0, PT, RZ, UR10, PT ;  /* 0x0000000aff007c0c */ /* 0x002fda000bf03270 */
[----:B------:R-:W-:Y:S05]  /*0040*/  @!P0 EXIT ;  /* 0x000000000000894d */ /* 0x000fea0003800000 */
[----:B------:R-:W1:Y:S01]  /*0050*/  S2R R244, SR_TID.X ;  /* 0x0000000000f47919 */ /* 0x000e620000002100 */
[----:B------:R-:W-:Y:S01]  /*0060*/  IMAD.MOV.U32 R0, RZ, RZ, c[0x0][0x248] ;  /* 0x00009200ff007624 */ /* 0x000fe200078e00ff */
[----:B------:R-:W-:Y:S01]  /*0070*/  USHF.R.S32.HI UR11, URZ, 0x1f, UR10 ;  /* 0x0000001f3f0b7899 */ /* 0x000fe2000801140a */
[----:B------:R-:W-:Y:S01]  /*0080*/  IMAD.MOV.U32 R21, RZ, RZ, -0x40 ;  /* 0xffffffc0ff157424 */ /* 0x000fe200078e00ff */
[----:B------:R-:W2:Y:S01]  /*0090*/  S2R R22, SR_CTAID.Y ;  /* 0x0000000000167919 */ /* 0x000ea20000002600 */
[----:B------:R-:W-:Y:S01]  /*00a0*/  ULDC.64 UR4, c[0x0][0x1e8] ;  /* 0x00007a0000047ab9 */ /* 0x000fe20000000a00 */
[----:B------:R-:W-:Y:S01]  /*00b0*/  ISETP.NE.AND P0, PT, R0, 0x1, PT ;  /* 0x000000010000780c */ /* 0x000fe20003f05270 */
[----:B------:R-:W-:Y:S01]  /*00c0*/  UIMAD UR4, UR11, UR4, URZ ;  /* 0x000000040b0472a4 */ /* 0x000fe2000f8e023f */
[----:B------:R-:W3:Y:S01]  /*00d0*/  S2R R12, SR_CTAID.X ;  /* 0x00000000000c7919 */ /* 0x000ee20000002500 */
[----:B------:R-:W-:Y:S01]  /*00e0*/  IMAD.U32 R15, RZ, RZ, UR10 ;  /* 0x0000000aff0f7e24 */ /* 0x000fe2000f8e00ff */
[----:B------:R-:W-:Y:S01]  /*00f0*/  ULDC.64 UR14, c[0x0][0x118] ;  /* 0x00004600000e7ab9 */ /* 0x000fe20000000a00 */
[----:B------:R-:W-:Y:S01]  /*0100*/  IMAD.MOV.U32 R18, RZ, RZ, c[0x0][0x1dc] ;  /* 0x00007700ff127624 */ /* 0x000fe200078e00ff */
[----:B------:R-:W-:-:S02]  /*0110*/  UIMAD UR6, UR10, UR5, UR4 ;  /* 0x000000050a0672a4 */ /* 0x000fc4000f8e0204 */
[----:B------:R-:W-:Y:S02]  /*0120*/  UMOV UR16, 0x6 ;  /* 0x0000000600107882 */ /* 0x000fe40000000000 */
[----:B------:R-:W-:Y:S02]  /*0130*/  ULDC.64 UR4, c[0x0][0x1b8] ;  /* 0x00006e0000047ab9 */ /* 0x000fe40000000a00 */
[----:B------:R-:W-:-:S04]  /*0140*/  UIMAD UR4, UR11, UR4, URZ ;  /* 0x000000040b0472a4 */ /* 0x000fc8000f8e023f */
[----:B------:R-:W-:Y:S01]  /*0150*/  UIMAD UR4, UR10, UR5, UR4 ;  /* 0x000000050a0472a4 */ /* 0x000fe2000f8e0204 */
[----:B-1----:R-:W-:Y:S01]  /*0160*/  SHF.R.S32.HI R16, RZ, 0x1f, R244 ;  /* 0x0000001fff107819 */ /* 0x002fe200000114f4 */
[----:B------:R-:W-:-:S03]  /*0170*/  IMAD.SHL.U32 R24, R244, 0x4, RZ ;  /* 0x00000004f4187824 */ /* 0x000fc600078e00ff */
[----:B------:R-:W-:Y:S01]  /*0180*/  LEA.HI R0, R16, R244, RZ, 0x3 ;  /* 0x000000f410007211 */ /* 0x000fe200078f18ff */
[----:B--2---:R-:W-:Y:S01]  /*0190*/  @P0 IMAD.HI.U32 R2, R22, c[0x0][0x24c], RZ ;  /* 0x0000930016020a27 */ /* 0x004fe200078e00ff */
[----:B------:R-:W-:Y:S02]  /*01a0*/  SHF.R.S32.HI R23, RZ, 0x1f, R22 ;  /* 0x0000001fff177819 */ /* 0x000fe40000011416 */
[----:B------:R-:W-:Y:S01]  /*01b0*/  SHF.R.S32.HI R246, RZ, 0x3, R0 ;  /* 0x00000003fff67819 */ /* 0x000fe20000011400 */
[----:B------:R-:W-:Y:S01]  /*01c0*/  IMAD.MOV.U32 R4, RZ, RZ, R22 ;  /* 0x000000ffff047224 */ /* 0x000fe200078e0016 */
[----:B------:R-:W-:Y:S01]  /*01d0*/  LOP3.LUT R0, R0, 0xfffffff8, RZ, 0xc0, !PT ;  /* 0xfffffff800007812 */ /* 0x000fe200078ec0ff */
[----:B---3--:R-:W-:Y:S01]  /*01e0*/  IMAD R21, R12, R21, c[0x0][0x198] ;  /* 0x000066000c157624 */ /* 0x008fe200078e0215 */
[----:B------:R-:W-:Y:S01]  /*01f0*/  @P0 SHF.R.U32.HI R4, RZ, c[0x0][0x250], R2 ;  /* 0x00009400ff040a19 */ /* 0x000fe20000011602 */
[----:B------:R-:W-:Y:S01]  /*0200*/  IMAD.SHL.U32 R2, R246, 0x40, RZ ;  /* 0x00000040f6027824 */ /* 0x000fe200078e00ff */
[----:B------:R-:W-:Y:S01]  /*0210*/  SHF.R.S32.HI R247, RZ, 0x1f, R246 ;  /* 0x0000001ffff77819 */ /* 0x000fe200000114f6 */
[----:B------:R-:W-:Y:S01]  /*0220*/  IMAD.IADD R20, R244, 0x1, -R0 ;  /* 0x00000001f4147824 */ /* 0x000fe200078e0a00 */
[----:B------:R-:W-:-:S02]  /*0230*/  SHF.R.S32.HI R0, RZ, 0x1f, R4 ;  /* 0x0000001fff007819 */ /* 0x000fc40000011404 */
[----:B------:R-:W-:Y:S01]  /*0240*/  SHF.R.S32.HI R25, RZ, 0x1f, R24 ;  /* 0x0000001fff197819 */ /* 0x000fe20000011418 */
[----:B------:R-:W-:Y:S02]  /*0250*/  IMAD.SHL.U32 R10, R20, 0x8, RZ ;  /* 0x00000008140a7824 */ /* 0x000fe400078e00ff */
[C---:B------:R-:W-:Y:S02]  /*0260*/  IMAD R3, R0.reuse, c[0x0][0x1e0], RZ ;  /* 0x0000780000037a24 */ /* 0x040fe400078e02ff */
[----:B------:R-:W-:Y:S01]  /*0270*/  IMAD R5, R0, c[0x0][0x1b0], RZ ;  /* 0x00006c0000057a24 */ /* 0x000fe200078e02ff */
[----:B------:R-:W-:Y:S01]  /*0280*/  SHF.R.S32.HI R11, RZ, 0x1f, R10 ;  /* 0x0000001fff0b7819 */ /* 0x000fe2000001140a */
[----:B------:R-:W-:Y:S01]  /*0290*/  IMAD R6, R4, c[0x0][0x1e4], R3 ;  /* 0x0000790004067a24 */ /* 0x000fe200078e0203 */
[----:B------:R-:W-:Y:S01]  /*02a0*/  LOP3.LUT R0, R2, 0x1c0, RZ, 0xc0, !PT ;  /* 0x000001c002007812 */ /* 0x000fe200078ec0ff */
[----:B------:R-:W-:Y:S01]  /*02b0*/  IMAD.WIDE R12, R12, 0x40, R246 ;  /* 0x000000400c0c7825 */ /* 0x000fe200078e02f6 */
[----:B------:R-:W-:Y:S01]  /*02c0*/  ISETP.GE.AND P3, PT, R10, c[0x0][0x1cc], PT ;  /* 0x000073000a007a0c */ /* 0x000fe20003f66270 */
[----:B------:R1:W-:Y:S01]  /*02d0*/  STL.64 [R1], R24 ;  /* 0x0000001801007387 */ /* 0x0003e20000100a00 */
[--C-:B------:R-:W-:Y:S01]  /*02e0*/  LOP3.LUT R8, R0, 0x38, R10.reuse, 0xf8, !PT ;  /* 0x0000003800087812 */ /* 0x100fe200078ef80a */
[----:B------:R-:W-:Y:S01]  /*02f0*/  IMAD.WIDE.U32 R2, R4, c[0x0][0x1e0], R10 ;  /* 0x0000780004027a25 */ /* 0x000fe200078e000a */
[----:B------:R-:W-:-:S03]  /*0300*/  SHF.R.U32.HI R7, RZ, 0x3, R0 ;  /* 0x00000003ff077819 */ /* 0x000fc60000011600 */
[----:B------:R-:W-:Y:S01]  /*0310*/  IMAD R0, R4, c[0x0][0x1b4], R5 ;  /* 0x00006d0004007a24 */ /* 0x000fe200078e0205 */
[----:B------:R-:W-:Y:S01]  /*0320*/  LOP3.LUT R17, R8, R7, RZ, 0x3c, !PT ;  /* 0x0000000708117212 */ /* 0x000fe200078e3cff */
[----:B------:R-:W-:Y:S02]  /*0330*/  IMAD.IADD R3, R3, 0x1, R6 ;  /* 0x0000000103037824 */ /* 0x000fe400078e0206 */
[----:B------:R-:W-:-:S04]  /*0340*/  IMAD.WIDE.U32 R4, R4, c[0x0][0x1b0], R10 ;  /* 0x00006c0004047a25 */ /* 0x000fc800078e000a */
[----:B------:R-:W-:Y:S02]  /*0350*/  IMAD.U32 R6, RZ, RZ, UR10 ;  /* 0x0000000aff067e24 */ /* 0x000fe4000f8e00ff */
[----:B------:R-:W-:Y:S02]  /*0360*/  IMAD.IADD R5, R5, 0x1, R0 ;  /* 0x0000000105057824 */ /* 0x000fe400078e0200 */
[----:B------:R-:W-:-:S04]  /*0370*/  IMAD.WIDE.U32 R2, R6, c[0x0][0x1e8], R2 ;  /* 0x00007a0006027a25 */ /* 0x000fc800078e0002 */
[----:B------:R-:W-:Y:S01]  /*0380*/  IMAD R0, R247, c[0x0][0x178], RZ ;  /* 0x00005e00f7007a24 */ /* 0x000fe200078e02ff */
[----:B------:R-:W-:Y:S01]  /*0390*/  IADD3 R3, R3, UR6, RZ ;  /* 0x0000000603037c10 */ /* 0x000fe2000fffe0ff */
[----:B------:R-:W-:-:S04]  /*03a0*/  IMAD.WIDE.U32 R4, R6, c[0x0][0x1b8], R4 ;  /* 0x00006e0006047a25 */ /* 0x000fc800078e0004 */
[C---:B------:R-:W-:Y:S01]  /*03b0*/  IMAD R0, R246.reuse, c[0x0][0x17c], R0 ;  /* 0x00005f00f6007a24 */ /* 0x040fe200078e0200 */
[----:B------:R-:W-:Y:S01]  /*03c0*/  IADD3 R7, R5, UR4, RZ ;  /* 0x0000000405077c10 */ /* 0x000fe2000fffe0ff */
[----:B------:R-:W-:Y:S01]  /*03d0*/  IMAD.WIDE.U32 R8, R246, c[0x0][0x178], R10 ;  /* 0x00005e00f6087a25 */ /* 0x000fe200078e000a */
[----:B------:R-:W-:Y:S02]  /*03e0*/  ULDC.64 UR4, c[0x0][0x188] ;  /* 0x0000620000047ab9 */ /* 0x000fe40000000a00 */
[----:B------:R-:W-:Y:S01]  /*03f0*/  UIMAD UR4, UR11, UR4, URZ ;  /* 0x000000040b0472a4 */ /* 0x000fe2000f8e023f */
[----:B------:R-:W-:Y:S02]  /*0400*/  IMAD R6, R13, c[0x0][0x1d8], RZ ;  /* 0x000076000d067a24 */ /* 0x000fe400078e02ff */
[----:B------:R-:W-:Y:S01]  /*0410*/  IMAD.IADD R9, R9, 0x1, R0 ;  /* 0x0000000109097824 */ /* 0x000fe200078e0200 */
[----:B------:R-:W-:Y:S01]  /*0420*/  UIMAD UR5, UR10, UR5, UR4 ;  /* 0x000000050a0572a4 */ /* 0x000fe2000f8e0204 */
[----:B------:R-:W-:-:S02]  /*0430*/  IMAD R0, R23, c[0x0][0x180], RZ ;  /* 0x0000600017007a24 */ /* 0x000fc400078e02ff */
[C---:B------:R-:W-:Y:S02]  /*0440*/  IMAD R5, R12.reuse, c[0x0][0x1dc], R6 ;  /* 0x000077000c057a24 */ /* 0x040fe400078e0206 */
[----:B------:R-:W-:-:S04]  /*0450*/  IMAD.WIDE.U32 R2, R12, c[0x0][0x1d8], R2 ;  /* 0x000076000c027a25 */ /* 0x000fc800078e0002 */
[----:B------:R-:W-:Y:S02]  /*0460*/  IMAD R13, R13, c[0x0][0x1a8], RZ ;  /* 0x00006a000d0d7a24 */ /* 0x000fe400078e02ff */
[----:B------:R-:W-:Y:S01]  /*0470*/  IMAD.MOV.U32 R6, RZ, RZ, R4 ;  /* 0x000000ffff067224 */ /* 0x000fe200078e0004 */
[----:B------:R-:W-:Y:S01]  /*0480*/  LEA R4, P0, R2, c[0x0][0x1c0], 0x1 ;  /* 0x0000700002047a11 */ /* 0x000fe200078008ff */
[----:B------:R-:W-:Y:S02]  /*0490*/  IMAD R0, R22, c[0x0][0x184], R0 ;  /* 0x0000610016007a24 */ /* 0x000fe400078e0200 */
[----:B------:R-:W-:Y:S02]  /*04a0*/  IMAD.IADD R3, R3, 0x1, R5 ;  /* 0x0000000103037824 */ /* 0x000fe400078e0205 */
[----:B------:R-:W-:Y:S02]  /*04b0*/  IMAD R14, R12, c[0x0][0x1ac], R13 ;  /* 0x00006b000c0e7a24 */ /* 0x000fe400078e020d */
[----:B------:R-:W-:Y:S01]  /*04c0*/  IMAD.WIDE.U32 R8, R22, c[0x0][0x180], R8 ;  /* 0x0000600016087a25 */ /* 0x000fe200078e0008 */
[----:B------:R-:W-:-:S03]  /*04d0*/  LEA.HI.X R5, R2, c[0x0][0x1c4], R3, 0x1, P0 ;  /* 0x0000710002057a11 */ /* 0x000fc600000f0c03 */
[----:B------:R-:W-:-:S04]  /*04e0*/  IMAD.WIDE.U32 R12, R12, c[0x0][0x1a8], R6 ;  /* 0x00006a000c0c7a25 */ /* 0x000fc800078e0006 */
[----:B------:R-:W-:Y:S01]  /*04f0*/  IMAD.IADD R9, R9, 0x1, R0 ;  /* 0x0000000109097824 */ /* 0x000fe200078e0200 */
[----:B------:R-:W-:Y:S01]  /*0500*/  LEA R2, P0, R12, c[0x0][0x190], 0x1 ;  /* 0x000064000c027a11 */ /* 0x000fe200078008ff */
[----:B------:R-:W-:Y:S01]  /*0510*/  IMAD.IADD R0, R13, 0x1, R14 ;  /* 0x000000010d007824 */ /* 0x000fe200078e020e */
[----:B------:R-:W-:Y:S01]  /*0520*/  IADD3 R13, R10, 0x40, RZ ;  /* 0x000000400a0d7810 */ /* 0x000fe20007ffe0ff */
[----:B------:R-:W-:Y:S01]  /*0530*/  IMAD.WIDE.U32 R14, R15, c[0x0][0x188], R8 ;  /* 0x000062000f0e7a25 */ /* 0x000fe200078e0008 */
[----:B------:R-:W-:Y:S02]  /*0540*/  LEA.HI R8, R16, R244, RZ, 0x6 ;  /* 0x000000f410087211 */ /* 0x000fe400078f30ff */
[----:B------:R-:W-:Y:S01]  /*0550*/  LEA.HI.X R3, R12, c[0x0][0x194], R0, 0x1, P0 ;  /* 0x000065000c037a11 */ /* 0x000fe200000f0c00 */
[----:B------:R-:W-:Y:S01]  /*0560*/  IMAD.IADD R0, R21, 0x1, -R246 ;  /* 0x0000000115007824 */ /* 0x000fe200078e0af6 */
[----:B------:R-:W-:Y:S01]  /*0570*/  SHF.R.S32.HI R19, RZ, 0x6, R8 ;  /* 0x00000006ff137819 */ /* 0x000fe20000011408 */
[----:B------:R-:W-:Y:S01]  /*0580*/  IMAD.MOV.U32 R7, RZ, RZ, c[0x0][0x1d8] ;  /* 0x00007600ff077624 */ /* 0x000fe200078e00ff */
[----:B------:R-:W-:Y:S01]  /*0590*/  ISETP.GE.AND P2, PT, R13, c[0x0][0x1cc], PT ;  /* 0x000073000d007a0c */ /* 0x000fe20003f46270 */
[----:B------:R-:W-:Y:S01]  /*05a0*/  IMAD.MOV.U32 R9, RZ, RZ, c[0x0][0x1a8] ;  /* 0x00006a00ff097624 */ /* 0x000fe200078e00ff */
[C---:B------:R-:W-:Y:S01]  /*05b0*/  ISETP.LT.OR P0, PT, R0.reuse, 0x1, P3 ;  /* 0x000000010000780c */ /* 0x040fe20001f01670 */
[----:B------:R-:W-:Y:S01]  /*05c0*/  IMAD R8, R19, 0x200, R17 ;  /* 0x0000020013087824 */ /* 0x000fe200078e0211 */
[C---:B------:R-:W-:Y:S01]  /*05d0*/  LEA R6, P1, R7.reuse, R4, 0x6 ;  /* 0x0000000407067211 */ /* 0x040fe200078230ff */
[----:B------:R-:W-:Y:S01]  /*05e0*/  IMAD.MOV.U32 R12, RZ, RZ, c[0x0][0x1ac] ;  /* 0x00006b00ff0c7624 */ /* 0x000fe200078e00ff */
[----:B------:R-:W-:Y:S01]  /*05f0*/  ISETP.LT.OR P4, PT, R0, 0x1, P2 ;  /* 0x000000010000780c */ /* 0x000fe20001781670 */
[----:B------:R-:W-:Y:S01]  /*0600*/  IMAD.SHL.U32 R238, R8, 0x2, RZ ;  /* 0x0000000208ee7824 */ /* 0x000fe200078e00ff */
[----:B------:R-:W-:Y:S01]  /*0610*/  LEA.HI.X R7, R7, R5, R18, 0x6, P1 ;  /* 0x0000000507077211 */ /* 0x000fe200008f3412 */
[----:B------:R-:W-:Y:S01]  /*0620*/  IMAD.SHL.U32 R19, R19, 0x8, RZ ;  /* 0x0000000813137824 */ /* 0x000fe200078e00ff */
[----:B------:R-:W-:-:S02]  /*0630*/  IADD3 R18, R10, 0x80, RZ ;  /* 0x000000800a127810 */ /* 0x000fc40007ffe0ff */
[----:B------:R-:W-:Y:S02]  /*0640*/  IADD3 R17, R10, 0xc0, RZ ;  /* 0x000000c00a117810 */ /* 0x000fe40007ffe0ff */
[----:B------:R-:W-:Y:S01]  /*0650*/  ISETP.GE.AND P1, PT, R18, c[0x0][0x1cc], PT ;  /* 0x0000730012007a0c */ /* 0x000fe20003f26270 */
[----:B------:R2:W-:Y:S01]  /*0660*/  LDGSTS.E.BYPASS.LTC128B.128 [R238+0x8080], [R4.64], !P0 ;  /* 0x0808000004ee7fae */ /* 0x0005e2000c101d4e */
[----:B------:R-:W-:Y:S02]  /*0670*/  LEA R8, P0, R9, R2, 0x6 ;  /* 0x0000000209087211 */ /* 0x000fe400078030ff */
[----:B------:R-:W-:Y:S01]  /*0680*/  ISETP.GE.AND P5, PT, R17, c[0x0][0x1cc], PT ;  /* 0x0000730011007a0c */ /* 0x000fe20003fa6270 */
[----:B------:R2:W-:Y:S01]  /*0690*/  LDGSTS.E.BYPASS.LTC128B.128 [R238+0xa080], [R4.64+0x80], !P4 ;  /* 0x0a08008004ee7fae */ /* 0x0005e2000e101d4e */
[----:B------:R-:W-:Y:S02]  /*06a0*/  LEA.HI.X R9, R9, R3, R12, 0x6, P0 ;  /* 0x0000000309097211 */ /* 0x000fe400000f340c */
[----:B------:R-:W-:Y:S01]  /*06b0*/  IADD3 R12, R15, UR5, RZ ;  /* 0x000000050f0c7c10 */ /* 0x000fe2000fffe0ff */
[----:B------:R-:W-:Y:S01]  /*06c0*/  ULDC.64 UR4, c[0x0][0x278] ;  /* 0x00009e0000047ab9 */ /* 0x000fe20000000a00 */
[----:B------:R-:W-:Y:S01]  /*06d0*/  LEA R250, P0, R14, c[0x0][0x160], 0x1 ;  /* 0x000058000efa7a11 */ /* 0x000fe200078008ff */
[----:B------:R-:W-:Y:S01]  /*06e0*/  UIMAD UR6, UR11, UR4, URZ ;  /* 0x000000040b0672a4 */ /* 0x000fe2000f8e023f */
[C---:B------:R-:W-:Y:S01]  /*06f0*/  ISETP.LT.OR P3, PT, R0.reuse, 0x21, P3 ;  /* 0x000000210000780c */ /* 0x040fe20001f61670 */
[----:B------:R-:W-:Y:S01]  /*0700*/  UIMAD.WIDE.U32 UR12, UR10, UR4, URZ ;  /* 0x000000040a0c72a5 */ /* 0x000fe2000f8e003f */
[----:B------:R-:W-:Y:S01]  /*0710*/  ISETP.LT.OR P6, PT, R0, 0x1, P1 ;  /* 0x000000010000780c */ /* 0x000fe20000fc1670 */
[----:B------:R-:W-:Y:S01]  /*0720*/  UIMAD UR5, UR10, UR5, UR6 ;  /* 0x000000050a0572a4 */ /* 0x000fe2000f8e0206 */
[----:B------:R-:W-:-:S02]  /*0730*/  LEA.HI.X R251, R14, c[0x0][0x164], R12, 0x1, P0 ;  /* 0x000059000efb7a11 */ /* 0x000fc400000f0c0c */
[C---:B------:R-:W-:Y:S01]  /*0740*/  ISETP.LT.OR P4, PT, R0.reuse, 0x1, P5 ;  /* 0x000000010000780c */ /* 0x040fe20002f81670 */
[----:B------:R-:W-:Y:S01]  /*0750*/  UIADD3 UR8, UR13, UR5, URZ ;  /* 0x000000050d087290 */ /* 0x000fe2000fffe03f */
[----:B------:R-:W-:Y:S01]  /*0760*/  P2R R12, PR, RZ, 0x8 ;  /* 0x00000008ff0c7803 */ /* 0x000fe20000000000 */
[----:B------:R-:W-:Y:S01]  /*0770*/  ULDC.64 UR6, c[0x0][0x178] ;  /* 0x00005e0000067ab9 */ /* 0x000fe20000000a00 */
[----:B------:R-:W-:Y:S01]  /*0780*/  ISETP.LT.OR P0, PT, R0, 0x21, P2 ;  /* 0x000000210000780c */ /* 0x000fe20001701670 */
[----:B------:R-:W-:Y:S01]  /*0790*/  ULDC.64 UR4, c[0x0][0x218] ;  /* 0x0000860000047ab9 */ /* 0x000fe20000000a00 */
[----:B------:R-:W-:Y:S01]  /*07a0*/  ISETP.NE.AND P2, PT, R12, RZ, PT ;  /* 0x000000ff0c00720c */ /* 0x000fe20003f45270 */
[----:B------:R-:W-:Y:S01]  /*07b0*/  UIMAD UR4, UR11, UR4, URZ ;  /* 0x000000040b0472a4 */ /* 0x000fe2000f8e023f */
[----:B------:R-:W-:Y:S01]  /*07c0*/  P2R R12, PR, RZ, 0x1 ;  /* 0x00000001ff0c7803 */ /* 0x000fe20000000000 */
[----:B------:R2:W-:Y:S01]  /*07d0*/  LDGSTS.E.BYPASS.LTC128B.128 [R238+0xc080], [R4.64+0x100], !P6 ;  /* 0x0c08010004ee7fae */ /* 0x0005e2000f101d4e */
[----:B------:R-:W-:Y:S01]  /*07e0*/  ISETP.LT.OR P1, PT, R0, 0x21, P1 ;  /* 0x000000210000780c */ /* 0x000fe20000f21670 */
[----:B------:R-:W-:Y:S01]  /*07f0*/  UIMAD UR4, UR10, UR5, UR4 ;  /* 0x000000050a0472a4 */ /* 0x000fe2000f8e0204 */
[----:B------:R-:W-:Y:S01]  /*0800*/  ISETP.NE.AND P6, PT, R12, RZ, PT ;  /* 0x000000ff0c00720c */ /* 0x000fe20003fc5270 */
[----:B------:R2:W-:Y:S01]  /*0810*/  LDGSTS.E.BYPASS.LTC128B.128 [R238+0xe080], [R4.64+0x180], !P4 ;  /* 0x0e08018004ee7fae */ /* 0x0005e2000e101d4e */
[----:B------:R-:W-:Y:S01]  /*0820*/  ISETP.GE.AND P4, PT, R10, c[0x0][0x19c], PT ;  /* 0x000067000a007a0c */ /* 0x000fe20003f86270 */
[----:B------:R-:W-:Y:S01]  /*0830*/  USHF.L.U32 UR9, UR6, 0x6, URZ ;  /* 0x0000000606097899 */ /* 0x000fe2000800063f */
[----:B------:R-:W-:Y:S01]  /*0840*/  ISETP.GE.AND P3, PT, R13, c[0x0][0x19c], PT ;  /* 0x000067000d007a0c */ /* 0x000fe20003f66270 */
[----:B------:R-:W-:Y:S01]  /*0850*/  USHF.L.U64.HI UR7, UR6, UR16, UR7 ;  /* 0x0000001006077299 */ /* 0x000fe20008010207 */
[C---:B------:R-:W-:Y:S01]  /*0860*/  ISETP.LT.OR P0, PT, R0.reuse, 0x21, P5 ;  /* 0x000000210000780c */ /* 0x040fe20002f01670 */
[----:B------:R3:W-:Y:S01]  /*0870*/  LDGSTS.E.BYPASS.LTC128B.128 [R238+0x9080], [R6.64], !P2 ;  /* 0x0908000006ee7fae */ /* 0x0007e2000d101d4e */
[----:B------:R-:W-:-:S02]  /*0880*/  ISETP.LT.OR P2, PT, R0, 0x1, P4 ;  /* 0x000000010000780c */ /* 0x000fc40002741670 */
[----:B------:R-:W-:-:S03]  /*0890*/  ISETP.LT.OR P5, PT, R0, 0x1, P3 ;  /* 0x000000010000780c */ /* 0x000fc60001fa1670 */
[----:B------:R3:W-:Y:S04]  /*08a0*/  LDGSTS.E.BYPASS.LTC128B.128 [R238+0xb080], [R6.64+0x80], !P6 ;  /* 0x0b08008006ee7fae */ /* 0x0007e8000f101d4e */
[----:B------:R3:W-:Y:S01]  /*08b0*/  LDGSTS.E.BYPASS.LTC128B.128 [R238+0xd080], [R6.64+0x100], !P1 ;  /* 0x0d08010006ee7fae */ /* 0x0007e2000c901d4e */
[----:B------:R-:W-:-:S03]  /*08c0*/  ISETP.GE.AND P1, PT, R18, c[0x0][0x19c], PT ;  /* 0x0000670012007a0c */ /* 0x000fc60003f26270 */
[----:B------:R3:W-:Y:S01]  /*08d0*/  LDGSTS.E.BYPASS.LTC128B.128 [R238+0xf080], [R6.64+0x180], !P0 ;  /* 0x0f08018006ee7fae */ /* 0x0007e2000c101d4e */
[----:B------:R-:W-:-:S03]  /*08e0*/  ISETP.GE.AND P0, PT, R17, c[0x0][0x19c], PT ;  /* 0x0000670011007a0c */ /* 0x000fc60003f06270 */
[----:B------:R4:W-:Y:S01]  /*08f0*/  LDGSTS.E.BYPASS.LTC128B.128 [R238+0x80], [R2.64], !P2 ;  /* 0x0008000002ee7fae */ /* 0x0009e2000d101d4e */
[C---:B------:R-:W-:Y:S01]  /*0900*/  ISETP.LT.OR P6, PT, R0.reuse, 0x1, P0 ;  /* 0x000000010000780c */ /* 0x040fe200007c1670 */
[----:B--2---:R-:W-:Y:S02]  /*0910*/  IMAD R4, R23, c[0x0][0x270], RZ ;  /* 0x00009c0017047a24 */ /* 0x004fe400078e02ff */
[----:B------:R4:W-:Y:S01]  /*0920*/  LDGSTS.E.BYPASS.LTC128B.128 [R238+0x2080], [R2.64+0x80], !P5 ;  /* 0x0208008002ee7fae */ /* 0x0009e2000e901d4e */
[C---:B------:R-:W-:Y:S02]  /*0930*/  ISETP.LT.OR P5, PT, R0.reuse, 0x1, P1 ;  /* 0x000000010000780c */ /* 0x040fe40000fa1670 */
[----:B------:R-:W-:Y:S01]  /*0940*/  ISETP.LT.OR P0, PT, R0, 0x21, P0 ;  /* 0x000000210000780c */ /* 0x000fe20000701670 */
[C---:B---3--:R-:W-:Y:S02]  /*0950*/  IMAD R6, R22.reuse, c[0x0][0x274], R4 ;  /* 0x00009d0016067a24 */ /* 0x048fe400078e0204 */
[----:B------:R-:W-:-:S05]  /*0960*/  IMAD.WIDE.U32 R4, R22, c[0x0][0x270], R24 ;  /* 0x00009c0016047a25 */ /* 0x000fca00078e0018 */
[----:B------:R-:W-:Y:S02]  /*0970*/  IADD3 R7, P2, R4, UR12, RZ ;  /* 0x0000000c04077c10 */ /* 0x000fe4000ff5e0ff */
[----:B------:R-:W-:Y:S02]  /*0980*/  P2R R4, PR, RZ, 0x20 ;  /* 0x00000020ff047803 */ /* 0x000fe40000000000 */
[----:B------:R-:W-:Y:S02]  /*0990*/  IADD3.X R6, R5, UR8, R6, P2, !PT ;  /* 0x0000000805067c10 */ /* 0x000fe400097fe406 */
[----:B------:R-:W-:Y:S01]  /*09a0*/  ISETP.NE.AND P2, PT, R4, RZ, PT ;  /* 0x000000ff0400720c */ /* 0x000fe20003f45270 */
[----:B------:R-:W-:Y:S01]  /*09b0*/  IMAD R4, R247, c[0x0][0x208], RZ ;  /* 0x00008200f7047a24 */ /* 0x000fe200078e02ff */
[C---:B------:R-:W-:Y:S02]  /*09c0*/  ISETP.LT.OR P5, PT, R0.reuse, 0x21, P4 ;  /* 0x000000210000780c */ /* 0x040fe400027a1670 */
[----:B------:R-:W-:-:S02]  /*09d0*/  ISETP.LT.OR P4, PT, R0, 0x21, P3 ;  /* 0x000000210000780c */ /* 0x000fc40001f81670 */
[----:B------:R-:W-:Y:S01]  /*09e0*/  ISETP.LT.OR P3, PT, R0, 0x21, P1 ;  /* 0x000000210000780c */ /* 0x000fe20000f61670 */
[C---:B------:R-:W-:Y:S01]  /*09f0*/  IMAD R0, R246.reuse, c[0x0][0x20c], R4 ;  /* 0x00008300f6007a24 */ /* 0x040fe200078e0204 */
[----:B------:R-:W-:Y:S01]  /*0a00*/  ISETP.GE.AND P1, PT, R13, c[0x0][0x16c], PT ;  /* 0x00005b000d007a0c */ /* 0x000fe20003f26270 */
[C---:B------:R-:W-:Y:S01]  /*0a10*/  IMAD.WIDE.U32 R4, R246.reuse, c[0x0][0x208], R10 ;  /* 0x00008200f6047a25 */ /* 0x040fe200078e000a */
[----:B------:R-:W-:-:S03]  /*0a20*/  IADD3 R11, -R246, c[0x0][0x168], RZ ;  /* 0x00005a00f60b7a10 */ /* 0x000fc60007ffe1ff */
[----:B------:R4:W-:Y:S01]  /*0a30*/  LDGSTS.E.BYPASS.LTC128B.128 [R238+0x4080], [R2.64+0x100], !P2 ;  /* 0x0408010002ee7fae */ /* 0x0009e2000d101d4e */
[----:B------:R-:W-:-:S03]  /*0a40*/  ISETP.GE.AND P2, PT, R10, c[0x0][0x16c], PT ;  /* 0x00005b000a007a0c */ /* 0x000fc60003f46270 */
[----:B------:R4:W-:Y:S01]  /*0a50*/  LDGSTS.E.BYPASS.LTC128B.128 [R238+0x6080], [R2.64+0x180], !P6 ;  /* 0x0608018002ee7fae */ /* 0x0009e2000f101d4e */
[C---:B------:R-:W-:Y:S02]  /*0a60*/  ISETP.LT.OR P6, PT, R11.reuse, 0x1, P2 ;  /* 0x000000010b00780c */ /* 0x040fe400017c1670 */
[C---:B------:R-:W-:Y:S01]  /*0a70*/  ISETP.LT.OR P2, PT, R11.reuse, 0x21, P2 ;  /* 0x000000210b00780c */ /* 0x040fe20001741670 */
[----:B------:R2:W-:Y:S01]  /*0a80*/  LDGSTS.E.BYPASS.LTC128B.128 [R238+0x1080], [R8.64], !P5 ;  /* 0x0108000008ee7fae */ /* 0x0005e2000e901d4e */
[----:B------:R-:W-:-:S03]  /*0a90*/  ISETP.LT.OR P5, PT, R11, 0x1, P1 ;  /* 0x000000010b00780c */ /* 0x000fc60000fa1670 */
[----:B------:R2:W-:Y:S01]  /*0aa0*/  LDGSTS.E.BYPASS.LTC128B.128 [R238+0x3080], [R8.64+0x80], !P4 ;  /* 0x0308008008ee7fae */ /* 0x0005e2000e101d4e */
[----:B------:R-:W-:-:S03]  /*0ab0*/  ISETP.GE.AND P4, PT, R17, c[0x0][0x16c], PT ;  /* 0x00005b0011007a0c */ /* 0x000fc60003f86270 */
[----:B------:R2:W-:Y:S04]  /*0ac0*/  LDGSTS.E.BYPASS.LTC128B.128 [R238+0x5080], [R8.64+0x100], !P3 ;  /* 0x0508010008ee7fae */ /* 0x0005e8000d901d4e */
[----:B------:R2:W-:Y:S01]  /*0ad0*/  LDGSTS.E.BYPASS.LTC128B.128 [R238+0x7080], [R8.64+0x180], !P0 ;  /* 0x0708018008ee7fae */ /* 0x0005e2000c101d4e */
[----:B------:R-:W-:-:S03]  /*0ae0*/  ISETP.GE.AND P0, PT, R18, c[0x0][0x16c], PT ;  /* 0x00005b0012007a0c */ /* 0x000fc60003f06270 */
[----:B------:R-:W0:Y:S04]  /*0af0*/  LDGDEPBAR ;  /* 0x00000000000079af */ /* 0x000e280000000000 */
[----:B------:R1:W-:Y:S01]  /*0b00*/  LDGSTS.E.BYPASS.LTC128B.128 [R238+0x10080], [R250.64], !P6 ;  /* 0x10080000faee7fae */ /* 0x0003e2000f101d4e */
[----:B------:R-:W-:Y:S01]  /*0b10*/  ISETP.LT.OR P6, PT, R11, 0x1, P0 ;  /* 0x000000010b00780c */ /* 0x000fe200007c1670 */
[----:B----4-:R-:W-:Y:S02]  /*0b20*/  IMAD.IADD R3, R5, 0x1, R0 ;  /* 0x0000000105037824 */ /* 0x010fe400078e0200 */
[----:B------:R1:W-:Y:S01]  /*0b30*/  LDGSTS.E.BYPASS.LTC128B.128 [R238+0x12080], [R250.64+0x80], !P5 ;  /* 0x12080080faee7fae */ /* 0x0003e2000e901d4e */
[----:B------:R-:W-:Y:S01]  /*0b40*/  IMAD.MOV.U32 R2, RZ, RZ, R4 ;  /* 0x000000ffff027224 */ /* 0x000fe200078e0004 */
[----:B------:R-:W-:Y:S01]  /*0b50*/  ISETP.LT.OR P5, PT, R11, 0x1, P4 ;  /* 0x000000010b00780c */ /* 0x000fe200027a1670 */
[----:B------:R-:W-:Y:S01]  /*0b60*/  IMAD R0, R23, c[0x0][0x210], RZ ;  /* 0x0000840017007a24 */ /* 0x000fe200078e02ff */
[----:B------:R-:W-:Y:S01]  /*0b70*/  ISETP.LT.OR P4, PT, R11, 0x21, P4 ;  /* 0x000000210b00780c */ /* 0x000fe20002781670 */
[----:B------:R-:W-:-:S04]  /*0b80*/  IMAD.WIDE.U32 R2, R22, c[0x0][0x210], R2 ;  /* 0x0000840016027a25 */ /* 0x000fc800078e0002 */
[----:B------:R-:W-:Y:S01]  /*0b90*/  IMAD R0, R22, c[0x0][0x214], R0 ;  /* 0x0000850016007a24 */ /* 0x000fe200078e0200 */
[----:B------:R1:W-:Y:S01]  /*0ba0*/  LDGSTS.E.BYPASS.LTC128B.128 [R238+0x14080], [R250.64+0x100], !P6 ;  /* 0x14080100faee7fae */ /* 0x0003e2000f101d4e */
[----:B------:R-:W-:Y:S01]  /*0bb0*/  IMAD.U32 R4, RZ, RZ, UR10 ;  /* 0x0000000aff047e24 */ /* 0x000fe2000f8e00ff */
[----:B------:R-:W-:Y:S01]  /*0bc0*/  ISETP.GT.AND P6, PT, R244, 0xf, PT ;  /* 0x0000000ff400780c */ /* 0x000fe20003fc4270 */
[----:B------:R-:W-:Y:S01]  /*0bd0*/  IMAD.IADD R3, R3, 0x1, R0 ;  /* 0x0000000103037824 */ /* 0x000fe200078e0200 */
[----:B--2---:R-:W-:Y:S01]  /*0be0*/  LEA R8, P3, R7, c[0x0][0x258], 0x2 ;  /* 0x0000960007087a11 */ /* 0x004fe200078610ff */
[----:B------:R1:W-:Y:S02]  /*0bf0*/  LDGSTS.E.BYPASS.LTC128B.128 [R238+0x16080], [R250.64+0x180], !P5 ;  /* 0x16080180faee7fae */ /* 0x0003e4000e901d4e */
[----:B------:R-:W-:Y:S01]  /*0c00*/  IMAD.WIDE.U32 R4, R4, c[0x0][0x218], R2 ;  /* 0x0000860004047a25 */ /* 0x000fe200078e0002 */
[----:B------:R-:W-:Y:S02]  /*0c10*/  ISETP.LT.OR P5, PT, R11, 0x21, P1 ;  /* 0x000000210b00780c */ /* 0x000fe40000fa1670 */
[----:B------:R-:W-:Y:S01]  /*0c20*/  LEA.HI.X R9, R7, c[0x0][0x25c], R6, 0x2, P3 ;  /* 0x0000970007097a11 */ /* 0x000fe200018f1406 */
[----:B------:R-:W-:Y:S01]  /*0c30*/  IMAD.U32 R6, RZ, RZ, UR9 ;  /* 0x00000009ff067e24 */ /* 0x000fe2000f8e00ff */
[----:B------:R-:W-:-:S02]  /*0c40*/  ISETP.LT.OR P3, PT, R11, 0x21, P0 ;  /* 0x000000210b00780c */ /* 0x000fc40000761670 */
[----:B------:R-:W-:Y:S01]  /*0c50*/  IADD3 R0, R5, UR4, RZ ;  /* 0x0000000405007c10 */ /* 0x000fe2000fffe0ff */
[----:B------:R-:W-:Y:S01]  /*0c60*/  ULDC.64 UR4, c[0x0][0x208] ;  /* 0x0000820000047ab9 */ /* 0x000fe20000000a00 */
[C---:B------:R-:W-:Y:S01]  /*0c70*/  LEA R248, P0, R4.reuse, c[0x0][0x1f0], 0x1 ;  /* 0x00007c0004f87a11 */ /* 0x040fe200078008ff */
[----:B------:R-:W-:Y:S01]  /*0c80*/  USHF.L.U64.HI UR6, UR4, UR16, UR5 ;  /* 0x0000001004067299 */ /* 0x000fe20008010205 */
[----:B------:R-:W-:Y:S01]  /*0c90*/  P2R R7, PR, RZ, 0x4 ;  /* 0x00000004ff077803 */ /* 0x000fe20000000000 */
[----:B------:R-:W-:Y:S01]  /*0ca0*/  USHF.L.U32 UR16, UR4, 0x6, URZ ;  /* 0x0000000604107899 */ /* 0x000fe2000800063f */
[----:B------:R-:W-:Y:S01]  /*0cb0*/  LEA.HI.X R249, R4, c[0x0][0x1f4], R0, 0x1, P0 ;  /* 0x00007d0004f97a11 */ /* 0x000fe200000f0c00 */
[----:B------:R-:W-:Y:S01]  /*0cc0*/  @!P6 IMAD.SHL.U32 R0, R244, 0x10, RZ ;  /* 0x00000010f400e824 */ /* 0x000fe200078e00ff */
[----:B------:R-:W-:Y:S01]  /*0cd0*/  ISETP.NE.AND P0, PT, R7, RZ, PT ;  /* 0x000000ff0700720c */ /* 0x000fe20003f05270 */
[----:B------:R-:W-:Y:S01]  /*0ce0*/  ULDC.64 UR4, c[0x0][0x290] ;  /* 0x0000a40000047ab9 */ /* 0x000fe20000000a00 */
[----:B------:R-:W-:Y:S01]  /*0cf0*/  IADD3 R2, P1, R250, UR9, RZ ;  /* 0x00000009fa027c10 */ /* 0x000fe2000ff3e0ff */
[----:B------:R-:W-:Y:S01]  /*0d00*/  UIMAD UR17, UR11, UR4, URZ ;  /* 0x000000040b1172a4 */ /* 0x000fe2000f8e023f */
[----:B------:R-:W-:Y:S01]  /*0d10*/  IMAD.WIDE.U32 R4, R22, c[0x0][0x288], R24 ;  /* 0x0000a20016047a25 */ /* 0x000fe200078e0018 */
[----:B------:R-:W-:Y:S01]  /*0d20*/  UIMAD.WIDE.U32 UR18, UR10, UR4, URZ ;  /* 0x000000040a1272a5 */ /* 0x000fe2000f8e003f */
[----:B------:R-:W-:Y:S01]  /*0d30*/  IADD3.X R3, R251, UR7, RZ, P1, !PT ;  /* 0x00000007fb037c10 */ /* 0x000fe20008ffe4ff */
[----:B------:R-:W-:Y:S01]  /*0d40*/  UIMAD UR17, UR10, UR5, UR17 ;  /* 0x000000050a1172a4 */ /* 0x000fe2000f8e0211 */
[----:B------:R-:W-:-:S03]  /*0d50*/  IADD3 R6, P2, P1, R6, 0x180, R250 ;  /* 0x0000018006067810 */ /* 0x000fc6000795e0fa */
[----:B------:R-:W-:Y:S01]  /*0d60*/  UIADD3 UR17, UR19, UR17, URZ ;  /* 0x0000001113117290 */ /* 0x000fe2000fffe03f */
[----:B------:R-:W-:Y:S01]  /*0d70*/  IADD3.X R7, RZ, UR7, R251, P2, P1 ;  /* 0x00000007ff077c10 */ /* 0x000fe200097e24fb */
[----:B------:R2:W-:Y:S01]  /*0d80*/  LDGSTS.E.BYPASS.LTC128B.128 [R238+0x11080], [R2.64], !P0 ;  /* 0x1108000002ee7fae */ /* 0x0005e2000c101d4e */
[----:B------:R-:W-:Y:S02]  /*0d90*/  ISETP.GE.AND P1, PT, R10, c[0x0][0x1fc], PT ;  /* 0x00007f000a007a0c */ /* 0x000fe40003f26270 */
[----:B------:R-:W-:Y:S01]  /*0da0*/  ISETP.GE.AND P2, PT, R18, c[0x0][0x1fc], PT ;  /* 0x00007f0012007a0c */ /* 0x000fe20003f46270 */
[----:B------:R2:W-:Y:S01]  /*0db0*/  LDGSTS.E.BYPASS.LTC128B.128 [R238+0x13080], [R2.64+0x80], !P5 ;  /* 0x1308008002ee7fae */ /* 0x0005e2000e901d4e */
[C---:B------:R-:W-:Y:S02]  /*0dc0*/  ISETP.LT.OR P5, PT, R11.reuse, 0x1, P1 ;  /* 0x000000010b00780c */ /* 0x040fe40000fa1670 */
[----:B------:R-:W-:Y:S01]  /*0dd0*/  ISETP.LT.OR P0, PT, R11, 0x1, P2 ;  /* 0x000000010b00780c */ /* 0x000fe20001701670 */
[----:B------:R2:W-:Y:S01]  /*0de0*/  LDGSTS.E.BYPASS.LTC128B.128 [R238+0x15080], [R2.64+0x100], !P3 ;  /* 0x1508010002ee7fae */ /* 0x0005e2000d901d4e */
[----:B------:R-:W-:-:S03]  /*0df0*/  ISETP.GE.AND P3, PT, R13, c[0x0][0x1fc], PT ;  /* 0x00007f000d007a0c */ /* 0x000fc60003f66270 */
[----:B------:R3:W-:Y:S01]  /*0e00*/  LDGSTS.E.BYPASS.LTC128B.128 [R238+0x17080], [R6.64], !P4 ;  /* 0x1708000006ee7fae */ /* 0x0007e2000e101d4e */
[C---:B------:R-:W-:Y:S02]  /*0e10*/  ISETP.LT.OR P4, PT, R11.reuse, 0x1, P3 ;  /* 0x000000010b00780c */ /* 0x040fe40001f81670 */
[----:B------:R-:W-:Y:S01]  /*0e20*/  ISETP.LT.OR P3, PT, R11, 0x21, P3 ;  /* 0x000000210b00780c */ /* 0x000fe20001f61670 */
[----:B------:R4:W-:Y:S04]  /*0e30*/  @!P6 LDGSTS.E.BYPASS.LTC128B.128 [R0+0x20080], [R8.64] ;  /* 0x200800000800efae */ /* 0x0009e8000b901d4e */
[----:B------:R-:W0:Y:S04]  /*0e40*/  LDGDEPBAR ;  /* 0x00000000000079af */ /* 0x000e280000000000 */
[----:B------:R1:W-:Y:S01]  /*0e50*/  LDGSTS.E.BYPASS.LTC128B.128 [R238+0x18080], [R248.64], !P5 ;  /* 0x18080000f8ee7fae */ /* 0x0003e2000e901d4e */
[----:B------:R-:W-:-:S03]  /*0e60*/  ISETP.GE.AND P5, PT, R17, c[0x0][0x1fc], PT ;  /* 0x00007f0011007a0c */ /* 0x000fc60003fa6270 */
[----:B------:R1:W-:Y:S01]  /*0e70*/  LDGSTS.E.BYPASS.LTC128B.128 [R238+0x1a080], [R248.64+0x80], !P4 ;  /* 0x1a080080f8ee7fae */ /* 0x0003e2000e101d4e */
[C---:B------:R-:W-:Y:S02]  /*0e80*/  ISETP.LT.OR P5, PT, R11.reuse, 0x1, P5 ;  /* 0x000000010b00780c */ /* 0x040fe40002fa1670 */
[C---:B------:R-:W-:Y:S01]  /*0e90*/  ISETP.LT.OR P4, PT, R11.reuse, 0x21, P1 ;  /* 0x000000210b00780c */ /* 0x040fe20000f81670 */
[----:B------:R1:W-:Y:S01]  /*0ea0*/  LDGSTS.E.BYPASS.LTC128B.128 [R238+0x1c080], [R248.64+0x100], !P0 ;  /* 0x1c080100f8ee7fae */ /* 0x0003e2000c101d4e */
[----:B------:R-:W-:Y:S02]  /*0eb0*/  ISETP.LT.OR P1, PT, R11, 0x21, P2 ;  /* 0x000000210b00780c */ /* 0x000fe40001721670 */
[----:B--2---:R-:W-:Y:S02]  /*0ec0*/  IADD3 R2, P0, R248, UR16, RZ ;  /* 0x00000010f8027c10 */ /* 0x004fe4000ff1e0ff */
[----:B------:R-:W-:Y:S01]  /*0ed0*/  ISETP.GE.AND P2, PT, R10, c[0x0][0x16c], PT ;  /* 0x00005b000a007a0c */ /* 0x000fe20003f46270 */
[----:B---3--:R-:W-:Y:S01]  /*0ee0*/  IMAD R6, R23, c[0x0][0x288], RZ ;  /* 0x0000a20017067a24 */ /* 0x008fe200078e02ff */
[----:B------:R-:W-:-:S03]  /*0ef0*/  IADD3.X R3, R249, UR6, RZ, P0, !PT ;  /* 0x00000006f9037c10 */ /* 0x000fc600087fe4ff */
[----:B------:R1:W-:Y:S01]  /*0f00*/  LDGSTS.E.BYPASS.LTC128B.128 [R238+0x1e080], [R248.64+0x180], !P5 ;  /* 0x1e080180f8ee7fae */ /* 0x0003e2000e901d4e */
[----:B------:R-:W-:Y:S01]  /*0f10*/  IMAD R6, R22, c[0x0][0x28c], R6 ;  /* 0x0000a30016067a24 */ /* 0x000fe200078e0206 */
[----:B----4-:R-:W-:Y:S02]  /*0f20*/  IADD3 R0, P0, R4, UR18, RZ ;  /* 0x0000001204007c10 */ /* 0x010fe4000ff1e0ff */
[----:B------:R2:W-:Y:S01]  /*0f30*/  LDGSTS.E.BYPASS.LTC128B.128 [R238+0x19080], [R2.64], !P4 ;  /* 0x1908000002ee7fae */ /* 0x0005e2000e101d4e */
[----:B------:R-:W-:Y:S02]  /*0f40*/  ISETP.GE.AND P5, PT, R17, c[0x0][0x1fc], PT ;  /* 0x00007f0011007a0c */ /* 0x000fe40003fa6270 */
[----:B------:R-:W-:Y:S01]  /*0f50*/  IADD3.X R4, R5, UR17, R6, P0, !PT ;  /* 0x0000001105047c10 */ /* 0x000fe200087fe406 */
[----:B------:R2:W-:Y:S01]  /*0f60*/  LDGSTS.E.BYPASS.LTC128B.128 [R238+0x1b080], [R2.64+0x80], !P3 ;  /* 0x1b08008002ee7fae */ /* 0x0005e2000d901d4e */
[C---:B------:R-:W-:Y:S02]  /*0f70*/  LEA R8, P0, R0.reuse, c[0x0][0x280], 0x2 ;  /* 0x0000a00000087a11 */ /* 0x040fe400078010ff */
[----:B------:R-:W-:Y:S01]  /*0f80*/  ISETP.LT.OR P5, PT, R11, 0x21, P5 ;  /* 0x000000210b00780c */ /* 0x000fe20002fa1670 */
[----:B------:R2:W-:Y:S01]  /*0f90*/  LDGSTS.E.BYPASS.LTC128B.128 [R238+0x1d080], [R2.64+0x100], !P1 ;  /* 0x1d08010002ee7fae */ /* 0x0005e2000c901d4e */
[----:B------:R-:W-:-:S02]  /*0fa0*/  LEA.HI.X R9, R0, c[0x0][0x284], R4, 0x2, P0 ;  /* 0x0000a10000097a11 */ /* 0x000fc400000f1404 */
[C---:B------:R-:W-:Y:S02]  /*0fb0*/  ISETP.GE.AND P1, PT, R13.reuse, c[0x0][0x16c], PT ;  /* 0x00005b000d007a0c */ /* 0x040fe40003f26270 */
[----:B------:R-:W-:Y:S02]  /*0fc0*/  ISETP.GE.AND P0, PT, R13, c[0x0][0x1fc], PT ;  /* 0x00007f000d007a0c */ /* 0x000fe40003f06270 */
[----:B------:R-:W-:Y:S02]  /*0fd0*/  SEL R4, RZ, 0xffffffff, P1 ;  /* 0xffffffffff047807 */ /* 0x000fe40000800000 */
[----:B------:R-:W-:Y:S02]  /*0fe0*/  SEL R0, RZ, 0xffffffff, P0 ;  /* 0xffffffffff007807 */ /* 0x000fe40000000000 */
[----:B------:R-:W-:Y:S01]  /*0ff0*/  ISETP.GE.AND P4, PT, R10, c[0x0][0x1fc], PT ;  /* 0x00007f000a007a0c */ /* 0x000fe20003f86270 */
[----:B------:R-:W-:Y:S01]  /*1000*/  IMAD.SHL.U32 R4, R4, 0x2, RZ ;  /* 0x0000000204047824 */ /* 0x000fe200078e00ff */
[----:B------:R-:W-:Y:S01]  /*1010*/  SEL R7, RZ, 0x1, P2 ;  /* 0x00000001ff077807 */ /* 0x000fe20001000000 */
[----:B------:R-:W-:Y:S01]  /*1020*/  IMAD.SHL.U32 R0, R0, 0x2, RZ ;  /* 0x0000000200007824 */ /* 0x000fe200078e00ff */
[----:B------:R-:W-:-:S02]  /*1030*/  SEL R5, RZ, 0x1, P4 ;  /* 0x00000001ff057807 */ /* 0x000fc40002000000 */
[-C--:B------:R-:W-:Y:S02]  /*1040*/  LEA.HI R6, R16, R244.reuse, RZ, 0x2 ;  /* 0x000000f410067211 */ /* 0x080fe400078f10ff */
[----:B------:R-:W-:Y:S02]  /*1050*/  LOP3.LUT R12, R4, 0x2, R7, 0xe2, !PT ;  /* 0x00000002040c7812 */ /* 0x000fe400078ee207 */
[----:B------:R-:W-:Y:S01]  /*1060*/  LOP3.LUT R11, R0, 0x2, R5, 0xe2, !PT ;  /* 0x00000002000b7812 */ /* 0x000fe200078ee205 */
[----:B------:R-:W-:Y:S01]  /*1070*/  @!P6 IMAD.SHL.U32 R5, R244, 0x10, RZ ;  /* 0x00000010f405e824 */ /* 0x000fe200078e00ff */
[--C-:B------:R-:W-:Y:S02]  /*1080*/  SHF.R.S32.HI R7, RZ, 0x2, R6.reuse ;  /* 0x00000002ff077819 */ /* 0x100fe40000011406 */
[----:B------:R-:W-:Y:S01]  /*1090*/  SHF.R.S32.HI R4, RZ, 0x1f, R6 ;  /* 0x0000001fff047819 */ /* 0x000fe20000011406 */
[----:B--2---:R-:W-:Y:S01]  /*10a0*/  IMAD.U32 R2, RZ, RZ, UR16 ;  /* 0x00000010ff027e24 */ /* 0x004fe2000f8e00ff */
[----:B------:R-:W-:-:S02]  /*10b0*/  LEA.HI R0, R16, R244, RZ, 0x5 ;  /* 0x000000f410007211 */ /* 0x000fc400078f28ff */
[C---:B------:R-:W-:Y:S02]  /*10c0*/  ISETP.GE.AND P2, PT, R17.reuse, c[0x0][0x16c], PT ;  /* 0x00005b0011007a0c */ /* 0x040fe40003f46270 */
[----:B------:R-:W-:Y:S02]  /*10d0*/  IADD3 R2, P1, P0, R2, 0x180, R248 ;  /* 0x0000018002027810 */ /* 0x000fe4000783e0f8 */
[C---:B------:R-:W-:Y:S02]  /*10e0*/  ISETP.GE.AND P4, PT, R18.reuse, c[0x0][0x16c], PT ;  /* 0x00005b0012007a0c */ /* 0x040fe40003f86270 */
[----:B------:R-:W-:Y:S02]  /*10f0*/  IADD3.X R3, RZ, UR6, R249, P1, P0 ;  /* 0x00000006ff037c10 */ /* 0x000fe40008fe04f9 */
[----:B------:R-:W-:Y:S02]  /*1100*/  ISETP.GE.AND P0, PT, R17, c[0x0][0x1fc], PT ;  /* 0x00007f0011007a0c */ /* 0x000fe40003f06270 */
[----:B------:R-:W-:Y:S01]  /*1110*/  SEL R10, RZ, 0x8, P2 ;  /* 0x00000008ff0a7807 */ /* 0x000fe20001000000 */
[----:B------:R2:W-:Y:S01]  /*1120*/  LDGSTS.E.BYPASS.LTC128B.128 [R238+0x1f080], [R2.64], !P5 ;  /* 0x1f08000002ee7fae */ /* 0x0005e2000e901d4e */
[----:B------:R-:W-:-:S03]  /*1130*/  ISETP.GE.AND P3, PT, R18, c[0x0][0x1fc], PT ;  /* 0x00007f0012007a0c */ /* 0x000fc60003f66270 */
[----:B------:R3:W-:Y:S04]  /*1140*/  @!P6 LDGSTS.E.BYPASS.LTC128B.128 [R5+0x20180], [R8.64] ;  /* 0x201800000805efae */ /* 0x0007e8000b901d4e */
[----:B------:R-:W0:Y:S01]  /*1150*/  LDGDEPBAR ;  /* 0x00000000000079af */ /* 0x000e220000000000 */
[----:B--2---:R-:W-:Y:S02]  /*1160*/  LEA.HI R2, R4, R7, RZ, 0x3 ;  /* 0x0000000704027211 */ /* 0x004fe400078f18ff */
[----:B------:R-:W-:Y:S02]  /*1170*/  SHF.R.S32.HI R4, RZ, 0x5, R0 ;  /* 0x00000005ff047819 */ /* 0x000fe40000011400 */
[----:B---3--:R-:W-:Y:S02]  /*1180*/  SEL R9, RZ, 0x8, P0 ;  /* 0x00000008ff097807 */ /* 0x008fe40000000000 */
[----:B------:R-:W-:-:S02]  /*1190*/  ISETP.LT.AND P0, PT, RZ, c[0x0][0x168], PT ;  /* 0x00005a00ff007a0c */ /* 0x000fc40003f01270 */
[----:B------:R-:W-:Y:S02]  /*11a0*/  LEA.HI R3, R0, R4, RZ, 0x1 ;  /* 0x0000000400037211 */ /* 0x000fe400078f08ff */
[----:B------:R-:W-:Y:S02]  /*11b0*/  LOP3.LUT R5, R2, 0xfffffff8, RZ, 0xc0, !PT ;  /* 0xfffffff802057812 */ /* 0x000fe400078ec0ff */
[----:B------:R-:W-:Y:S02]  /*11c0*/  SEL R2, RZ, 0x4, P4 ;  /* 0x00000004ff027807 */ /* 0x000fe40002000000 */
[----:B------:R-:W-:Y:S01]  /*11d0*/  LOP3.LUT R3, R3, 0xfffffffe, RZ, 0xc0, !PT ;  /* 0xfffffffe03037812 */ /* 0x000fe200078ec0ff */
[----:B------:R-:W-:Y:S01]  /*11e0*/  IMAD.IADD R252, R7, 0x1, -R5 ;  /* 0x0000000107fc7824 */ /* 0x000fe200078e0a05 */
[----:B------:R-:W-:Y:S02]  /*11f0*/  LOP3.LUT R242, R10, R12, R2, 0xfe, !PT ;  /* 0x0000000c0af27212 */ /* 0x000fe400078efe02 */
[----:B------:R-:W-:-:S02]  /*1200*/  LOP3.LUT R5, R6, 0x7ffffffc, RZ, 0xc0, !PT ;  /* 0x7ffffffc06057812 */ /* 0x000fc400078ec0ff */
[----:B------:R-:W-:Y:S01]  /*1210*/  LOP3.LUT R2, R0, 0xffffffe0, RZ, 0xc0, !PT ;  /* 0xffffffe000027812 */ /* 0x000fe200078ec0ff */
[----:B------:R-:W-:Y:S01]  /*1220*/  IMAD.IADD R0, R4, 0x1, -R3 ;  /* 0x0000000104007824 */ /* 0x000fe200078e0a03 */
[----:B------:R-:W-:Y:S01]  /*1230*/  SEL R8, RZ, 0x4, P3 ;  /* 0x00000004ff087807 */ /* 0x000fe20001800000 */
[C---:B------:R-:W-:Y:S02]  /*1240*/  IMAD.IADD R17, R244.reuse, 0x1, -R5 ;  /* 0x00000001f4117824 */ /* 0x040fe400078e0a05 */
[----:B------:R-:W-:Y:S01]  /*1250*/  IMAD.IADD R6, R244, 0x1, -R2 ;  /* 0x00000001f4067824 */ /* 0x000fe200078e0a02 */
[----:B------:R-:W-:Y:S01]  /*1260*/  LOP3.LUT R241, R9, R11, R8, 0xfe, !PT ;  /* 0x0000000b09f17212 */ /* 0x000fe200078efe08 */
[----:B------:R-:W-:Y:S01]  /*1270*/  IMAD.SHL.U32 R18, R0, 0x400, RZ ;  /* 0x0000040000127824 */ /* 0x000fe200078e00ff */
[----:B------:R-:W-:Y:S05]  /*1280*/  @P0 BRA `(.L_x_559) ;  /* 0x0000041000000947 */ /* 0x000fea0003800000 */
        /* <DEDUP_REMOVED lines=65> */
.L_x_559:
[----:B-1----:R-:W-:Y:S01]  /*16a0*/  IMAD.SHL.U32 R3, R20, 0x40, RZ ;  /* 0x0000004014037824 */ /* 0x002fe200078e00ff */
[----:B------:R-:W-:Y:S01]  /*16b0*/  SHF.R.S32.HI R2, RZ, 0x1f, R4 ;  /* 0x0000001fff027819 */ /* 0x000fe20000011404 */
[----:B------:R-:W-:Y:S01]  /*16c0*/  IMAD.SHL.U32 R5, R0, 0x10, RZ ;  /* 0x0000001000057824 */ /* 0x000fe200078e00ff */
[----:B------:R-:W-:Y:S01]  /*16d0*/  SHF.R.S32.HI R245, RZ, 0x1f, R244 ;  /* 0x0000001ffff57819 */ /* 0x000fe200000114f4 */
[----:B------:R-:W-:Y:S01]  /*16e0*/  IMAD.SHL.U32 R0, R246, 0x8, RZ ;  /* 0x00000008f6007824 */ /* 0x000fe200078e00ff */
[----:B------:R-:W-:Y:S01]  /*16f0*/  LOP3.LUT R8, R3, 0x1c0, RZ, 0xc0, !PT ;  /* 0x000001c003087812 */ /* 0x000fe200078ec0ff */
[----:B------:R-:W-:Y:S01]  /*1700*/  IMAD R11, R23, c[0x0][0x238], RZ ;  /* 0x00008e00170b7a24 */ /* 0x000fe200078e02ff */
[----:B------:R-:W-:Y:S01]  /*1710*/  SHF.R.S32.HI R3, RZ, 0x1f, R6 ;  /* 0x0000001fff037819 */ /* 0x000fe20000011406 */
[----:B------:R-:W-:Y:S01]  /*1720*/  IMAD.WIDE.U32 R12, R22, c[0x0][0x238], R244 ;  /* 0x00008e00160c7a25 */ /* 0x000fe200078e00f4 */
[----:B------:R-:W-:Y:S01]  /*1730*/  LEA.HI R2, R2, R4, RZ, 0x2 ;  /* 0x0000000402027211 */ /* 0x000fe200078f10ff */
[----:B------:R-:W-:Y:S01]  /*1740*/  ULDC.64 UR4, c[0x0][0x240] ;  /* 0x0000900000047ab9 */ /* 0x000fe20000000a00 */
[----:B------:R-:W-:Y:S01]  /*1750*/  LEA.HI R10, R3, R6, RZ, 0x2 ;  /* 0x00000006030a7211 */ /* 0x000fe200078f10ff */
[----:B------:R-:W-:Y:S01]  /*1760*/  IMAD R11, R22, c[0x0][0x23c], R11 ;  /* 0x00008f00160b7a24 */ /* 0x000fe200078e020b */
[----:B------:R-:W-:Y:S01]  /*1770*/  LOP3.LUT R0, R0, 0x8, RZ, 0xc0, !PT ;  /* 0x0000000800007812 */ /* 0x000fe200078ec0ff */
[----:B------:R-:W-:Y:S01]  /*1780*/  UIMAD UR4, UR11, UR4, URZ ;  /* 0x000000040b0472a4 */ /* 0x000fe2000f8e023f */
[--C-:B------:R-:W-:Y:S01]  /*1790*/  SHF.R.U32.HI R7, RZ, 0x3, R8.reuse ;  /* 0x00000003ff077819 */ /* 0x100fe20000011608 */
[----:B------:R-:W-:Y:S01]  /*17a0*/  CS2R R162, SRZ ;  /* 0x0000000000a27805 */ /* 0x000fe2000001ff00 */
[----:B------:R-:W-:Y:S01]  /*17b0*/  LOP3.LUT R5, R8, 0x10, R5, 0xf8, !PT ;  /* 0x0000001008057812 */ /* 0x000fe200078ef805 */
[----:B------:R-:W-:Y:S01]  /*17c0*/  UIMAD UR5, UR10, UR5, UR4 ;  /* 0x000000050a0572a4 */ /* 0x000fe2000f8e0204 */
[----:B------:R-:W-:Y:S01]  /*17d0*/  LOP3.LUT R2, R2, 0xfffffffc, RZ, 0xc0, !PT ;  /* 0xfffffffc02027812 */ /* 0x000fe200078ec0ff */
[----:B------:R-:W-:Y:S01]  /*17e0*/  ULDC UR11, c[0x0][0x168] ;  /* 0x00005a00000b7ab9 */ /* 0x000fe20000000800 */
[----:B------:R-:W-:Y:S01]  /*17f0*/  LOP3.LUT R3, R10, 0xfffffffc, RZ, 0xc0, !PT ;  /* 0xfffffffc0a037812 */ /* 0x000fe200078ec0ff */
[----:B------:R-:W-:Y:S01]  /*1800*/  UIADD3 UR11, UR11, 0x3f, URZ ;  /* 0x0000003f0b0b7890 */ /* 0x000fe2000fffe03f */
[C---:B------:R-:W-:Y:S01]  /*1810*/  LOP3.LUT R15, R7.reuse, R0, R8, 0x1e, !PT ;  /* 0x00000000070f7212 */ /* 0x040fe200078e1e08 */
[----:B------:R-:W-:Y:S01]  /*1820*/  IMAD.IADD R229, R4, 0x1, -R2 ;  /* 0x0000000104e57824 */ /* 0x000fe200078e0a02 */
[----:B------:R-:W-:Y:S01]  /*1830*/  LOP3.LUT R227, R7, R5, R0, 0x1e, !PT ;  /* 0x0000000507e37212 */ /* 0x000fe200078e1e00 */
[----:B------:R-:W-:Y:S01]  /*1840*/  IMAD.SHL.U32 R5, R252, 0x40, RZ ;  /* 0x00000040fc057824 */ /* 0x000fe200078e00ff */
[-C--:B------:R-:W-:Y:S01]  /*1850*/  LEA.HI R0, R16, R244.reuse, RZ, 0x4 ;  /* 0x000000f410007211 */ /* 0x080fe200078f20ff */
[----:B------:R-:W-:Y:S01]  /*1860*/  IMAD.IADD R14, R6, 0x1, -R3 ;  /* 0x00000001060e7824 */ /* 0x000fe200078e0a03 */
[----:B------:R-:W-:Y:S01]  /*1870*/  LEA.HI R2, R16, R244, RZ, 0x7 ;  /* 0x000000f410027211 */ /* 0x000fe200078f38ff */
[----:B------:R-:W-:Y:S01]  /*1880*/  USHF.R.S32.HI UR4, URZ, 0x1f, UR11 ;  /* 0x0000001f3f047899 */ /* 0x000fe2000801140b */
[----:B------:R-:W-:Y:S01]  /*1890*/  SHF.R.S32.HI R6, RZ, 0x4, R0 ;  /* 0x00000004ff067819 */ /* 0x000fe20000011400 */
[----:B------:R-:W-:Y:S01]  /*18a0*/  CS2R R160, SRZ ;  /* 0x0000000000a07805 */ /* 0x000fe2000001ff00 */
[----:B------:R-:W-:Y:S01]  /*18b0*/  SHF.R.S32.HI R4, RZ, 0x7, R2 ;  /* 0x00000007ff047819 */ /* 0x000fe20000011402 */
[----:B------:R-:W-:Y:S01]  /*18c0*/  ULEA.HI UR4, UR4, UR11, URZ, 0x6 ;  /* 0x0000000b04047291 */ /* 0x000fe2000f8f303f */
[----:B------:R-:W-:Y:S01]  /*18d0*/  LOP3.LUT R3, R5, 0x1c0, RZ, 0xc0, !PT ;  /* 0x000001c005037812 */ /* 0x000fe200078ec0ff */
[----:B------:R-:W-:Y:S01]  /*18e0*/  CS2R R158, SRZ ;  /* 0x00000000009e7805 */ /* 0x000fe2000001ff00 */
[C---:B------:R-:W-:Y:S01]  /*18f0*/  LOP3.LUT R7, R0.reuse, 0xfffffff0, RZ, 0xc0, !PT ;  /* 0xfffffff000077812 */ /* 0x040fe200078ec0ff */
[----:B------:R-:W-:Y:S01]  /*1900*/  CS2R R156, SRZ ;  /* 0x00000000009c7805 */ /* 0x000fe2000001ff00 */
[----:B------:R-:W-:Y:S01]  /*1910*/  LEA.HI R5, R0, R6, RZ, 0x1 ;  /* 0x0000000600057211 */ /* 0x000fe200078f08ff */
[----:B------:R-:W-:Y:S01]  /*1920*/  CS2R R154, SRZ ;  /* 0x00000000009a7805 */ /* 0x000fe2000001ff00 */
[----:B------:R-:W-:Y:S01]  /*1930*/  LEA.HI R0, R2, R4, RZ, 0x1 ;  /* 0x0000000402007211 */ /* 0x000fe200078f08ff */
[----:B------:R-:W-:Y:S01]  /*1940*/  IMAD.SHL.U32 R2, R4, 0x8, RZ ;  /* 0x0000000804027824 */ /* 0x000fe200078e00ff */
[----:B------:R-:W-:Y:S01]  /*1950*/  LOP3.LUT R9, R5, 0xfffffffe, RZ, 0xc0, !PT ;  /* 0xfffffffe05097812 */ /* 0x000fe200078ec0ff */
[----:B------:R-:W-:Y:S01]  /*1960*/  IMAD.IADD R7, R244, 0x1, -R7 ;  /* 0x00000001f4077824 */ /* 0x000fe200078e0a07 */
[----:B------:R-:W-:Y:S01]  /*1970*/  LOP3.LUT R8, R0, 0xfffffffe, RZ, 0xc0, !PT ;  /* 0xfffffffe00087812 */ /* 0x000fe200078ec0ff */
[----:B------:R-:W-:Y:S01]  /*1980*/  CS2R R152, SRZ ;  /* 0x0000000000987805 */ /* 0x000fe2000001ff00 */
[----:B------:R-:W-:Y:S01]  /*1990*/  LOP3.LUT R5, R3, 0x8, R2, 0xf8, !PT ;  /* 0x0000000803057812 */ /* 0x000fe200078ef802 */
[----:B------:R-:W-:Y:S01]  /*19a0*/  IMAD.IADD R0, R6, 0x1, -R9 ;  /* 0x0000000106007824 */ /* 0x000fe200078e0a09 */
[----:B------:R-:W-:Y:S01]  /*19b0*/  SHF.R.U32.HI R2, RZ, 0x3, R3 ;  /* 0x00000003ff027819 */ /* 0x000fe20000011603 */
[----:B------:R-:W-:Y:S01]  /*19c0*/  IMAD.IADD R3, R13, 0x1, R11 ;  /* 0x000000010d037824 */ /* 0x000fe200078e020b */
[----:B------:R-:W-:Y:S01]  /*19d0*/  SHF.R.S32.HI R6, RZ, 0x1f, R7 ;  /* 0x0000001fff067819 */ /* 0x000fe20000011407 */
[----:B------:R-:W-:Y:S01]  /*19e0*/  IMAD.IADD R8, R4, 0x1, -R8 ;  /* 0x0000000104087824 */ /* 0x000fe200078e0a08 */
[----:B------:R-:W-:Y:S01]  /*19f0*/  LOP3.LUT R9, R5, R2, RZ, 0x3c, !PT ;  /* 0x0000000205097212 */ /* 0x000fe200078e3cff */
[----:B------:R-:W-:Y:S01]  /*1a00*/  IMAD.MOV.U32 R2, RZ, RZ, R12 ;  /* 0x000000ffff027224 */ /* 0x000fe200078e000c */
[----:B------:R-:W-:Y:S01]  /*1a10*/  SHF.R.U32.HI R5, RZ, 0x2, R10 ;  /* 0x00000002ff057819 */ /* 0x000fe2000001160a */
[----:B------:R-:W-:Y:S01]  /*1a20*/  IMAD.U32 R10, RZ, RZ, UR10 ;  /* 0x0000000aff0a7e24 */ /* 0x000fe2000f8e00ff */
[----:B------:R-:W-:Y:S01]  /*1a30*/  LEA.HI R6, R6, R7, RZ, 0x3 ;  /* 0x0000000706067211 */ /* 0x000fe200078f18ff */
[----:B------:R-:W-:Y:S01]  /*1a40*/  IMAD R4, R0, 0x2, R4 ;  /* 0x0000000200047824 */ /* 0x000fe200078e0204 */
[----:B------:R-:W-:Y:S01]  /*1a50*/  R2P PR, R20, 0x6 ;  /* 0x0000000614007804 */ /* 0x000fe20000000000 */
[C---:B------:R-:W-:Y:S01]  /*1a60*/  IMAD R243, R229.reuse, 0x10, R5 ;  /* 0x00000010e5f37824 */ /* 0x040fe200078e0205 */
[----:B------:R-:W-:Y:S01]  /*1a70*/  LOP3.LUT R5, R6, 0xfffffff8, RZ, 0xc0, !PT ;  /* 0xfffffff806057812 */ /* 0x000fe200078ec0ff */
[----:B------:R-:W-:Y:S01]  /*1a80*/  IMAD.SHL.U32 R229, R229, 0x400, RZ ;  /* 0x00000400e5e57824 */ /* 0x000fe200078e00ff */
[----:B------:R-:W-:Y:S01]  /*1a90*/  LOP3.LUT R239, R239, 0xffffff7f, RZ, 0xc0, !PT ;  /* 0xffffff7fefef7812 */ /* 0x000fe200078ec0ff */
[----:B------:R-:W-:Y:S01]  /*1aa0*/  IMAD.WIDE.U32 R24, R10, c[0x0][0x240], R2 ;  /* 0x000090000a187a25 */ /* 0x000fe200078e0002 */
[----:B------:R-:W-:Y:S01]  /*1ab0*/  CS2R R150, SRZ ;  /* 0x0000000000967805 */ /* 0x000fe2000001ff00 */
[----:B------:R-:W-:Y:S01]  /*1ac0*/  CS2R R148, SRZ ;  /* 0x0000000000947805 */ /* 0x000fe2000001ff00 */
[----:B------:R-:W-:Y:S01]  /*1ad0*/  CS2R R146, SRZ ;  /* 0x0000000000927805 */ /* 0x000fe2000001ff00 */
[----:B------:R-:W-:Y:S01]  /*1ae0*/  IMAD.IADD R7, R7, 0x1, -R5 ;  /* 0x0000000107077824 */ /* 0x000fe200078e0a05 */
[----:B------:R1:W-:Y:S01]  /*1af0*/  STL.64 [R1+0x8], R24 ;  /* 0x0000081801007387 */ /* 0x0003e20000100a00 */
[----:B------:R-:W-:Y:S01]  /*1b00*/  IMAD.U32 R2, R4, 0x200, R15 ;  /* 0x0000020004027824 */ /* 0x000fe200078e000f */
[----:B------:R-:W-:Y:S01]  /*1b10*/  CS2R R144, SRZ ;  /* 0x0000000000907805 */ /* 0x000fe2000001ff00 */
[----:B------:R-:W-:Y:S01]  /*1b20*/  IMAD R3, R17, 0x2, R229 ;  /* 0x0000000211037824 */ /* 0x000fe200078e02e5 */
[C---:B------:R-:W-:Y:S01]  /*1b30*/  LOP3.LUT P0, RZ, R7.reuse, 0x4, RZ, 0xc0, !PT ;  /* 0x0000000407ff7812 */ /* 0x040fe2000780c0ff */
[----:B------:R-:W-:Y:S01]  /*1b40*/  IMAD.SHL.U32 R4, R0, 0x20, RZ ;  /* 0x0000002000047824 */ /* 0x000fe200078e00ff */
[C---:B------:R-:W-:Y:S01]  /*1b50*/  LOP3.LUT P3, RZ, R7.reuse, 0x2, RZ, 0xc0, !PT ;  /* 0x0000000207ff7812 */ /* 0x040fe2000786c0ff */
[----:B------:R-:W-:Y:S01]  /*1b60*/  IMAD.SHL.U32 R5, R7, 0x40, RZ ;  /* 0x0000004007057824 */ /* 0x000fe200078e00ff */
[----:B------:R-:W-:Y:S01]  /*1b70*/  CS2R R142, SRZ ;  /* 0x00000000008e7805 */ /* 0x000fe2000001ff00 */
[----:B------:R-:W-:Y:S01]  /*1b80*/  IMAD.IADD R9, R9, 0x1, R3 ;  /* 0x0000000109097824 */ /* 0x000fe200078e0203 */
[----:B------:R-:W-:Y:S01]  /*1b90*/  LOP3.LUT R4, R4, 0x20, RZ, 0xc0, !PT ;  /* 0x0000002004047812 */ /* 0x000fe200078ec0ff */
[C---:B------:R-:W-:Y:S01]  /*1ba0*/  IMAD R227, R0.reuse, 0x200, R227 ;  /* 0x0000020000e37824 */ /* 0x040fe200078e02e3 */
[----:B------:R-:W-:Y:S01]  /*1bb0*/  CS2R R140, SRZ ;  /* 0x00000000008c7805 */ /* 0x000fe2000001ff00 */
[----:B------:R-:W-:Y:S01]  /*1bc0*/  IMAD.SHL.U32 R3, R0, 0x8, RZ ;  /* 0x0000000800037824 */ /* 0x000fe200078e00ff */
[----:B------:R-:W-:Y:S01]  /*1bd0*/  LOP3.LUT R0, R5, 0x1c0, RZ, 0xc0, !PT ;  /* 0x000001c005007812 */ /* 0x000fe200078ec0ff */
[----:B------:R-:W-:Y:S01]  /*1be0*/  IMAD R8, R8, -0x8, R21 ;  /* 0xfffffff808087824 */ /* 0x000fe200078e0215 */
[----:B------:R-:W-:Y:S01]  /*1bf0*/  LOP3.LUT R5, R4, 0x18, R19, 0xf8, !PT ;  /* 0x0000001804057812 */ /* 0x000fe200078ef813 */
[----:B------:R-:W-:Y:S01]  /*1c00*/  IMAD.SHL.U32 R4, R6, 0x40, RZ ;  /* 0x0000004006047824 */ /* 0x000fe200078e00ff */
[----:B------:R-:W-:Y:S01]  /*1c10*/  LOP3.LUT R232, R0, 0x8, R3, 0xf8, !PT ;  /* 0x0000000800e87812 */ /* 0x000fe200078ef803 */
[----:B------:R-:W-:Y:S01]  /*1c20*/  IMAD R8, R14, -0x2, R8 ;  /* 0xfffffffe0e087824 */ /* 0x000fe200078e0208 */
[--C-:B------:R-:W-:Y:S01]  /*1c30*/  SHF.R.U32.HI R3, RZ, 0x3, R0.reuse ;  /* 0x00000003ff037819 */ /* 0x100fe20000011600 */
[----:B------:R-:W-:Y:S01]  /*1c40*/  IMAD.SHL.U32 R2, R2, 0x2, RZ ;  /* 0x0000000202027824 */ /* 0x000fe200078e00ff */
[----:B------:R-:W-:Y:S01]  /*1c50*/  LOP3.LUT R4, R4, 0xfffffe00, RZ, 0xc0, !PT ;  /* 0xfffffe0004047812 */ /* 0x000fe200078ec0ff */
[----:B------:R-:W-:Y:S01]  /*1c60*/  IMAD.SHL.U32 R230, R227, 0x2, RZ ;  /* 0x00000002e3e67824 */ /* 0x000fe200078e00ff */
[----:B------:R-:W-:Y:S01]  /*1c70*/  LOP3.LUT R232, R232, R3, RZ, 0x3c, !PT ;  /* 0x00000003e8e87212 */ /* 0x000fe200078e3cff */
[----:B------:R-:W-:Y:S01]  /*1c80*/  CS2R R138, SRZ ;  /* 0x00000000008a7805 */ /* 0x000fe2000001ff00 */
[----:B------:R-:W-:Y:S01]  /*1c90*/  LOP3.LUT R0, R3, R5, R0, 0x1e, !PT ;  /* 0x0000000503007212 */ /* 0x000fe200078e1e00 */
[----:B------:R-:W-:Y:S01]  /*1ca0*/  IMAD.MOV.U32 R5, RZ, RZ, 0x20 ;  /* 0x00000020ff057424 */ /* 0x000fe200078e00ff */
[CC--:B------:R-:W-:Y:S01]  /*1cb0*/  IADD3 R229, R232.reuse, R4.reuse, R229 ;  /* 0x00000004e8e57210 */ /* 0x0c0fe20007ffe0e5 */
[----:B------:R-:W-:Y:S01]  /*1cc0*/  CS2R R136, SRZ ;  /* 0x0000000000887805 */ /* 0x000fe2000001ff00 */
[-C--:B------:R-:W-:Y:S01]  /*1cd0*/  IADD3 R232, R232, R4.reuse, R18 ;  /* 0x00000004e8e87210 */ /* 0x080fe20007ffe012 */
[----:B------:R-:W-:Y:S01]  /*1ce0*/  CS2R R134, SRZ ;  /* 0x0000000000867805 */ /* 0x000fe2000001ff00 */
[----:B------:R-:W-:Y:S01]  /*1cf0*/  LOP3.LUT R0, R0, R4, RZ, 0xfc, !PT ;  /* 0x0000000400007212 */ /* 0x000fe200078efcff */
[----:B------:R-:W-:Y:S01]  /*1d00*/  IMAD.MOV.U32 R4, RZ, RZ, 0x40 ;  /* 0x00000040ff047424 */ /* 0x000fe200078e00ff */
[----:B------:R-:W-:Y:S01]  /*1d10*/  SEL R3, R5, 0xffffffe0, !P1 ;  /* 0xffffffe005037807 */ /* 0x000fe20004800000 */
[----:B------:R-:W-:Y:S01]  /*1d20*/  IMAD.SHL.U32 R231, R229, 0x2, RZ ;  /* 0x00000002e5e77824 */ /* 0x000fe200078e00ff */
[----:B------:R-:W-:Y:S01]  /*1d30*/  ISETP.GT.AND P1, PT, R8, 0x1, PT ;  /* 0x000000010800780c */ /* 0x000fe20003f24270 */
[----:B------:R-:W-:Y:S01]  /*1d40*/  CS2R R132, SRZ ;  /* 0x0000000000847805 */ /* 0x000fe2000001ff00 */
[----:B------:R-:W-:Y:S01]  /*1d50*/  SEL R224, R4, 0xffffffc0, !P2 ;  /* 0xffffffc004e07807 */ /* 0x000fe20005000000 */
[----:B------:R-:W-:Y:S01]  /*1d60*/  IMAD.IADD R3, R2, 0x1, R3 ;  /* 0x0000000102037824 */ /* 0x000fe200078e0203 */
[----:B------:R-:W-:Y:S01]  /*1d70*/  ISETP.GT.AND P2, PT, R8, RZ, PT ;  /* 0x000000ff0800720c */ /* 0x000fe20003f44270 */
[----:B------:R-:W-:Y:S01]  /*1d80*/  CS2R R130, SRZ ;  /* 0x0000000000827805 */ /* 0x000fe2000001ff00 */
[----:B------:R-:W-:Y:S01]  /*1d90*/  SEL R4, R4, 0xffffffc0, !P0 ;  /* 0xffffffc004047807 */ /* 0x000fe20004000000 */
[--C-:B------:R-:W-:Y:S01]  /*1da0*/  IMAD R227, R227, 0x2, R224.reuse ;  /* 0x00000002e3e37824 */ /* 0x100fe200078e02e0 */
[----:B------:R-:W-:Y:S01]  /*1db0*/  ISETP.GT.AND P0, PT, R8, 0x10, PT ;  /* 0x000000100800780c */ /* 0x000fe20003f04270 */
[----:B------:R-:W-:Y:S01]  /*1dc0*/  IMAD.IADD R225, R2, 0x1, R224 ;  /* 0x0000000102e17824 */ /* 0x000fe200078e02e0 */
[----:B------:R-:W-:Y:S01]  /*1dd0*/  IADD3 R6, R25, UR5, RZ ;  /* 0x0000000519067c10 */ /* 0x000fe2000fffe0ff */
[----:B------:R-:W-:Y:S01]  /*1de0*/  CS2R R128, SRZ ;  /* 0x0000000000807805 */ /* 0x000fe2000001ff00 */
[----:B------:R-:W-:Y:S01]  /*1df0*/  SEL R5, R5, 0xffffffe0, !P3 ;  /* 0xffffffe005057807 */ /* 0x000fe20005800000 */
[----:B------:R-:W-:Y:S01]  /*1e00*/  CS2R R126, SRZ ;  /* 0x00000000007e7805 */ /* 0x000fe2000001ff00 */
[----:B------:R-:W-:Y:S01]  /*1e10*/  LEA R232, R232, 0x22280, 0x1 ;  /* 0x00022280e8e87811 */ /* 0x000fe200078e08ff */
[----:B------:R1:W-:Y:S01]  /*1e20*/  STL [R1+0x10], R6 ;  /* 0x0000100601007387 */ /* 0x0003e20000100800 */
[----:B------:R-:W-:Y:S01]  /*1e30*/  CS2R R124, SRZ ;  /* 0x00000000007c7805 */ /* 0x000fe2000001ff00 */
[----:B------:R-:W-:Y:S01]  /*1e40*/  @P2 LOP3.LUT R239, R239, 0x80, RZ, 0xfc, !PT ;  /* 0x00000080efef2812 */ /* 0x000fe200078efcff */
[----:B------:R-:W-:Y:S01]  /*1e50*/  IMAD R226, R229, 0x2, R5 ;  /* 0x00000002e5e27824 */ /* 0x000fe200078e0205 */
[C---:B------:R-:W-:Y:S01]  /*1e60*/  ISETP.GT.AND P2, PT, R8.reuse, 0x11, PT ;  /* 0x000000110800780c */ /* 0x040fe20003f44270 */
[----:B------:R-:W-:Y:S01]  /*1e70*/  IMAD.IADD R233, R5, 0x1, R232 ;  /* 0x0000000105e97824 */ /* 0x000fe200078e02e8 */
[----:B------:R-:W-:Y:S01]  /*1e80*/  LOP3.LUT R239, R239, 0xffffffbf, RZ, 0xc0, !PT ;  /* 0xffffffbfefef7812 */ /* 0x000fe200078ec0ff */
[----:B------:R-:W-:Y:S01]  /*1e90*/  CS2R R122, SRZ ;  /* 0x00000000007a7805 */ /* 0x000fe2000001ff00 */
[----:B------:R-:W-:Y:S01]  /*1ea0*/  CS2R R120, SRZ ;  /* 0x0000000000787805 */ /* 0x000fe2000001ff00 */
[----:B------:R-:W-:Y:S01]  /*1eb0*/  CS2R R118, SRZ ;  /* 0x0000000000767805 */ /* 0x000fe2000001ff00 */
[----:B------:R-:W-:Y:S01]  /*1ec0*/  @P1 LOP3.LUT R239, R239, 0x40, RZ, 0xfc, !PT ;  /* 0x00000040efef1812 */ /* 0x000fe200078efcff */
[----:B------:R-:W-:Y:S01]  /*1ed0*/  CS2R R116, SRZ ;  /* 0x0000000000747805 */ /* 0x000fe2000001ff00 */
[C---:B------:R-:W-:Y:S01]  /*1ee0*/  ISETP.GT.AND P1, PT, R8.reuse, 0x20, PT ;  /* 0x000000200800780c */ /* 0x040fe20003f24270 */
[----:B------:R-:W-:Y:S01]  /*1ef0*/  CS2R R114, SRZ ;  /* 0x0000000000727805 */ /* 0x000fe2000001ff00 */
        /* <DEDUP_REMOVED lines=14> */
[----:B------:R-:W-:Y:S01]  /*1fe0*/  CS2R R94, SRZ ;  /* 0x00000000005e7805 */ /* 0x000fe2000001ff00 */
        /* <DEDUP_REMOVED lines=15> */
[----:B------:R-:W-:Y:S01]  /*20e0*/  ISETP.GT.AND P0, PT, R8, 0x31, PT ;  /* 0x000000310800780c */ /* 0x000fe20003f04270 */
[----:B------:R-:W-:Y:S01]  /*20f0*/  CS2R R72, SRZ ;  /* 0x0000000000487805 */ /* 0x000fe2000001ff00 */
[----:B------:R-:W-:Y:S01]  /*2100*/  LOP3.LUT R239, R239, 0xfffffffe, RZ, 0xc0, !PT ;  /* 0xfffffffeefef7812 */ /* 0x000fe200078ec0ff */
        /* <DEDUP_REMOVED lines=20> */
[----:B------:R-:W-:Y:S01]  /*2250*/  LEA R240, R9, 0x20280, 0x1 ;  /* 0x0002028009f07811 */ /* 0x000fe200078e08ff */
[----:B------:R-:W-:Y:S01]  /*2260*/  IMAD.IADD R224, R224, 0x1, R3 ;  /* 0x00000001e0e07824 */ /* 0x000fe200078e0203 */
[----:B------:R-:W-:Y:S01]  /*2270*/  @P0 LOP3.LUT R239, R239, 0x1, RZ, 0xfc, !PT ;  /* 0x00000001efef0812 */ /* 0x000fe200078efcff */
[----:B------:R-:W-:Y:S01]  /*2280*/  IMAD.SHL.U32 R0, R0, 0x2, RZ ;  /* 0x0000000200007824 */ /* 0x000fe200078e00ff */
[----:B------:R-:W-:Y:S01]  /*2290*/  USHF.R.S32.HI UR20, URZ, 0x6, UR4 ;  /* 0x000000063f147899 */ /* 0x000fe20008011404 */
[----:B------:R-:W-:Y:S01]  /*22a0*/  IMAD R229, R229, 0x2, R4 ;  /* 0x00000002e5e57824 */ /* 0x000fe200078e0204 */
[----:B------:R-:W-:Y:S01]  /*22b0*/  UMOV UR11, URZ ;  /* 0x0000003f000b7c82 */ /* 0x000fe20008000000 */
[----:B------:R-:W-:-:S02]  /*22c0*/  IMAD.IADD R228, R4, 0x1, R226 ;  /* 0x0000000104e47824 */ /* 0x000fc400078e02e2 */
[C---:B------:R-:W-:Y:S02]  /*22d0*/  IMAD.IADD R235, R4.reuse, 0x1, R232 ;  /* 0x0000000104eb7824 */ /* 0x040fe400078e02e8 */
[----:B-1----:R-:W-:Y:S02]  /*22e0*/  IMAD.IADD R234, R4, 0x1, R233 ;  /* 0x0000000104ea7824 */ /* 0x002fe400078e02e9 */
.L_x_563:
[----:B------:R-:W-:Y:S04]  /*22f0*/  DEPBAR.LE SB0, 0x0 ;  /* 0x000080000000791a */ /* 0x000fe80000000000 */
[----:B------:R-:W-:Y:S01]  /*2300*/  BAR.SYNC.DEFER_BLOCKING 0x0 ;  /* 0x0000000000007b1d */ /* 0x000fe20000010000 */
[C---:B------:R-:W-:Y:S01]  /*2310*/  LOP3.LUT P3, RZ, R239.reuse, 0x40, RZ, 0xc0, !PT ;  /* 0x00000040efff7812 */ /* 0x040fe2000786c0ff */
[----:B------:R-:W-:Y:S01]  /*2320*/  UIADD3 UR21, UR11, 0x1, URZ ;  /* 0x000000010b157890 */ /* 0x000fe2000fffe03f */
[C---:B------:R-:W-:Y:S02]  /*2330*/  LOP3.LUT P4, RZ, R239.reuse, 0x20, RZ, 0xc0, !PT ;  /* 0x00000020efff7812 */ /* 0x040fe4000788c0ff */
[C---:B------:R-:W-:Y:S01]  /*2340*/  LOP3.LUT P0, RZ, R239.reuse, 0x80, RZ, 0xc0, !PT ;  /* 0x00000080efff7812 */ /* 0x040fe2000780c0ff */
[----:B------:R-:W-:Y:S01]  /*2350*/  UISETP.GE.AND UP0, UPT, UR21, UR20, UPT ;  /* 0x000000141500728c */ /* 0x000fe2000bf06270 */
[----:B------:R-:W-:Y:S02]  /*2360*/  MOV R4, 0x20 ;  /* 0x0000002000047802 */ /* 0x000fe40000000f00 */
[----:B------:R-:W-:Y:S02]  /*2370*/  R2P PR, R252, 0x6 ;  /* 0x00000006fc007804 */ /* 0x000fe40000000000 */
[----:B----4-:R-:W-:Y:S02]  /*2380*/  IADD3 R194, R240, 0x40, RZ ;  /* 0x00000040f0c27810 */ /* 0x010fe40007ffe0ff */
[----:B------:R-:W-:Y:S02]  /*2390*/  PLOP3.LUT P5, PT, PT, PT, UP0, 0x80, 0x0 ;  /* 0x000000000000781c */ /* 0x000fe40003faf008 */
[----:B------:R-:W-:Y:S02]  /*23a0*/  SEL R195, R4, 0xffffffe0, !P1 ;  /* 0xffffffe004c37807 */ /* 0x000fe40004800000 */
[C---:B------:R-:W-:Y:S05]  /*23b0*/  LOP3.LUT P1, RZ, R239.reuse, 0x2, RZ, 0xc0, !PT ;  /* 0x00000002efff7812 */ /* 0x040fea000782c0ff */
[----:B------:R-:W-:Y:S01]  /*23c0*/  @P2 IADD3 R194, R240, -0x40, RZ ;  /* 0xffffffc0f0c22810 */ /* 0x000fe20007ffe0ff */
[----:B------:R-:W-:Y:S01]  /*23d0*/  LDSM.16.M88.4 R16, [R231+0x10080] ;  /* 0x01008000e710783b */ /* 0x000fe20000000200 */
[----:B------:R-:W-:Y:S04]  /*23e0*/  LOP3.LUT P2, RZ, R239, 0x4, RZ, 0xc0, !PT ;  /* 0x00000004efff7812 */ /* 0x000fe8000784c0ff */
[----:B------:R-:W1:Y:S05]  /*23f0*/  LDSM.16.M88.4 R8, [R2+0x80] ;  /* 0x000080000208783b */ /* 0x000e6a0000000200 */
[----:B------:R-:W2:Y:S05]  /*2400*/  LDSM.16.M88.4 R20, [R2+0x1080] ;  /* 0x001080000214783b */ /* 0x000eaa0000000200 */
[----:B------:R-:W-:Y:S05]  /*2410*/  LDSM.16.M88.4 R24, [R226+0x10080] ;  /* 0x01008000e218783b */ /* 0x000fea0000000200 */
[----:B------:R-:W3:Y:S05]  /*2420*/  LDSM.16.M88.4 R28, [R3+0x80] ;  /* 0x00008000031c783b */ /* 0x000eea0000000200 */
[----:B------:R-:W4:Y:S05]  /*2430*/  LDSM.16.M88.4 R32, [R3+0x1080] ;  /* 0x001080000320783b */ /* 0x000f2a0000000200 */
[----:B------:R-:W-:Y:S05]  /*2440*/  LDSM.16.M88.4 R164, [R225+0x80] ;  /* 0x00008000e1a4783b */ /* 0x000fea0000000200 */
[----:B------:R-:W-:Y:S05]  /*2450*/  LDSM.16.M88.4 R168, [R225+0x1080] ;  /* 0x00108000e1a8783b */ /* 0x000fea0000000200 */
[----:B------:R-:W-:Y:S01]  /*2460*/  LDS R192, [R243.X4+0x20080] ;  /* 0x02008000f3c07984 */ /* 0x000fe20000004800 */
[C---:B-1----:R-:W-:Y:S04]  /*2470*/  HMMA.16816.F32 R4, R16.reuse, R8, RZ ;  /* 0x000000081004723c */ /* 0x042fe800000018ff */
[----:B------:R-:W-:Y:S05]  /*2480*/  LDS R193, [R243.X4+0x200a0] ;  /* 0x0200a000f3c17984 */ /* 0x000fea0000004800 */
[----:B------:R1:W5:Y:S01]  /*2490*/  LDL.64 R236, [R1] ;  /* 0x0000000001ec7983 */ /* 0x0003620000100a00 */
[C---:B------:R-:W-:Y:S08]  /*24a0*/  HMMA.16816.F32 R8, R16.reuse, R10, RZ ;  /* 0x0000000a1008723c */ /* 0x040ff000000018ff */
[C---:B--2---:R-:W-:Y:S08]  /*24b0*/  HMMA.16816.F32 R12, R16.reuse, R20, RZ ;  /* 0x00000014100c723c */ /* 0x044ff000000018ff */
[----:B------:R-:W-:Y:S01]  /*24c0*/  HMMA.16816.F32 R16, R16, R22, RZ ;  /* 0x000000161010723c */ /* 0x000fe200000018ff */
[----:B------:R-:W2:Y:S07]  /*24d0*/  LDSM.16.M88.4 R20, [R229+0x10080] ;  /* 0x01008000e514783b */ /* 0x000eae0000000200 */
[C---:B---3--:R-:W-:Y:S08]  /*24e0*/  HMMA.16816.F32 R4, R24.reuse, R28, R4 ;  /* 0x0000001c1804723c */ /* 0x048ff00000001804 */
[C---:B------:R-:W-:Y:S01]  /*24f0*/  HMMA.16816.F32 R8, R24.reuse, R30, R8 ;  /* 0x0000001e1808723c */ /* 0x040fe20000001808 */
[----:B------:R-:W-:Y:S07]  /*2500*/  LDSM.16.M88.4 R28, [R224+0x80] ;  /* 0x00008000e01c783b */ /* 0x000fee0000000200 */
[C---:B----4-:R-:W-:Y:S08]  /*2510*/  HMMA.16816.F32 R12, R24.reuse, R32, R12 ;  /* 0x00000020180c723c */ /* 0x050ff0000000180c */
[----:B------:R-:W-:Y:S01]  /*2520*/  HMMA.16816.F32 R16, R24, R34, R16 ;  /* 0x000000221810723c */ /* 0x000fe20000001810 */
[----:B------:R-:W3:Y:S05]  /*2530*/  LDSM.16.M88.4 R24, [R228+0x10080] ;  /* 0x01008000e418783b */ /* 0x000eea0000000200 */
[----:B------:R-:W4:Y:S02]  /*2540*/  LDSM.16.M88.4 R32, [R224+0x1080] ;  /* 0x00108000e020783b */ /* 0x000f240000000200 */
[C---:B--2---:R-:W-:Y:S08]  /*2550*/  HMMA.16816.F32 R4, R20.reuse, R164, R4 ;  /* 0x000000a41404723c */ /* 0x044ff00000001804 */
[C---:B------:R-:W-:Y:S01]  /*2560*/  HMMA.16816.F32 R8, R20.reuse, R166, R8 ;  /* 0x000000a61408723c */ /* 0x040fe20000001808 */
[----:B------:R-:W-:Y:S07]  /*2570*/  LDSM.16.M88.4 R164, [R2+0x2080] ;  /* 0x0020800002a4783b */ /* 0x000fee0000000200 */
[C---:B------:R-:W-:Y:S08]  /*2580*/  HMMA.16816.F32 R12, R20.reuse, R168, R12 ;  /* 0x000000a8140c723c */ /* 0x040ff0000000180c */
[----:B------:R-:W-:Y:S01]  /*2590*/  HMMA.16816.F32 R16, R20, R170, R16 ;  /* 0x000000aa1410723c */ /* 0x000fe20000001810 */
[----:B------:R-:W2:Y:S05]  /*25a0*/  LDSM.16.M88.4 R20, [R231+0x12080] ;  /* 0x01208000e714783b */ /* 0x000eaa0000000200 */
[----:B------:R-:W1:Y:S02]  /*25b0*/  LDSM.16.M88.4 R168, [R2+0x3080] ;  /* 0x0030800002a8783b */ /* 0x000e640000000200 */
        /* <DEDUP_REMOVED lines=10> */
[C---:B-1----:R-:W-:Y:S08]  /*2660*/  HMMA.16816.F32 R12, R20.reuse, R168, R12 ;  /* 0x000000a8140c723c */ /* 0x042ff0000000180c */
[----:B------:R-:W-:Y:S01]  /*2670*/  HMMA.16816.F32 R16, R20, R170, R16 ;  /* 0x000000aa1410723c */ /* 0x000fe20000001810 */
[----:B------:R-:W1:Y:S05]  /*2680*/  LDSM.16.M88.4 R20, [R229+0x12080] ;  /* 0x01208000e514783b */ /* 0x000e6a0000000200 */
[----:B------:R-:W2:Y:S02]  /*2690*/  LDSM.16.M88.4 R168, [R225+0x3080] ;  /* 0x00308000e1a8783b */ /* 0x000ea40000000200 */
[C---:B---3--:R-:W-:Y:S08]  /*26a0*/  HMMA.16816.F32 R4, R24.reuse, R28, R4 ;  /* 0x0000001c1804723c */ /* 0x048ff00000001804 */
[C---:B------:R-:W-:Y:S01]  /*26b0*/  HMMA.16816.F32 R8, R24.reuse, R30, R8 ;  /* 0x0000001e1808723c */ /* 0x040fe20000001808 */
[----:B------:R-:W-:Y:S07]  /*26c0*/  LDSM.16.M88.4 R28, [R224+0x2080] ;  /* 0x00208000e01c783b */ /* 0x000fee0000000200 */
[C---:B----4-:R-:W-:Y:S08]  /*26d0*/  HMMA.16816.F32 R12, R24.reuse, R32, R12 ;  /* 0x00000020180c723c */ /* 0x050ff0000000180c */
[----:B------:R-:W-:Y:S01]  /*26e0*/  HMMA.16816.F32 R16, R24, R34, R16 ;  /* 0x000000221810723c */ /* 0x000fe20000001810 */
[----:B------:R-:W3:Y:S05]  /*26f0*/  LDSM.16.M88.4 R24, [R228+0x12080] ;  /* 0x01208000e418783b */ /* 0x000eea0000000200 */
[----:B------:R-:W4:Y:S02]  /*2700*/  LDSM.16.M88.4 R32, [R224+0x3080] ;  /* 0x00308000e020783b */ /* 0x000f240000000200 */
[C---:B-1----:R-:W-:Y:S08]  /*2710*/  HMMA.16816.F32 R4, R20.reuse, R164, R4 ;  /* 0x000000a41404723c */ /* 0x042ff00000001804 */
[C---:B------:R-:W-:Y:S01]  /*2720*/  HMMA.16816.F32 R8, R20.reuse, R166, R8 ;  /* 0x000000a61408723c */ /* 0x040fe20000001808 */
[----:B------:R-:W-:Y:S07]  /*2730*/  LDSM.16.M88.4 R164, [R2+0x4080] ;  /* 0x0040800002a4783b */ /* 0x000fee0000000200 */
[C---:B--2---:R-:W-:Y:S08]  /*2740*/  HMMA.16816.F32 R12, R20.reuse, R168, R12 ;  /* 0x000000a8140c723c */ /* 0x044ff0000000180c */
        /* <DEDUP_REMOVED lines=52> */
[----:B------:R-:W-:Y:S04]  /*2a90*/  DEPBAR.LE SB0, 0x0 ;  /* 0x000080000000791a */ /* 0x000fe80000000000 */
[C---:B-1----:R-:W-:Y:S01]  /*2aa0*/  HMMA.16816.F32 R4, R20.reuse, R164, R4 ;  /* 0x000000a41404723c */ /* 0x042fe20000001804 */
[----:B------:R-:W-:Y:S07]  /*2ab0*/  BAR.SYNC.DEFER_BLOCKING 0x0 ;  /* 0x0000000000007b1d */ /* 0x000fee0000010000 */
[C---:B------:R-:W-:Y:S08]  /*2ac0*/  HMMA.16816.F32 R8, R20.reuse, R166, R8 ;  /* 0x000000a61408723c */ /* 0x040ff00000001808 */
[C---:B--2---:R-:W-:Y:S08]  /*2ad0*/  HMMA.16816.F32 R12, R20.reuse, R168, R12 ;  /* 0x000000a8140c723c */ /* 0x044ff0000000180c */
[----:B------:R-:W-:Y:S01]  /*2ae0*/  HMMA.16816.F32 R16, R20, R170, R16 ;  /* 0x000000aa1410723c */ /* 0x000fe20000001810 */
[----:B------:R-:W-:Y:S05]  /*2af0*/  LDSM.16.M88.4 R172, [R231+0x18080] ;  /* 0x01808000e7ac783b */ /* 0x000fea0000000200 */
[----:B------:R-:W1:Y:S02]  /*2b00*/  LDSM.16.M88.4 R176, [R2+0x8080] ;  /* 0x0080800002b0783b */ /* 0x000e640000000200 */
[C---:B---3--:R-:W-:Y:S03]  /*2b10*/  HMMA.16816.F32 R4, R24.reuse, R28, R4 ;  /* 0x0000001c1804723c */ /* 0x048fe60000001804 */
[----:B------:R-:W2:Y:S05]  /*2b20*/  LDSM.16.M88.4 R164, [R2+0x9080] ;  /* 0x0090800002a4783b */ /* 0x000eaa0000000200 */
[C---:B------:R-:W-:Y:S01]  /*2b30*/  HMMA.16816.F32 R8, R24.reuse, R30, R8 ;  /* 0x0000001e1808723c */ /* 0x040fe20000001808 */
[----:B------:R-:W-:Y:S05]  /*2b40*/  LDSM.16.M88.4 R168, [R226+0x18080] ;  /* 0x01808000e2a8783b */ /* 0x000fea0000000200 */
[----:B------:R-:W3:Y:S02]  /*2b50*/  LDSM.16.M88.4 R180, [R3+0x8080] ;  /* 0x0080800003b4783b */ /* 0x000ee40000000200 */
[C---:B----4-:R-:W-:Y:S03]  /*2b60*/  HMMA.16816.F32 R12, R24.reuse, R32, R12 ;  /* 0x00000020180c723c */ /* 0x050fe6000000180c */
[----:B------:R-:W4:Y:S05]  /*2b70*/  LDSM.16.M88.4 R184, [R3+0x9080] ;  /* 0x0090800003b8783b */ /* 0x000f2a0000000200 */
[----:B------:R-:W-:Y:S01]  /*2b80*/  HMMA.16816.F32 R16, R24, R34, R16 ;  /* 0x000000221810723c */ /* 0x000fe20000001810 */
[----:B------:R-:W-:Y:S03]  /*2b90*/  LDSM.16.M88.4 R188, [R225+0x8080] ;  /* 0x00808000e1bc783b */ /* 0x000fe60000000200 */
[----:B------:R-:W-:Y:S02]  /*2ba0*/  FSEL R7, R7, -INF , P3 ;  /* 0xff80000007077808 */ /* 0x000fe40001800000 */
[----:B------:R-:W-:Y:S02]  /*2bb0*/  FSEL R4, R4, -INF , P0 ;  /* 0xff80000004047808 */ /* 0x000fe40000000000 */
[----:B------:R-:W-:Y:S02]  /*2bc0*/  FSEL R5, R5, -INF , P3 ;  /* 0xff80000005057808 */ /* 0x000fe40001800000 */
[----:B------:R-:W-:Y:S02]  /*2bd0*/  LOP3.LUT P3, RZ, R239, 0x8, RZ, 0xc0, !PT ;  /* 0x00000008efff7812 */ /* 0x000fe4000786c0ff */
[--C-:B------:R-:W-:Y:S01]  /*2be0*/  FFMA.FTZ R4, R4, c[0x0][0x29c], -R192.reuse ;  /* 0x0000a70004047a23 */ /* 0x100fe200000108c0 */
[----:B------:R-:W-:Y:S01]  /*2bf0*/  FSEL R6, R6, -INF , P0 ;  /* 0xff80000006067808 */ /* 0x000fe20000000000 */
[C---:B-1----:R-:W-:Y:S03]  /*2c00*/  HMMA.16816.F32 R20, R172.reuse, R176, RZ ;  /* 0x000000b0ac14723c */ /* 0x042fe600000018ff */
[--C-:B------:R-:W-:Y:S01]  /*2c10*/  FFMA.FTZ R5, R5, c[0x0][0x29c], -R192.reuse ;  /* 0x0000a70005057a23 */ /* 0x100fe200000108c0 */
[----:B------:R-:W-:Y:S01]  /*2c20*/  LOP3.LUT P0, RZ, R239, 0x10, RZ, 0xc0, !PT ;  /* 0x00000010efff7812 */ /* 0x000fe2000780c0ff */
[--C-:B------:R-:W-:Y:S01]  /*2c30*/  FFMA.FTZ R6, R6, c[0x0][0x29c], -R193.reuse ;  /* 0x0000a70006067a23 */ /* 0x100fe200000108c1 */
[----:B------:R-:W-:Y:S02]  /*2c40*/  FSEL R12, R12, -INF , P3 ;  /* 0xff8000000c0c7808 */ /* 0x000fe40001800000 */
[C---:B------:R-:W-:Y:S01]  /*2c50*/  HMMA.16816.F32 R24, R172.reuse, R178, RZ ;  /* 0x000000b2ac18723c */ /* 0x040fe200000018ff */
[----:B------:R-:W1:Y:S03]  /*2c60*/  LDSM.16.M88.4 R176, [R229+0x18080] ;  /* 0x01808000e5b0783b */ /* 0x000e660000000200 */
[--C-:B------:R-:W-:Y:S01]  /*2c70*/  FFMA.FTZ R12, R12, c[0x0][0x29c], -R192.reuse ;  /* 0x0000a7000c0c7a23 */ /* 0x100fe200000108c0 */
[----:B------:R-:W-:Y:S02]  /*2c80*/  FSEL R9, R9, -INF , P0 ;  /* 0xff80000009097808 */ /* 0x000fe40000000000 */
[----:B------:R-:W-:Y:S01]  /*2c90*/  FSEL R8, R8, -INF , P4 ;  /* 0xff80000008087808 */ /* 0x000fe20002000000 */
[C---:B--2---:R-:W-:Y:S01]  /*2ca0*/  HMMA.16816.F32 R28, R172.reuse, R164, RZ ;  /* 0x000000a4ac1c723c */ /* 0x044fe200000018ff */
[----:B------:R-:W-:Y:S03]  /*2cb0*/  FSEL R13, R13, -INF , P2 ;  /* 0xff8000000d0d7808 */ /* 0x000fe60001000000 */
[--C-:B------:R-:W-:Y:S01]  /*2cc0*/  FFMA.FTZ R9, R9, c[0x0][0x29c], -R192.reuse ;  /* 0x0000a70009097a23 */ /* 0x100fe200000108c0 */
[----:B------:R-:W-:Y:S01]  /*2cd0*/  FSEL R14, R14, -INF , P3 ;  /* 0xff8000000e0e7808 */ /* 0x000fe20001800000 */
[--C-:B------:R-:W-:Y:S02]  /*2ce0*/  FFMA.FTZ R8, R8, c[0x0][0x29c], -R192.reuse ;  /* 0x0000a70008087a23 */ /* 0x100fe400000108c0 */
[----:B------:R-:W-:Y:S01]  /*2cf0*/  HMMA.16816.F32 R32, R172, R166, RZ ;  /* 0x000000a6ac20723c */ /* 0x000fe200000018ff */
[----:B------:R-:W2:Y:S03]  /*2d00*/  LDSM.16.M88.4 R164, [R225+0x9080] ;  /* 0x00908000e1a4783b */ /* 0x000ea60000000200 */
[--C-:B------:R-:W-:Y:S02]  /*2d10*/  FFMA.FTZ R13, R13, c[0x0][0x29c], -R192.reuse ;  /* 0x0000a7000d0d7a23 */ /* 0x100fe400000108c0 */
[----:B------:R-:W-:Y:S01]  /*2d20*/  LDSM.16.M88.4 R172, [R228+0x18080] ;  /* 0x01808000e4ac783b */ /* 0x000fe20000000200 */
[--C-:B------:R-:W-:Y:S01]  /*2d30*/  FFMA.FTZ R14, R14, c[0x0][0x29c], -R193.reuse ;  /* 0x0000a7000e0e7a23 */ /* 0x100fe200000108c1 */
[C---:B---3--:R-:W-:Y:S08]  /*2d40*/  HMMA.16816.F32 R20, R168.reuse, R180, R20 ;  /* 0x000000b4a814723c */ /* 0x048ff00000001814 */
[C---:B------:R-:W-:Y:S01]  /*2d50*/  HMMA.16816.F32 R24, R168.reuse, R182, R24 ;  /* 0x000000b6a818723c */ /* 0x040fe20000001818 */
[----:B------:R-:W3:Y:S07]  /*2d60*/  LDSM.16.M88.4 R180, [R224+0x8080] ;  /* 0x00808000e0b4783b */ /* 0x000eee0000000200 */
[C---:B----4-:R-:W-:Y:S08]  /*2d70*/  HMMA.16816.F32 R28, R168.reuse, R184, R28 ;  /* 0x000000b8a81c723c */ /* 0x050ff0000000181c */
[----:B------:R-:W-:Y:S01]  /*2d80*/  HMMA.16816.F32 R32, R168, R186, R32 ;  /* 0x000000baa820723c */ /* 0x000fe20000001820 */
[----:B------:R-:W4:Y:S05]  /*2d90*/  LDSM.16.M88.4 R168, [R224+0x9080] ;  /* 0x00908000e0a8783b */ /* 0x000f2a0000000200 */
[----:B------:R-:W-:Y:S02]  /*2da0*/  LDSM.16.M88.4 R184, [R231+0x1a080] ;  /* 0x01a08000e7b8783b */ /* 0x000fe40000000200 */
[C---:B-1----:R-:W-:Y:S08]  /*2db0*/  HMMA.16816.F32 R20, R176.reuse, R188, R20 ;  /* 0x000000bcb014723c */ /* 0x042ff00000001814 */
[C---:B------:R-:W-:Y:S01]  /*2dc0*/  HMMA.16816.F32 R24, R176.reuse, R190, R24 ;  /* 0x000000beb018723c */ /* 0x040fe20000001818 */
[----:B------:R-:W1:Y:S07]  /*2dd0*/  LDSM.16.M88.4 R188, [R2+0xa080] ;  /* 0x00a0800002bc783b */ /* 0x000e6e0000000200 */
[C---:B--2---:R-:W-:Y:S08]  /*2de0*/  HMMA.16816.F32 R28, R176.reuse, R164, R28 ;  /* 0x000000a4b01c723c */ /* 0x044ff0000000181c */
[----:B------:R-:W-:Y:S01]  /*2df0*/  HMMA.16816.F32 R32, R176, R166, R32 ;  /* 0x000000a6b020723c */ /* 0x000fe20000001820 */
[----:B------:R-:W2:Y:S05]  /*2e00*/  LDSM.16.M88.4 R164, [R2+0xb080] ;  /* 0x00b0800002a4783b */ /* 0x000eaa0000000200 */
[----:B------:R-:W-:Y:S02]  /*2e10*/  LDSM.16.M88.4 R176, [R226+0x1a080] ;  /* 0x01a08000e2b0783b */ /* 0x000fe40000000200 */
        /* <DEDUP_REMOVED lines=56> */
[C---:B---3--:R-:W-:Y:S01]  /*31a0*/  HMMA.16816.F32 R20, R176.reuse, R184, R20 ;  /* 0x000000b8b014723c */ /* 0x048fe20000001814 */
[----:B------:R-:W-:Y:S06]  /*31b0*/  MUFU.EX2 R185, R5 ;  /* 0x0000000500b97308 */ /* 0x000fec0000000800 */
[--C-:B------:R-:W-:Y:S01]  /*31c0*/  FFMA.FTZ R184, R7, c[0x0][0x29c], -R193.reuse ;  /* 0x0000a70007b87a23 */ /* 0x100fe200000108c1 */
[C---:B------:R-:W-:Y:S03]  /*31d0*/  HMMA.16816.F32 R24, R176.reuse, R186, R24 ;  /* 0x000000bab018723c */ /* 0x040fe60000001818 */
[----:B------:R-:W-:Y:S05]  /*31e0*/  MUFU.EX2 R186, R4 ;  /* 0x0000000400ba7308 */ /* 0x000fea0000000800 */
[C---:B----4-:R-:W-:Y:S05]  /*31f0*/  HMMA.16816.F32 R28, R176.reuse, R168, R28 ;  /* 0x000000a8b01c723c */ /* 0x050fea000000181c */
[----:B------:R3:W-:Y:S03]  /*3200*/  MUFU.EX2 R187, R8 ;  /* 0x0000000800bb7308 */ /* 0x0007e60000000800 */
[----:B------:R-:W-:Y:S01]  /*3210*/  HMMA.16816.F32 R32, R176, R170, R32 ;  /* 0x000000aab020723c */ /* 0x000fe20000001820 */
[----:B------:R-:W-:Y:S05]  /*3220*/  LDSM.16.M88.4 R168, [R226+0x1e080] ;  /* 0x01e08000e2a8783b */ /* 0x000fea0000000200 */
[----:B------:R-:W4:Y:S02]  /*3230*/  LDSM.16.M88.4 R176, [R3+0xe080] ;  /* 0x00e0800003b0783b */ /* 0x000f240000000200 */
[C---:B-1----:R-:W-:Y:S01]  /*3240*/  HMMA.16816.F32 R20, R172.reuse, R188, R20 ;  /* 0x000000bcac14723c */ /* 0x042fe20000001814 */
[----:B------:R1:W-:Y:S07]  /*3250*/  MUFU.EX2 R189, R6 ;  /* 0x0000000600bd7308 */ /* 0x0003ee0000000800 */
[C---:B------:R-:W-:Y:S03]  /*3260*/  HMMA.16816.F32 R24, R172.reuse, R190, R24 ;  /* 0x000000beac18723c */ /* 0x040fe60000001818 */
[----:B------:R-:W-:Y:S01]  /*3270*/  MUFU.EX2 R188, R184 ;  /* 0x000000b800bc7308 */ /* 0x000fe20000000800 */
[----:B---3--:R-:W-:Y:S04]  /*3280*/  FSEL R8, R10, -INF , P4 ;  /* 0xff8000000a087808 */ /* 0x008fe80002000000 */
[C---:B--2---:R-:W-:Y:S04]  /*3290*/  HMMA.16816.F32 R28, R172.reuse, R164, R28 ;  /* 0x000000a4ac1c723c */ /* 0x044fe8000000181c */
[--C-:B------:R-:W-:Y:S01]  /*32a0*/  FFMA.FTZ R8, R8, c[0x0][0x29c], -R193.reuse ;  /* 0x0000a70008087a23 */ /* 0x100fe200000108c1 */
[----:B------:R-:W2:Y:S03]  /*32b0*/  MUFU.EX2 R184, R9 ;  /* 0x0000000900b87308 */ /* 0x000ea60000000800 */
[----:B------:R-:W-:Y:S01]  /*32c0*/  HMMA.16816.F32 R32, R172, R166, R32 ;  /* 0x000000a6ac20723c */ /* 0x000fe20000001820 */
[----:B-1----:R-:W-:Y:S05]  /*32d0*/  LDSM.16.M88.4 R4, [R229+0x1e080] ;  /* 0x01e08000e504783b */ /* 0x002fea0000000200 */
[----:B------:R-:W1:Y:S05]  /*32e0*/  LDSM.16.M88.4 R164, [R225+0xe080] ;  /* 0x00e08000e1a4783b */ /* 0x000e6a0000000200 */
[----:B------:R-:W3:Y:S01]  /*32f0*/  LDSM.16.M88.4 R172, [R225+0xf080] ;  /* 0x00f08000e1ac783b */ /* 0x000ee20000000200 */
[C---:B----4-:R-:W-:Y:S07]  /*3300*/  HMMA.16816.F32 R20, R168.reuse, R176, R20 ;  /* 0x000000b0a814723c */ /* 0x050fee0000001814 */
[----:B------:R-:W-:Y:S01]  /*3310*/  FSEL R176, R11, -INF , P0 ;  /* 0xff8000000bb07808 */ /* 0x000fe20000000000 */
[C---:B------:R-:W-:Y:S03]  /*3320*/  HMMA.16816.F32 R24, R168.reuse, R178, R24 ;  /* 0x000000b2a818723c */ /* 0x040fe60000001818 */
[----:B------:R-:W-:Y:S01]  /*3330*/  LOP3.LUT P0, RZ, R239, 0x1, RZ, 0xc0, !PT ;  /* 0x00000001efff7812 */ /* 0x000fe2000780c0ff */
[--C-:B------:R-:W-:Y:S03]  /*3340*/  FFMA.FTZ R176, R176, c[0x0][0x29c], -R193.reuse ;  /* 0x0000a700b0b07a23 */ /* 0x100fe600000108c1 */
[----:B------:R-:W-:Y:S01]  /*3350*/  FSEL R17, R17, -INF , P0 ;  /* 0xff80000011117808 */ /* 0x000fe20000000000 */
[C---:B------:R-:W-:Y:S01]  /*3360*/  HMMA.16816.F32 R28, R168.reuse, R180, R28 ;  /* 0x000000b4a81c723c */ /* 0x040fe2000000181c */
[----:B------:R4:W-:Y:S03]  /*3370*/  MUFU.EX2 R180, R8 ;  /* 0x0000000800b47308 */ /* 0x0009e60000000800 */
[----:B------:R-:W-:Y:S04]  /*3380*/  FSEL R19, R19, -INF , P0 ;  /* 0xff80000013137808 */ /* 0x000fe80000000000 */
[----:B------:R-:W-:Y:S01]  /*3390*/  HMMA.16816.F32 R32, R168, R182, R32 ;  /* 0x000000b6a820723c */ /* 0x000fe20000001820 */
[----:B------:R-:W-:Y:S02]  /*33a0*/  LDSM.16.M88.4 R168, [R224+0xe080] ;  /* 0x00e08000e0a8783b */ /* 0x000fe40000000200 */
[----:B------:R2:W-:Y:S05]  /*33b0*/  MUFU.EX2 R181, R176 ;  /* 0x000000b000b57308 */ /* 0x0005ea0000000800 */
[C---:B-1----:R-:W-:Y:S05]  /*33c0*/  HMMA.16816.F32 R20, R4.reuse, R164, R20 ;  /* 0x000000a40414723c */ /* 0x042fea0000001814 */
[----:B------:R1:W-:Y:S03]  /*33d0*/  MUFU.EX2 R165, R13 ;  /* 0x0000000d00a57308 */ /* 0x0003e60000000800 */
[C---:B------:R-:W-:Y:S01]  /*33e0*/  HMMA.16816.F32 R24, R4.reuse, R166, R24 ;  /* 0x000000a60418723c */ /* 0x040fe20000001818 */
[----:B----4-:R-:W4:Y:S06]  /*33f0*/  LDSM.16.M88.4 R8, [R228+0x1e080] ;  /* 0x01e08000e408783b */ /* 0x010f2c0000000200 */
[----:B------:R1:W1:Y:S01]  /*3400*/  MUFU.EX2 R166, R12 ;  /* 0x0000000c00a67308 */ /* 0x0002620000000800 */
[C---:B---3--:R-:W-:Y:S01]  /*3410*/  HMMA.16816.F32 R28, R4.reuse, R172, R28 ;  /* 0x000000ac041c723c */ /* 0x048fe2000000181c */
[----:B--2---:R-:W2:Y:S07]  /*3420*/  LDSM.16.M88.4 R176, [R224+0xf080] ;  /* 0x00f08000e0b0783b */ /* 0x004eae0000000200 */
[----:B------:R-:W-:Y:S01]  /*3430*/  HMMA.16816.F32 R32, R4, R174, R32 ;  /* 0x000000ae0420723c */ /* 0x000fe20000001820 */
[----:B------:R-:W-:Y:S03]  /*3440*/  MUFU.EX2 R167, R14 ;  /* 0x0000000e00a77308 */ /* 0x000fe60000000800 */
[----:B-1----:R-:W-:Y:S03]  /*3450*/  F2FP.PACK_AB R13, R184, R187 ;  /* 0x000000bbb80d723e */ /* 0x002fe600000000ff */
[----:B------:R-:W-:Y:S02]  /*3460*/  FSEL R4, R15, -INF , P2 ;  /* 0xff8000000f047808 */ /* 0x000fe40001000000 */
[----:B------:R-:W-:Y:S03]  /*3470*/  FSEL R5, R18, -INF , P1 ;  /* 0xff80000012057808 */ /* 0x000fe60000800000 */
[--C-:B------:R-:W-:Y:S01]  /*3480*/  FFMA.FTZ R4, R4, c[0x0][0x29c], -R193.reuse ;  /* 0x0000a70004047a23 */ /* 0x100fe200000108c1 */
[----:B------:R-:W-:Y:S01]  /*3490*/  F2FP.PACK_AB R15, R185, R186 ;  /* 0x000000bab90f723e */ /* 0x000fe200000000ff */
[--C-:B------:R-:W-:Y:S01]  /*34a0*/  FFMA.FTZ R5, R5, c[0x0][0x29c], -R193.reuse ;  /* 0x0000a70005057a23 */ /* 0x100fe200000108c1 */
[----:B------:R-:W1:Y:S01]  /*34b0*/  LDS R12, [R243.X4+0x20180] ;  /* 0x02018000f30c7984 */ /* 0x000e620000004800 */
[----:B------:R3:W-:Y:S01]  /*34c0*/  MUFU.EX2 R164, R4 ;  /* 0x0000000400a47308 */ /* 0x0007e20000000800 */
[----:B------:R-:W-:Y:S01]  /*34d0*/  FFMA.FTZ R193, R19, c[0x0][0x29c], -R193 ;  /* 0x0000a70013c17a23 */ /* 0x000fe200000108c1 */
[----:B------:R-:W-:Y:S01]  /*34e0*/  F2FP.PACK_AB R7, R165, R166 ;  /* 0x000000a6a507723e */ /* 0x000fe200000000ff */
[C---:B----4-:R-:W-:Y:S07]  /*34f0*/  HMMA.16816.F32 R20, R8.reuse, R168, R20 ;  /* 0x000000a80814723c */ /* 0x050fee0000001814 */
[----:B------:R-:W-:Y:S01]  /*3500*/  MUFU.EX2 R193, R193 ;  /* 0x000000c100c17308 */ /* 0x000fe20000000800 */
[C---:B------:R-:W-:Y:S04]  /*3510*/  HMMA.16816.F32 R24, R8.reuse, R170, R24 ;  /* 0x000000aa0818723c */ /* 0x040fe80000001818 */
[----:B---3--:R-:W-:Y:S04]  /*3520*/  FSEL R4, R16, -INF , P1 ;  /* 0xff80000010047808 */ /* 0x008fe80000800000 */
[C---:B--2---:R-:W-:Y:S01]  /*3530*/  HMMA.16816.F32 R28, R8.reuse, R176, R28 ;  /* 0x000000b0081c723c */ /* 0x044fe2000000181c */
[----:B------:R2:W-:Y:S03]  /*3540*/  MUFU.EX2 R16, R5 ;  /* 0x0000000500107308 */ /* 0x0005e60000000800 */
[--C-:B------:R-:W-:Y:S02]  /*3550*/  FFMA.FTZ R4, R4, c[0x0][0x29c], -R192.reuse ;  /* 0x0000a70004047a23 */ /* 0x100fe400000108c0 */
[----:B------:R-:W-:Y:S02]  /*3560*/  FFMA.FTZ R192, R17, c[0x0][0x29c], -R192 ;  /* 0x0000a70011c07a23 */ /* 0x000fe400000108c0 */
[----:B------:R-:W-:Y:S03]  /*3570*/  HMMA.16816.F32 R32, R8, R178, R32 ;  /* 0x000000b20820723c */ /* 0x000fe60000001820 */
[----:B------:R3:W4:Y:S01]  /*3580*/  MUFU.EX2 R6, R4 ;  /* 0x0000000400067308 */ /* 0x0007220000000800 */
[--C-:B-1----:R-:W-:Y:S03]  /*3590*/  FADD.FTZ R21, R21, -R12.reuse ;  /* 0x8000000c15157221 */ /* 0x102fe60000010000 */
[----:B------:R-:W-:Y:S01]  /*35a0*/  F2FP.PACK_AB R8, R181, R180 ;  /* 0x000000b4b508723e */ /* 0x000fe200000000ff */
[--C-:B------:R-:W-:Y:S04]  /*35b0*/  FADD.FTZ R20, R20, -R12.reuse ;  /* 0x8000000c14147221 */ /* 0x100fe80000010000 */
[----:B------:R-:W-:Y:S01]  /*35c0*/  FMUL.FTZ R20, R186, R20 ;  /* 0x00000014ba147220 */ /* 0x000fe20000410000 */
[----:B------:R-:W1:Y:S01]  /*35d0*/  MUFU.EX2 R192, R192 ;  /* 0x000000c000c07308 */ /* 0x000e620000000800 */
[----:B------:R-:W-:Y:S02]  /*35e0*/  FMUL.FTZ R10, R185, R21 ;  /* 0x00000015b90a7220 */ /* 0x000fe40000410000 */
[--C-:B------:R-:W-:Y:S01]  /*35f0*/  FADD.FTZ R25, R25, -R12.reuse ;  /* 0x8000000c19197221 */ /* 0x100fe20000010000 */
[----:B--2---:R-:W-:Y:S01]  /*3600*/  F2FP.PACK_AB R5, R188, R189 ;  /* 0x000000bdbc05723e */ /* 0x004fe200000000ff */
[--C-:B------:R-:W-:Y:S01]  /*3610*/  FADD.FTZ R24, R24, -R12.reuse ;  /* 0x8000000c18187221 */ /* 0x100fe20000010000 */
[----:B------:R-:W-:Y:S01]  /*3620*/  F2FP.PACK_AB R10, R10, R20 ;  /* 0x000000140a0a723e */ /* 0x000fe200000000ff */
[----:B------:R-:W-:Y:S02]  /*3630*/  FMUL.FTZ R11, R184, R25 ;  /* 0x00000019b80b7220 */ /* 0x000fe40000410000 */
[----:B------:R-:W-:Y:S02]  /*3640*/  FMUL.FTZ R24, R187, R24 ;  /* 0x00000018bb187220 */ /* 0x000fe40000410000 */
[--C-:B------:R-:W-:Y:S02]  /*3650*/  FADD.FTZ R32, R32, -R12.reuse ;  /* 0x8000000c20207221 */ /* 0x100fe40000010000 */
[--C-:B------:R-:W-:Y:S01]  /*3660*/  FADD.FTZ R29, R29, -R12.reuse ;  /* 0x8000000c1d1d7221 */ /* 0x100fe20000010000 */
[----:B---3--:R-:W2:Y:S01]  /*3670*/  LDS R4, [R243.X4+0x201a0] ;  /* 0x0201a000f3047984 */ /* 0x008ea20000004800 */
[----:B----4-:R-:W-:Y:S01]  /*3680*/  FMUL.FTZ R32, R6, R32 ;  /* 0x0000002006207220 */ /* 0x010fe20000410000 */
[----:B------:R-:W-:Y:S01]  /*3690*/  F2FP.PACK_AB R11, R11, R24 ;  /* 0x000000180b0b723e */ /* 0x000fe200000000ff */
[--C-:B------:R-:W-:Y:S02]  /*36a0*/  FADD.FTZ R28, R28, -R12.reuse ;  /* 0x8000000c1c1c7221 */ /* 0x100fe40000010000 */
[----:B------:R3:W-:Y:S01]  /*36b0*/  STS [R240+0x400], R5 ;  /* 0x00040005f0007388 */ /* 0x0007e20000000800 */
[----:B------:R-:W-:Y:S02]  /*36c0*/  FMUL.FTZ R14, R165, R29 ;  /* 0x0000001da50e7220 */ /* 0x000fe40000410000 */
[----:B------:R-:W-:Y:S02]  /*36d0*/  FMUL.FTZ R28, R166, R28 ;  /* 0x0000001ca61c7220 */ /* 0x000fe40000410000 */
[----:B------:R-:W-:Y:S01]  /*36e0*/  STS [R240], R15 ;  /* 0x0000000ff0007388 */ /* 0x000fe20000000800 */
[----:B-1----:R-:W-:Y:S01]  /*36f0*/  F2FP.PACK_AB R9, R192, R6 ;  /* 0x00000006c009723e */ /* 0x002fe200000000ff */
[----:B------:R-:W-:Y:S01]  /*3700*/  FADD.FTZ R33, R33, -R12 ;  /* 0x8000000c21217221 */ /* 0x000fe20000010000 */
[----:B------:R-:W-:Y:S02]  /*3710*/  IADD3 R6, R240, R195, RZ ;  /* 0x000000c3f0067210 */ /* 0x000fe40007ffe0ff */
[----:B------:R-:W-:Y:S01]  /*3720*/  F2FP.PACK_AB R14, R14, R28 ;  /* 0x0000001c0e0e723e */ /* 0x000fe200000000ff */
[----:B------:R-:W-:Y:S02]  /*3730*/  FMUL.FTZ R12, R192, R33 ;  /* 0x00000021c00c7220 */ /* 0x000fe40000410000 */
[----:B------:R-:W-:Y:S03]  /*3740*/  STS [R6], R13 ;  /* 0x0000000d06007388 */ /* 0x000fe60000000800 */
[----:B------:R-:W-:Y:S02]  /*3750*/  F2FP.PACK_AB R12, R12, R32 ;  /* 0x000000200c0c723e */ /* 0x000fe400000000ff */
[----:B------:R1:W-:Y:S05]  /*3760*/  STS [R6+0x400], R8 ;  /* 0x0004000806007388 */ /* 0x0003ea0000000800 */
[----:B------:R4:W-:Y:S01]  /*3770*/  STS [R194], R7 ;  /* 0x00000007c2007388 */ /* 0x0009e20000000800 */
[----:B---3--:R-:W-:Y:S05]  /*3780*/  F2FP.PACK_AB R5, R164, R167 ;  /* 0x000000a7a405723e */ /* 0x008fea00000000ff */
[----:B------:R3:W-:Y:S01]  /*3790*/  STS [R194+0x400], R5 ;  /* 0x00040005c2007388 */ /* 0x0007e20000000800 */
[--C-:B--2---:R-:W-:Y:S02]  /*37a0*/  FADD.FTZ R22, R22, -R4.reuse ;  /* 0x8000000416167221 */ /* 0x104fe40000010000 */
[--C-:B------:R-:W-:Y:S02]  /*37b0*/  FADD.FTZ R23, R23, -R4.reuse ;  /* 0x8000000417177221 */ /* 0x100fe40000010000 */
[----:B------:R-:W-:Y:S02]  /*37c0*/  FMUL.FTZ R22, R189, R22 ;  /* 0x00000016bd167220 */ /* 0x000fe40000410000 */
[----:B------:R-:W-:Y:S02]  /*37d0*/  FMUL.FTZ R23, R188, R23 ;  /* 0x00000017bc177220 */ /* 0x000fe40000410000 */
[--C-:B------:R-:W-:Y:S02]  /*37e0*/  FADD.FTZ R26, R26, -R4.reuse ;  /* 0x800000041a1a7221 */ /* 0x100fe40000010000 */
[--C-:B------:R-:W-:Y:S02]  /*37f0*/  FADD.FTZ R27, R27, -R4.reuse ;  /* 0x800000041b1b7221 */ /* 0x100fe40000010000 */
[----:B-1----:R-:W-:Y:S01]  /*3800*/  FMUL.FTZ R8, R180, R26 ;  /* 0x0000001ab4087220 */ /* 0x002fe20000410000 */
[----:B----4-:R-:W-:Y:S01]  /*3810*/  F2FP.PACK_AB R7, R193, R16 ;  /* 0x00000010c107723e */ /* 0x010fe200000000ff */
[----:B------:R-:W-:Y:S02]  /*3820*/  FMUL.FTZ R27, R181, R27 ;  /* 0x0000001bb51b7220 */ /* 0x000fe40000410000 */
[--C-:B------:R-:W-:Y:S02]  /*3830*/  FADD.FTZ R30, R30, -R4.reuse ;  /* 0x800000041e1e7221 */ /* 0x100fe40000010000 */
[--C-:B------:R-:W-:Y:S01]  /*3840*/  FADD.FTZ R31, R31, -R4.reuse ;  /* 0x800000041f1f7221 */ /* 0x100fe20000010000 */
[----:B------:R-:W-:Y:S01]  /*3850*/  F2FP.PACK_AB R8, R27, R8 ;  /* 0x000000081b08723e */ /* 0x000fe200000000ff */
[----:B------:R-:W-:Y:S01]  /*3860*/  FMUL.FTZ R30, R167, R30 ;  /* 0x0000001ea71e7220 */ /* 0x000fe20000410000 */
[----:B---3--:R-:W-:Y:S01]  /*3870*/  IADD3 R5, R195, R194, RZ ;  /* 0x000000c2c3057210 */ /* 0x008fe20007ffe0ff */
[----:B------:R-:W-:Y:S02]  /*3880*/  FMUL.FTZ R31, R164, R31 ;  /* 0x0000001fa41f7220 */ /* 0x000fe40000410000 */
[--C-:B------:R-:W-:Y:S02]  /*3890*/  FADD.FTZ R35, R35, -R4.reuse ;  /* 0x8000000423237221 */ /* 0x100fe40000010000 */
[----:B------:R1:W-:Y:S01]  /*38a0*/  STS [R5+0x400], R7 ;  /* 0x0004000705007388 */ /* 0x0003e20000000800 */
[----:B------:R-:W-:Y:S02]  /*38b0*/  FADD.FTZ R34, R34, -R4 ;  /* 0x8000000422227221 */ /* 0x000fe40000010000 */
[----:B------:R-:W-:Y:S02]  /*38c0*/  FMUL.FTZ R4, R193, R35 ;  /* 0x00000023c1047220 */ /* 0x000fe40000410000 */
[----:B------:R-:W-:Y:S01]  /*38d0*/  STS [R5], R9 ;  /* 0x0000000905007388 */ /* 0x000fe20000000800 */
[----:B------:R-:W-:Y:S04]  /*38e0*/  FMUL.FTZ R34, R16, R34 ;  /* 0x0000002210227220 */ /* 0x000fe80000410000 */
[----:B------:R-:W-:Y:S01]  /*38f0*/  BAR.SYNC.DEFER_BLOCKING 0x0 ;  /* 0x0000000000007b1d */ /* 0x000fe20000010000 */
[----:B------:R-:W-:Y:S02]  /*3900*/  F2FP.PACK_AB R4, R4, R34 ;  /* 0x000000220404723e */ /* 0x000fe400000000ff */
[----:B-1----:R-:W-:Y:S05]  /*3910*/  F2FP.PACK_AB R7, R23, R22 ;  /* 0x000000161707723e */ /* 0x002fea00000000ff */
[----:B------:R1:W-:Y:S05]  /*3920*/  STS [R240+0x2400], R7 ;  /* 0x00240007f0007388 */ /* 0x0003ea0000000800 */
[----:B------:R-:W-:Y:S05]  /*3930*/  STS [R240+0x2000], R10 ;  /* 0x0020000af0007388 */ /* 0x000fea0000000800 */
[----:B------:R-:W-:Y:S05]  /*3940*/  STS [R6+0x2000], R11 ;  /* 0x0020000b06007388 */ /* 0x000fea0000000800 */
[----:B------:R-:W-:Y:S05]  /*3950*/  STS [R6+0x2400], R8 ;  /* 0x0024000806007388 */ /* 0x000fea0000000800 */
[----:B------:R-:W-:Y:S01]  /*3960*/  STS [R194+0x2000], R14 ;  /* 0x0020000ec2007388 */ /* 0x000fe20000000800 */
[----:B-1----:R-:W-:Y:S05]  /*3970*/  F2FP.PACK_AB R7, R31, R30 ;  /* 0x0000001e1f07723e */ /* 0x002fea00000000ff */
        /* <DEDUP_REMOVED lines=8> */
[----:B------:R-:W3:Y:S05]  /*3a00*/  LDSM.16.MT88.4 R24, [R0+0x1e080] ;  /* 0x01e080000018783b */ /* 0x000eea0000004200 */
[----:B------:R-:W-:Y:S05]  /*3a10*/  LDSM.16.MT88.4 R28, [R230+0x20a80] ;  /* 0x020a8000e61c783b */ /* 0x000fea0000004200 */
[----:B------:R-:W3:Y:S05]  /*3a20*/  LDSM.16.MT88.4 R32, [R0+0x18880] ;  /* 0x018880000020783b */ /* 0x000eea0000004200 */
[----:B------:R-:W4:Y:S01]  /*3a30*/  LDSM.16.MT88.4 R164, [R227+0x20a80] ;  /* 0x020a8000e3a4783b */ /* 0x000f220000004200 */
[-C--:B-1----:R-:W-:Y:S04]  /*3a40*/  HMMA.16816.F32 R36, R4, R8.reuse, R36 ;  /* 0x000000080424723c */ /* 0x082fe80000001824 */
[----:B------:R-:W1:Y:S05]  /*3a50*/  LDSM.16.MT88.4 R168, [R0+0x1a880] ;  /* 0x01a8800000a8783b */ /* 0x000e6a0000004200 */
[----:B------:R-:W-:Y:S01]  /*3a60*/  LDSM.16.MT88.4 R172, [R0+0x19880] ;  /* 0x0198800000ac783b */ /* 0x000fe20000004200 */
[C---:B--2---:R-:W-:Y:S04]  /*3a70*/  HMMA.16816.F32 R40, R12.reuse, R8, R40 ;  /* 0x000000080c28723c */ /* 0x044fe80000001828 */
[----:B------:R-:W-:Y:S04]  /*3a80*/  LDSM.16.MT88.4 R176, [R227+0x21a80] ;  /* 0x021a8000e3b0783b */ /* 0x000fe80000004200 */
[-C--:B------:R-:W-:Y:S08]  /*3a90*/  HMMA.16816.F32 R44, R12, R10.reuse, R44 ;  /* 0x0000000a0c2c723c */ /* 0x080ff0000000182c */
[C---:B------:R-:W-:Y:S01]  /*3aa0*/  HMMA.16816.F32 R48, R4.reuse, R10, R48 ;  /* 0x0000000a0430723c */ /* 0x040fe20000001830 */
[----:B------:R-:W2:Y:S07]  /*3ab0*/  LDSM.16.MT88.4 R8, [R0+0x1c880] ;  /* 0x01c880000008783b */ /* 0x000eae0000004200 */
[-C--:B---3--:R-:W-:Y:S08]  /*3ac0*/  HMMA.16816.F32 R52, R4, R16.reuse, R52 ;  /* 0x000000100434723c */ /* 0x088ff00000001834 */
[C---:B------:R-:W-:Y:S08]  /*3ad0*/  HMMA.16816.F32 R56, R12.reuse, R16, R56 ;  /* 0x000000100c38723c */ /* 0x040ff00000001838 */
[-C--:B------:R-:W-:Y:S08]  /*3ae0*/  HMMA.16816.F32 R60, R12, R18.reuse, R60 ;  /* 0x000000120c3c723c */ /* 0x080ff0000000183c */
[C---:B------:R-:W-:Y:S01]  /*3af0*/  HMMA.16816.F32 R64, R4.reuse, R18, R64 ;  /* 0x000000120440723c */ /* 0x040fe20000001840 */
[----:B------:R-:W-:Y:S07]  /*3b00*/  LDSM.16.MT88.4 R16, [R0+0x19080] ;  /* 0x019080000010783b */ /* 0x000fee0000004200 */
[-C--:B----4-:R-:W-:Y:S08]  /*3b10*/  HMMA.16816.F32 R68, R4, R20.reuse, R68 ;  /* 0x000000140444723c */ /* 0x090ff00000001844 */
[C---:B------:R-:W-:Y:S08]  /*3b20*/  HMMA.16816.F32 R72, R12.reuse, R20, R72 ;  /* 0x000000140c48723c */ /* 0x040ff00000001848 */
[-C--:B------:R-:W-:Y:S08]  /*3b30*/  HMMA.16816.F32 R76, R12, R22.reuse, R76 ;  /* 0x000000160c4c723c */ /* 0x080ff0000000184c */
[C---:B------:R-:W-:Y:S01]  /*3b40*/  HMMA.16816.F32 R80, R4.reuse, R22, R80 ;  /* 0x000000160450723c */ /* 0x040fe20000001850 */
[----:B------:R-:W-:Y:S07]  /*3b50*/  LDSM.16.MT88.4 R20, [R227+0x21280] ;  /* 0x02128000e314783b */ /* 0x000fee0000004200 */
[-C--:B------:R-:W-:Y:S08]  /*3b60*/  HMMA.16816.F32 R84, R4, R24.reuse, R84 ;  /* 0x000000180454723c */ /* 0x080ff00000001854 */
[C---:B------:R-:W-:Y:S08]  /*3b70*/  HMMA.16816.F32 R88, R12.reuse, R24, R88 ;  /* 0x000000180c58723c */ /* 0x040ff00000001858 */
[-C--:B------:R-:W-:Y:S01]  /*3b80*/  HMMA.16816.F32 R92, R12, R26.reuse, R92 ;  /* 0x0000001a0c5c723c */ /* 0x080fe2000000185c */
[----:B------:R-:W3:Y:S07]  /*3b90*/  LDSM.16.MT88.4 R12, [R0+0x1e880] ;  /* 0x01e88000000c783b */ /* 0x000eee0000004200 */
[----:B------:R-:W-:Y:S01]  /*3ba0*/  HMMA.16816.F32 R96, R4, R26, R96 ;  /* 0x0000001a0460723c */ /* 0x000fe20000001860 */
[----:B------:R-:W4:Y:S05]  /*3bb0*/  LDSM.16.MT88.4 R4, [R230+0x21280] ;  /* 0x02128000e604783b */ /* 0x000f2a0000004200 */
[----:B------:R-:W2:Y:S02]  /*3bc0*/  LDSM.16.MT88.4 R24, [R0+0x1b080] ;  /* 0x01b080000018783b */ /* 0x000ea40000004200 */
[-C--:B------:R-:W-:Y:S08]  /*3bd0*/  HMMA.16816.F32 R36, R28, R32.reuse, R36 ;  /* 0x000000201c24723c */ /* 0x080ff00000001824 */
[C---:B------:R-:W-:Y:S08]  /*3be0*/  HMMA.16816.F32 R40, R164.reuse, R32, R40 ;  /* 0x00000020a428723c */ /* 0x040ff00000001828 */
[-C--:B------:R-:W-:Y:S08]  /*3bf0*/  HMMA.16816.F32 R44, R164, R34.reuse, R44 ;  /* 0x00000022a42c723c */ /* 0x080ff0000000182c */
[C---:B------:R-:W-:Y:S01]  /*3c00*/  HMMA.16816.F32 R48, R28.reuse, R34, R48 ;  /* 0x000000221c30723c */ /* 0x040fe20000001830 */
[----:B------:R-:W3:Y:S07]  /*3c10*/  LDSM.16.MT88.4 R32, [R0+0x1d080] ;  /* 0x01d080000020783b */ /* 0x000eee0000004200 */
[-C--:B-1----:R-:W-:Y:S08]  /*3c20*/  HMMA.16816.F32 R52, R28, R168.reuse, R52 ;  /* 0x000000a81c34723c */ /* 0x082ff00000001834 */
[C---:B------:R-:W-:Y:S08]  /*3c30*/  HMMA.16816.F32 R56, R164.reuse, R168, R56 ;  /* 0x000000a8a438723c */ /* 0x040ff00000001838 */
[-C--:B------:R-:W-:Y:S08]  /*3c40*/  HMMA.16816.F32 R60, R164, R170.reuse, R60 ;  /* 0x000000aaa43c723c */ /* 0x080ff0000000183c */
[C---:B------:R-:W-:Y:S01]  /*3c50*/  HMMA.16816.F32 R64, R28.reuse, R170, R64 ;  /* 0x000000aa1c40723c */ /* 0x040fe20000001840 */
[----:B------:R-:W1:Y:S07]  /*3c60*/  LDSM.16.MT88.4 R168, [R0+0x1f080] ;  /* 0x01f0800000a8783b */ /* 0x000e6e0000004200 */
[-C--:B--2---:R-:W-:Y:S08]  /*3c70*/  HMMA.16816.F32 R68, R28, R8.reuse, R68 ;  /* 0x000000081c44723c */ /* 0x084ff00000001844 */
[C---:B------:R-:W-:Y:S08]  /*3c80*/  HMMA.16816.F32 R72, R164.reuse, R8, R72 ;  /* 0x00000008a448723c */ /* 0x040ff00000001848 */
[-C--:B------:R-:W-:Y:S08]  /*3c90*/  HMMA.16816.F32 R76, R164, R10.reuse, R76 ;  /* 0x0000000aa44c723c */ /* 0x080ff0000000184c */
[C---:B------:R-:W-:Y:S01]  /*3ca0*/  HMMA.16816.F32 R80, R28.reuse, R10, R80 ;  /* 0x0000000a1c50723c */ /* 0x040fe20000001850 */
[----:B------:R-:W2:Y:S07]  /*3cb0*/  LDSM.16.MT88.4 R8, [R230+0x21a80] ;  /* 0x021a8000e608783b */ /* 0x000eae0000004200 */
[-C--:B---3--:R-:W-:Y:S08]  /*3cc0*/  HMMA.16816.F32 R84, R28, R12.reuse, R84 ;  /* 0x0000000c1c54723c */ /* 0x088ff00000001854 */
[C---:B------:R-:W-:Y:S08]  /*3cd0*/  HMMA.16816.F32 R88, R164.reuse, R12, R88 ;  /* 0x0000000ca458723c */ /* 0x040ff00000001858 */
[-C--:B------:R-:W-:Y:S01]  /*3ce0*/  HMMA.16816.F32 R92, R164, R14.reuse, R92 ;  /* 0x0000000ea45c723c */ /* 0x080fe2000000185c */
[----:B------:R-:W3:Y:S07]  /*3cf0*/  LDSM.16.MT88.4 R164, [R0+0x1b880] ;  /* 0x01b8800000a4783b */ /* 0x000eee0000004200 */
[----:B------:R-:W-:Y:S01]  /*3d00*/  HMMA.16816.F32 R96, R28, R14, R96 ;  /* 0x0000000e1c60723c */ /* 0x000fe20000001860 */
[----:B------:R-:W1:Y:S07]  /*3d10*/  LDSM.16.MT88.4 R12, [R0+0x1d880] ;  /* 0x01d88000000c783b */ /* 0x000e6e0000004200 */
[-C--:B----4-:R-:W-:Y:S08]  /*3d20*/  HMMA.16816.F32 R36, R4, R16.reuse, R36 ;  /* 0x000000100424723c */ /* 0x090ff00000001824 */
[C---:B------:R-:W-:Y:S08]  /*3d30*/  HMMA.16816.F32 R40, R20.reuse, R16, R40 ;  /* 0x000000101428723c */ /* 0x040ff00000001828 */
[-C--:B------:R-:W-:Y:S08]  /*3d40*/  HMMA.16816.F32 R44, R20, R18.reuse, R44 ;  /* 0x00000012142c723c */ /* 0x080ff0000000182c */
[C---:B------:R-:W-:Y:S01]  /*3d50*/  HMMA.16816.F32 R48, R4.reuse, R18, R48 ;  /* 0x000000120430723c */ /* 0x040fe20000001830 */
[----:B------:R-:W4:Y:S05]  /*3d60*/  LDSM.16.MT88.4 R16, [R0+0x1f880] ;  /* 0x01f880000010783b */ /* 0x000f2a0000004200 */
[----:B------:R-:W-:Y:S02]  /*3d70*/  BAR.SYNC.DEFER_BLOCKING 0x0 ;  /* 0x0000000000007b1d */ /* 0x000fe40000010000 */
        /* <DEDUP_REMOVED lines=8> */
[-C--:B-1----:R-:W-:Y:S08]  /*3e00*/  HMMA.16816.F32 R84, R4, R168.reuse, R84 ;  /* 0x000000a80454723c */ /* 0x082ff00000001854 */
[C---:B------:R-:W-:Y:S08]  /*3e10*/  HMMA.16816.F32 R88, R20.reuse, R168, R88 ;  /* 0x000000a81458723c */ /* 0x040ff00000001858 */
[-C--:B------:R-:W-:Y:S08]  /*3e20*/  HMMA.16816.F32 R92, R20, R170.reuse, R92 ;  /* 0x000000aa145c723c */ /* 0x080ff0000000185c */
[----:B------:R-:W-:Y:S08]  /*3e30*/  HMMA.16816.F32 R96, R4, R170, R96 ;  /* 0x000000aa0460723c */ /* 0x000ff00000001860 */
[-C--:B--2---:R-:W-:Y:S01]  /*3e40*/  HMMA.16816.F32 R36, R8, R172.reuse, R36 ;  /* 0x000000ac0824723c */ /* 0x084fe20000001824 */
[----:B------:R1:W2:Y:S05]  /*3e50*/  LDSM.16.MT88.4 R4, [R230+0x22280] ;  /* 0x02228000e604783b */ /* 0x0002aa0000004200 */
[----:B------:R1:W1:Y:S02]  /*3e60*/  LDSM.16.MT88.4 R24, [R227+0x22280] ;  /* 0x02228000e318783b */ /* 0x0002640000004200 */
[C---:B------:R-:W-:Y:S03]  /*3e70*/  HMMA.16816.F32 R40, R176.reuse, R172, R40 ;  /* 0x000000acb028723c */ /* 0x040fe60000001828 */
[----:B------:R1:W1:Y:S05]  /*3e80*/  LDSM.16.MT88.4 R20, [R0+0x10080] ;  /* 0x010080000014783b */ /* 0x00026a0000004200 */
[-C--:B------:R-:W-:Y:S01]  /*3e90*/  HMMA.16816.F32 R44, R176, R174.reuse, R44 ;  /* 0x000000aeb02c723c */ /* 0x080fe2000000182c */
[----:B------:R1:W1:Y:S05]  /*3ea0*/  LDSM.16.MT88.4 R28, [R0+0x12080] ;  /* 0x01208000001c783b */ /* 0x00026a0000004200 */
[----:B------:R1:W1:Y:S02]  /*3eb0*/  LDSM.16.MT88.4 R32, [R0+0x14080] ;  /* 0x014080000020783b */ /* 0x0002640000004200 */
[C---:B------:R-:W-:Y:S03]  /*3ec0*/  HMMA.16816.F32 R48, R8.reuse, R174, R48 ;  /* 0x000000ae0830723c */ /* 0x040fe60000001830 */
[----:B------:R1:W1:Y:S05]  /*3ed0*/  LDSM.16.MT88.4 R168, [R0+0x16080] ;  /* 0x0160800000a8783b */ /* 0x00026a0000004200 */
[-C--:B---3--:R-:W-:Y:S01]  /*3ee0*/  HMMA.16816.F32 R52, R8, R164.reuse, R52 ;  /* 0x000000a40834723c */ /* 0x088fe20000001834 */
[----:B------:R3:W1:Y:S05]  /*3ef0*/  LDSM.16.MT88.4 R172, [R230+0x22a80] ;  /* 0x022a8000e6ac783b */ /* 0x00066a0000004200 */
        /* <DEDUP_REMOVED lines=8> */
[-C--:B------:R-:W-:Y:S08]  /*3f80*/  HMMA.16816.F32 R68, R8, R12.reuse, R68 ;  /* 0x0000000c0844723c */ /* 0x080ff00000001844 */
[C---:B------:R-:W-:Y:S08]  /*3f90*/  HMMA.16816.F32 R72, R176.reuse, R12, R72 ;  /* 0x0000000cb048723c */ /* 0x040ff00000001848 */
[-C--:B------:R-:W-:Y:S08]  /*3fa0*/  HMMA.16816.F32 R76, R176, R14.reuse, R76 ;  /* 0x0000000eb04c723c */ /* 0x080ff0000000184c */
[C---:B------:R-:W-:Y:S08]  /*3fb0*/  HMMA.16816.F32 R80, R8.reuse, R14, R80 ;  /* 0x0000000e0850723c */ /* 0x040ff00000001850 */
[-C--:B----4-:R-:W-:Y:S08]  /*3fc0*/  HMMA.16816.F32 R84, R8, R16.reuse, R84 ;  /* 0x000000100854723c */ /* 0x090ff00000001854 */
[C---:B------:R-:W-:Y:S08]  /*3fd0*/  HMMA.16816.F32 R88, R176.reuse, R16, R88 ;  /* 0x00000010b058723c */ /* 0x040ff00000001858 */
[-C--:B------:R-:W-:Y:S08]  /*3fe0*/  HMMA.16816.F32 R92, R176, R18.reuse, R92 ;  /* 0x00000012b05c723c */ /* 0x080ff0000000185c */
[----:B------:R-:W-:Y:S01]  /*3ff0*/  HMMA.16816.F32 R96, R8, R18, R96 ;  /* 0x000000120860723c */ /* 0x000fe20000001860 */
[----:B------:R-:W-:-:S07]  /*4000*/  @P5 BRA `(.L_x_561) ;  /* 0x0000049000005947 */ /* 0x000fce0003800000 */
[C---:B-123--:R-:W-:Y:S01]  /*4010*/  LOP3.LUT P3, RZ, R241.reuse, 0x1, RZ, 0xc0, !PT ;  /* 0x00000001f1ff7812 */ /* 0x04efe2000786c0ff */
[----:B------:R-:W-:Y:S01]  /*4020*/  USHF.R.S32.HI UR22, URZ, 0x1f, UR21 ;  /* 0x0000001f3f167899 */ /* 0x000fe20008011415 */
[C---:B------:R-:W-:Y:S01]  /*4030*/  LOP3.LUT P2, RZ, R241.reuse, 0x2, RZ, 0xc0, !PT ;  /* 0x00000002f1ff7812 */ /* 0x040fe2000784c0ff */
[----:B------:R-:W1:Y:S01]  /*4040*/  S2R R12, SR_CTAID.Y ;  /* 0x00000000000c7919 */ /* 0x000e620000002600 */
[----:B------:R-:W-:Y:S01]  /*4050*/  LOP3.LUT P4, RZ, R241, 0x8, RZ, 0xc0, !PT ;  /* 0x00000008f1ff7812 */ /* 0x000fe2000788c0ff */
[----:B------:R-:W-:Y:S01]  /*4060*/  ULDC.64 UR4, c[0x0][0x208] ;  /* 0x0000820000047ab9 */ /* 0x000fe20000000a00 */
[----:B------:R-:W-:Y:S01]  /*4070*/  IMAD.U32 R18, RZ, RZ, UR16 ;  /* 0x00000010ff127e24 */ /* 0x000fe2000f8e00ff */
[----:B------:R-:W-:Y:S01]  /*4080*/  UIMAD UR22, UR22, UR4, URZ ;  /* 0x00000004161672a4 */ /* 0x000fe2000f8e023f */
[----:B------:R-:W-:Y:S01]  /*4090*/  IMAD.U32 R16, RZ, RZ, UR16 ;  /* 0x00000010ff107e24 */ /* 0x000fe2000f8e00ff */
[----:B------:R-:W-:Y:S01]  /*40a0*/  UIMAD.WIDE.U32 UR24, UR21, UR4, URZ ;  /* 0x00000004151872a5 */ /* 0x000fe2000f8e003f */
[----:B------:R-:W-:Y:S01]  /*40b0*/  IMAD.U32 R14, RZ, RZ, UR16 ;  /* 0x00000010ff0e7e24 */ /* 0x000fe2000f8e00ff */
[----:B------:R-:W-:Y:S01]  /*40c0*/  UIMAD UR22, UR21, UR5, UR22 ;  /* 0x00000005151672a4 */ /* 0x000fe2000f8e0216 */
[----:B-----5:R-:W-:Y:S01]  /*40d0*/  IMAD.MOV.U32 R11, RZ, RZ, R237 ;  /* 0x000000ffff0b7224 */ /* 0x020fe200078e00ed */
[----:B------:R-:W-:Y:S02]  /*40e0*/  USHF.L.U32 UR4, UR21, 0x6, URZ ;  /* 0x0000000615047899 */ /* 0x000fe4000800063f */
[----:B------:R-:W-:Y:S01]  /*40f0*/  UIADD3 UR22, UR25, UR22, URZ ;  /* 0x0000001619167290 */ /* 0x000fe2000fffe03f */
[----:B------:R-:W-:Y:S02]  /*4100*/  IMAD.U32 R8, RZ, RZ, UR24 ;  /* 0x00000018ff087e24 */ /* 0x000fe4000f8e00ff */
[----:B------:R-:W-:Y:S03]  /*4110*/  IMAD.U32 R10, RZ, RZ, UR24 ;  /* 0x00000018ff0a7e24 */ /* 0x000fe6000f8e00ff */
[----:B------:R-:W-:Y:S01]  /*4120*/  LEA R8, P0, R8, R248, 0x7 ;  /* 0x000000f808087211 */ /* 0x000fe200078038ff */
[----:B------:R-:W-:Y:S05]  /*4130*/  IMAD.U32 R9, RZ, RZ, UR22 ;  /* 0x00000016ff097e24 */ /* 0x000fea000f8e00ff */
[----:B------:R-:W-:Y:S01]  /*4140*/  LEA.HI.X R9, R10, R249, R9, 0x7, P0 ;  /* 0x000000f90a097211 */ /* 0x000fe200000f3c09 */
[----:B------:R-:W-:Y:S01]  /*4150*/  IMAD.MOV.U32 R10, RZ, RZ, R236 ;  /* 0x000000ffff0a7224 */ /* 0x000fe200078e00ec */
[----:B------:R-:W-:Y:S02]  /*4160*/  IADD3 R18, P1, P0, R18, 0x80, R8 ;  /* 0x0000008012127810 */ /* 0x000fe4000783e008 */
[----:B-1----:R-:W-:Y:S01]  /*4170*/  SHF.R.S32.HI R13, RZ, 0x1f, R12 ;  /* 0x0000001fff0d7819 */ /* 0x002fe2000001140c */
[----:B------:R-:W-:Y:S01]  /*4180*/  IMAD.WIDE.U32 R10, R12, c[0x0][0x288], R10 ;  /* 0x0000a2000c0a7a25 */ /* 0x000fe200078e000a */
[--C-:B------:R-:W-:Y:S02]  /*4190*/  IADD3.X R19, RZ, UR6, R9.reuse, P1, P0 ;  /* 0x00000006ff137c10 */ /* 0x100fe40008fe0409 */
[--C-:B------:R-:W-:Y:S01]  /*41a0*/  IADD3 R16, P1, P0, R16, 0x100, R8.reuse ;  /* 0x0000010010107810 */ /* 0x100fe2000783e008 */
[----:B------:R-:W-:Y:S03]  /*41b0*/  IMAD R13, R13, c[0x0][0x288], RZ ;  /* 0x0000a2000d0d7a24 */ /* 0x000fe600078e02ff */
[----:B------:R-:W-:Y:S01]  /*41c0*/  IADD3.X R17, RZ, UR6, R9, P1, P0 ;  /* 0x00000006ff117c10 */ /* 0x000fe20008fe0409 */
[----:B------:R-:W-:Y:S01]  /*41d0*/  IMAD R13, R12, c[0x0][0x28c], R13 ;  /* 0x0000a3000c0d7a24 */ /* 0x000fe200078e020d */
[----:B------:R-:W-:Y:S04]  /*41e0*/  IADD3 R14, P1, P0, R14, 0x180, R8 ;  /* 0x000001800e0e7810 */ /* 0x000fe8000783e008 */
[----:B------:R-:W-:Y:S02]  /*41f0*/  IADD3.X R15, RZ, UR6, R9, P1, P0 ;  /* 0x00000006ff0f7c10 */ /* 0x000fe40008fe0409 */
[----:B------:R-:W-:Y:S02]  /*4200*/  IADD3 R12, P0, R10, UR18, RZ ;  /* 0x000000120a0c7c10 */ /* 0x000fe4000ff1e0ff */
[----:B------:R-:W-:Y:S02]  /*4210*/  LOP3.LUT P1, RZ, R241, 0x4, RZ, 0xc0, !PT ;  /* 0x00000004f1ff7812 */ /* 0x000fe4000782c0ff */
[----:B------:R-:W-:Y:S01]  /*4220*/  IADD3.X R11, R11, UR17, R13, P0, !PT ;  /* 0x000000110b0b7c10 */ /* 0x000fe200087fe40d */
[----:B------:R-:W-:Y:S01]  /*4230*/  IMAD.U32 R13, RZ, RZ, UR4 ;  /* 0x00000004ff0d7e24 */ /* 0x000fe2000f8e00ff */
[C---:B------:R-:W-:Y:S04]  /*4240*/  LEA R10, P0, R12.reuse, c[0x0][0x280], 0x2 ;  /* 0x0000a0000c0a7a11 */ /* 0x040fe800078010ff */
[----:B------:R-:W-:Y:S01]  /*4250*/  LEA.HI.X R11, R12, c[0x0][0x284], R11, 0x2, P0 ;  /* 0x0000a1000c0b7a11 */ /* 0x000fe200000f140b */
[----:B------:R-:W-:Y:S05]  /*4260*/  IMAD.U32 R12, RZ, RZ, UR4 ;  /* 0x00000004ff0c7e24 */ /* 0x000fea000f8e00ff */
[----:B------:R-:W-:Y:S01]  /*4270*/  LEA R12, P0, R12, R10, 0x2 ;  /* 0x0000000a0c0c7211 */ /* 0x000fe200078010ff */
[----:B------:R-:W-:Y:S03]  /*4280*/  IMAD.U32 R10, RZ, RZ, UR4 ;  /* 0x00000004ff0a7e24 */ /* 0x000fe6000f8e00ff */
[----:B------:R-:W-:Y:S02]  /*4290*/  LEA.HI.X.SX32 R13, R13, R11, 0x2, P0 ;  /* 0x0000000b0d0d7211 */ /* 0x000fe400000f16ff */
[----:B------:R-:W-:Y:S04]  /*42a0*/  IADD3 R10, -R246, c[0x0][0x168], -R10 ;  /* 0x00005a00f60a7a10 */ /* 0x000fe80007ffe90a */
[C---:B------:R-:W-:Y:S11]  /*42b0*/  ISETP.LT.OR P0, PT, R10.reuse, 0x1, !P3 ;  /* 0x000000010a00780c */ /* 0x040ff60005f01670 */
[----:B------:R-:W-:Y:S02]  /*42c0*/  @!UPT UIADD3 URZ, URZ, URZ, URZ ;  /* 0x0000003f3f3ff290 */ /* 0x000fe4000fffe03f */
[----:B------:R-:W-:Y:S01]  /*42d0*/  @!PT LDS RZ, [RZ] ;  /* 0x00000000fffff984 */ /* 0x000fe20000000800 */
[----:B------:R-:W-:Y:S01]  /*42e0*/  @!PT LDS RZ, [RZ] ;  /* 0x00000000fffff984 */ /* 0x000fe20000000800 */
[----:B------:R-:W-:Y:S01]  /*42f0*/  @!PT LDS RZ, [RZ] ;  /* 0x00000000fffff984 */ /* 0x000fe20000000800 */
[----:B------:R1:W-:Y:S01]  /*4300*/  LDGSTS.E.BYPASS.LTC128B.128 [R238+0x18080], [R8.64], !P0 ;  /* 0x1808000008ee7fae */ /* 0x0003e2000c101d4e */
[C---:B------:R-:W-:Y:S11]  /*4310*/  ISETP.LT.OR P0, PT, R10.reuse, 0x1, !P2 ;  /* 0x000000010a00780c */ /* 0x040ff60005701670 */
[----:B------:R-:W-:Y:S02]  /*4320*/  @!UPT UIADD3 URZ, URZ, URZ, URZ ;  /* 0x0000003f3f3ff290 */ /* 0x000fe4000fffe03f */
[----:B------:R1:W-:Y:S01]  /*4330*/  LDGSTS.E.BYPASS.LTC128B.128 [R238+0x1a080], [R8.64+0x80], !P0 ;  /* 0x1a08008008ee7fae */ /* 0x0003e2000c101d4e */
[C---:B------:R-:W-:Y:S11]  /*4340*/  ISETP.LT.OR P0, PT, R10.reuse, 0x1, !P1 ;  /* 0x000000010a00780c */ /* 0x040ff60004f01670 */
[----:B------:R-:W-:Y:S02]  /*4350*/  @!UPT UIADD3 URZ, URZ, URZ, URZ ;  /* 0x0000003f3f3ff290 */ /* 0x000fe4000fffe03f */
[----:B------:R1:W-:Y:S01]  /*4360*/  LDGSTS.E.BYPASS.LTC128B.128 [R238+0x1c080], [R8.64+0x100], !P0 ;  /* 0x1c08010008ee7fae */ /* 0x0003e2000c101d4e */
[----:B------:R-:W-:Y:S11]  /*4370*/  ISETP.LT.OR P0, PT, R10, 0x1, !P4 ;  /* 0x000000010a00780c */ /* 0x000ff60006701670 */
[----:B------:R-:W-:Y:S02]  /*4380*/  @!UPT UIADD3 URZ, URZ, URZ, URZ ;  /* 0x0000003f3f3ff290 */ /* 0x000fe4000fffe03f */
[----:B------:R1:W-:Y:S02]  /*4390*/  LDGSTS.E.BYPASS.LTC128B.128 [R238+0x1e080], [R8.64+0x180], !P0 ;  /* 0x1e08018008ee7fae */ /* 0x0003e4000c101d4e */
[----:B-1----:R-:W-:Y:S04]  /*43a0*/  IADD3 R8, P0, R8, UR16, RZ ;  /* 0x0000001008087c10 */ /* 0x002fe8000ff1e0ff */
[----:B------:R-:W-:Y:S02]  /*43b0*/  IADD3.X R9, R9, UR6, RZ, P0, !PT ;  /* 0x0000000609097c10 */ /* 0x000fe400087fe4ff */
[C---:B------:R-:W-:Y:S11]  /*43c0*/  ISETP.LT.OR P0, PT, R10.reuse, 0x21, !P3 ;  /* 0x000000210a00780c */ /* 0x040ff60005f01670 */
[----:B------:R-:W-:Y:S02]  /*43d0*/  @!UPT UIADD3 URZ, URZ, URZ, URZ ;  /* 0x0000003f3f3ff290 */ /* 0x000fe4000fffe03f */
[----:B------:R1:W-:Y:S01]  /*43e0*/  LDGSTS.E.BYPASS.LTC128B.128 [R238+0x19080], [R8.64], !P0 ;  /* 0x1908000008ee7fae */ /* 0x0003e2000c101d4e */
[C---:B------:R-:W-:Y:S11]  /*43f0*/  ISETP.LT.OR P0, PT, R10.reuse, 0x21, !P2 ;  /* 0x000000210a00780c */ /* 0x040ff60005701670 */
[----:B------:R-:W-:Y:S02]  /*4400*/  @!UPT UIADD3 URZ, URZ, URZ, URZ ;  /* 0x0000003f3f3ff290 */ /* 0x000fe4000fffe03f */
[----:B------:R2:W-:Y:S01]  /*4410*/  LDGSTS.E.BYPASS.LTC128B.128 [R238+0x1b080], [R18.64], !P0 ;  /* 0x1b08000012ee7fae */ /* 0x0005e2000c101d4e */
[----:B------:R-:W-:Y:S01]  /*4420*/  ISETP.LT.OR P0, PT, R10, 0x21, !P1 ;  /* 0x000000210a00780c */ /* 0x000fe20004f01670 */
[----:B-1----:R-:W-:Y:S11]  /*4430*/  @!P6 IMAD.SHL.U32 R8, R244, 0x10, RZ ;  /* 0x00000010f408e824 */ /* 0x002ff600078e00ff */
[----:B------:R-:W-:Y:S01]  /*4440*/  @!UPT UIADD3 URZ, URZ, URZ, URZ ;  /* 0x0000003f3f3ff290 */ /* 0x000fe2000fffe03f */
[----:B------:R2:W-:Y:S01]  /*4450*/  LDGSTS.E.BYPASS.LTC128B.128 [R238+0x1d080], [R16.64], !P0 ;  /* 0x1d08000010ee7fae */ /* 0x0005e2000c101d4e */
[----:B------:R-:W-:Y:S11]  /*4460*/  ISETP.LT.OR P0, PT, R10, 0x21, !P4 ;  /* 0x000000210a00780c */ /* 0x000ff60006701670 */
[----:B------:R-:W-:Y:S02]  /*4470*/  @!UPT UIADD3 URZ, URZ, URZ, URZ ;  /* 0x0000003f3f3ff290 */ /* 0x000fe4000fffe03f */
[----:B------:R2:W-:Y:S04]  /*4480*/  LDGSTS.E.BYPASS.LTC128B.128 [R238+0x1f080], [R14.64], !P0 ;  /* 0x1f0800000eee7fae */ /* 0x0005e8000c101d4e */
[----:B------:R2:W-:Y:S02]  /*4490*/  @!P6 LDGSTS.E.BYPASS.LTC128B.128 [R8+0x20180], [R12.64] ;  /* 0x201800000c08efae */ /* 0x0005e4000b901d4e */
.L_x_561:
[-C--:B-123--:R-:W-:Y:S01]  /*44a0*/  HMMA.16816.F32 R100, R4, R20.reuse, R100 ;  /* 0x000000140464723c */ /* 0x08efe20000001864 */
[----:B------:R-:W-:Y:S07]  /*44b0*/  LDSM.16.MT88.4 R8, [R0+0x11080] ;  /* 0x011080000008783b */ /* 0x000fee0000004200 */
[C---:B------:R-:W-:Y:S01]  /*44c0*/  HMMA.16816.F32 R104, R24.reuse, R20, R104 ;  /* 0x000000141868723c */ /* 0x040fe20000001868 */
[----:B------:R-:W-:Y:S07]  /*44d0*/  LDSM.16.MT88.4 R12, [R227+0x23280] ;  /* 0x02328000e30c783b */ /* 0x000fee0000004200 */
[-C--:B------:R-:W-:Y:S01]  /*44e0*/  HMMA.16816.F32 R108, R24, R22.reuse, R108 ;  /* 0x00000016186c723c */ /* 0x080fe2000000186c */
[----:B------:R-:W-:Y:S07]  /*44f0*/  LDSM.16.MT88.4 R16, [R0+0x13080] ;  /* 0x013080000010783b */ /* 0x000fee0000004200 */
[C---:B------:R-:W-:Y:S01]  /*4500*/  HMMA.16816.F32 R112, R4.reuse, R22, R112 ;  /* 0x000000160470723c */ /* 0x040fe20000001870 */
[----:B------:R-:W-:Y:S07]  /*4510*/  LDSM.16.MT88.4 R20, [R0+0x15080] ;  /* 0x015080000014783b */ /* 0x000fee0000004200 */
[-C--:B------:R-:W-:Y:S01]  /*4520*/  HMMA.16816.F32 R116, R4, R28.reuse, R116 ;  /* 0x0000001c0474723c */ /* 0x080fe20000001874 */
[----:B------:R-:W-:Y:S07]  /*4530*/  LDSM.16.MT88.4 R164, [R227+0x23a80] ;  /* 0x023a8000e3a4783b */ /* 0x000fee0000004200 */
[C---:B------:R-:W-:Y:S01]  /*4540*/  HMMA.16816.F32 R120, R24.reuse, R28, R120 ;  /* 0x0000001c1878723c */ /* 0x040fe20000001878 */
[----:B------:R-:W0:Y:S07]  /*4550*/  LDGDEPBAR ;  /* 0x00000000000079af */ /* 0x000e2e0000000000 */
[-C--:B------:R-:W-:Y:S08]  /*4560*/  HMMA.16816.F32 R124, R24, R30.reuse, R124 ;  /* 0x0000001e187c723c */ /* 0x080ff0000000187c */
[C---:B------:R-:W-:Y:S01]  /*4570*/  HMMA.16816.F32 R128, R4.reuse, R30, R128 ;  /* 0x0000001e0480723c */ /* 0x040fe20000001880 */
[----:B------:R-:W-:Y:S07]  /*4580*/  LDSM.16.MT88.4 R28, [R230+0x23a80] ;  /* 0x023a8000e61c783b */ /* 0x000fee0000004200 */
[-C--:B------:R-:W-:Y:S08]  /*4590*/  HMMA.16816.F32 R132, R4, R32.reuse, R132 ;  /* 0x000000200484723c */ /* 0x080ff00000001884 */
[C---:B------:R-:W-:Y:S08]  /*45a0*/  HMMA.16816.F32 R136, R24.reuse, R32, R136 ;  /* 0x000000201888723c */ /* 0x040ff00000001888 */
[-C--:B------:R-:W-:Y:S08]  /*45b0*/  HMMA.16816.F32 R140, R24, R34.reuse, R140 ;  /* 0x00000022188c723c */ /* 0x080ff0000000188c */
[C---:B------:R-:W-:Y:S01]  /*45c0*/  HMMA.16816.F32 R144, R4.reuse, R34, R144 ;  /* 0x000000220490723c */ /* 0x040fe20000001890 */
[----:B------:R-:W-:Y:S07]  /*45d0*/  LDSM.16.MT88.4 R32, [R0+0x11880] ;  /* 0x011880000020783b */ /* 0x000fee0000004200 */
[-C--:B------:R-:W-:Y:S08]  /*45e0*/  HMMA.16816.F32 R148, R4, R168.reuse, R148 ;  /* 0x000000a80494723c */ /* 0x080ff00000001894 */
[C---:B------:R-:W-:Y:S08]  /*45f0*/  HMMA.16816.F32 R152, R24.reuse, R168, R152 ;  /* 0x000000a81898723c */ /* 0x040ff00000001898 */
[-C--:B------:R-:W-:Y:S01]  /*4600*/  HMMA.16816.F32 R156, R24, R170.reuse, R156 ;  /* 0x000000aa189c723c */ /* 0x080fe2000000189c */
[----:B------:R-:W-:Y:S07]  /*4610*/  LDSM.16.MT88.4 R24, [R0+0x17080] ;  /* 0x017080000018783b */ /* 0x000fee0000004200 */
[----:B------:R-:W-:Y:S01]  /*4620*/  HMMA.16816.F32 R160, R4, R170, R160 ;  /* 0x000000aa04a0723c */ /* 0x000fe200000018a0 */
[----:B------:R-:W1:Y:S07]  /*4630*/  LDSM.16.MT88.4 R4, [R230+0x23280] ;  /* 0x02328000e604783b */ /* 0x000e6e0000004200 */
[-C--:B------:R-:W-:Y:S01]  /*4640*/  HMMA.16816.F32 R100, R172, R180.reuse, R100 ;  /* 0x000000b4ac64723c */ /* 0x080fe20000001864 */
[----:B------:R-:W2:Y:S07]  /*4650*/  LDSM.16.MT88.4 R168, [R0+0x13880] ;  /* 0x0138800000a8783b */ /* 0x000eae0000004200 */
        /* <DEDUP_REMOVED lines=15> */
[-C--:B-1----:R-:W-:Y:S08]  /*4750*/  HMMA.16816.F32 R100, R4, R8.reuse, R100 ;  /* 0x000000080464723c */ /* 0x082ff00000001864 */
[C---:B------:R-:W-:Y:S08]  /*4760*/  HMMA.16816.F32 R104, R12.reuse, R8, R104 ;  /* 0x000000080c68723c */ /* 0x040ff00000001868 */
[-C--:B------:R-:W-:Y:S08]  /*4770*/  HMMA.16816.F32 R108, R12, R10.reuse, R108 ;  /* 0x0000000a0c6c723c */ /* 0x080ff0000000186c */
[C---:B------:R-:W-:Y:S01]  /*4780*/  HMMA.16816.F32 R112, R4.reuse, R10, R112 ;  /* 0x0000000a0470723c */ /* 0x040fe20000001870 */
[----:B------:R-:W1:Y:S07]  /*4790*/  LDSM.16.MT88.4 R8, [R0+0x15880] ;  /* 0x015880000008783b */ /* 0x000e6e0000004200 */
        /* <DEDUP_REMOVED lines=12> */
[----:B------:R-:W3:Y:S07]  /*4860*/  LDSM.16.MT88.4 R4, [R0+0x17880] ;  /* 0x017880000004783b */ /* 0x000eee0000004200 */
[-C--:B------:R-:W-:Y:S01]  /*4870*/  HMMA.16816.F32 R100, R28, R32.reuse, R100 ;  /* 0x000000201c64723c */ /* 0x080fe20000001864 */
[----:B------:R-:W-:Y:S07]  /*4880*/  BAR.SYNC.DEFER_BLOCKING 0x0 ;  /* 0x0000000000007b1d */ /* 0x000fee0000010000 */
[C---:B------:R-:W-:Y:S08]  /*4890*/  HMMA.16816.F32 R104, R164.reuse, R32, R104 ;  /* 0x00000020a468723c */ /* 0x040ff00000001868 */
[-C--:B------:R-:W-:Y:S08]  /*48a0*/  HMMA.16816.F32 R108, R164, R34.reuse, R108 ;  /* 0x00000022a46c723c */ /* 0x080ff0000000186c */
[C---:B------:R-:W-:Y:S01]  /*48b0*/  HMMA.16816.F32 R112, R28.reuse, R34, R112 ;  /* 0x000000221c70723c */ /* 0x040fe20000001870 */
[----:B------:R4:W3:Y:S07]  /*48c0*/  LDSM.16.M88.4 R192, [R232] ;  /* 0x00000000e8c0783b */ /* 0x0008ee0000000200 */
[-C--:B--2---:R-:W-:Y:S01]  /*48d0*/  HMMA.16816.F32 R116, R28, R168.reuse, R116 ;  /* 0x000000a81c74723c */ /* 0x084fe20000001874 */
[----:B------:R4:W2:Y:S07]  /*48e0*/  LDSM.16.M88.4 R188, [R232+0x1000] ;  /* 0x00100000e8bc783b */ /* 0x0008ae0000000200 */
[C---:B------:R-:W-:Y:S01]  /*48f0*/  HMMA.16816.F32 R120, R164.reuse, R168, R120 ;  /* 0x000000a8a478723c */ /* 0x040fe20000001878 */
[----:B------:R4:W2:Y:S07]  /*4900*/  LDSM.16.MT88.4 R16, [R0+0x80] ;  /* 0x000080000010783b */ /* 0x0008ae0000004200 */
[-C--:B------:R-:W-:Y:S01]  /*4910*/  HMMA.16816.F32 R124, R164, R170.reuse, R124 ;  /* 0x000000aaa47c723c */ /* 0x080fe2000000187c */
[----:B------:R4:W2:Y:S07]  /*4920*/  LDSM.16.MT88.4 R32, [R0+0x2080] ;  /* 0x002080000020783b */ /* 0x0008ae0000004200 */
[C---:B------:R-:W-:Y:S01]  /*4930*/  HMMA.16816.F32 R128, R28.reuse, R170, R128 ;  /* 0x000000aa1c80723c */ /* 0x040fe20000001880 */
[----:B------:R4:W2:Y:S07]  /*4940*/  LDSM.16.MT88.4 R176, [R0+0x4080] ;  /* 0x0040800000b0783b */ /* 0x0008ae0000004200 */
[-C--:B-1----:R-:W-:Y:S01]  /*4950*/  HMMA.16816.F32 R132, R28, R8.reuse, R132 ;  /* 0x000000081c84723c */ /* 0x082fe20000001884 */
[----:B------:R4:W1:Y:S07]  /*4960*/  LDSM.16.MT88.4 R196, [R0+0x6080] ;  /* 0x0060800000c4783b */ /* 0x00086e0000004200 */
[C---:B------:R-:W-:Y:S01]  /*4970*/  HMMA.16816.F32 R136, R164.reuse, R8, R136 ;  /* 0x00000008a488723c */ /* 0x040fe20000001888 */
[----:B------:R4:W1:Y:S07]  /*4980*/  LDSM.16.M88.4 R200, [R233] ;  /* 0x00000000e9c8783b */ /* 0x00086e0000000200 */
[-C--:B------:R-:W-:Y:S01]  /*4990*/  HMMA.16816.F32 R140, R164, R10.reuse, R140 ;  /* 0x0000000aa48c723c */ /* 0x080fe2000000188c */
[----:B------:R4:W1:Y:S07]  /*49a0*/  LDSM.16.M88.4 R208, [R233+0x1000] ;  /* 0x00100000e9d0783b */ /* 0x00086e0000000200 */
[C---:B------:R-:W-:Y:S01]  /*49b0*/  HMMA.16816.F32 R144, R28.reuse, R10, R144 ;  /* 0x0000000a1c90723c */ /* 0x040fe20000001890 */
[----:B------:R4:W1:Y:S07]  /*49c0*/  LDSM.16.MT88.4 R204, [R0+0x880] ;  /* 0x0008800000cc783b */ /* 0x00086e0000004200 */
[-C--:B---3--:R-:W-:Y:S01]  /*49d0*/  HMMA.16816.F32 R148, R28, R4.reuse, R148 ;  /* 0x000000041c94723c */ /* 0x088fe20000001894 */
[----:B------:R4:W3:Y:S07]  /*49e0*/  LDSM.16.MT88.4 R212, [R0+0x2880] ;  /* 0x0028800000d4783b */ /* 0x0008ee0000004200 */
[C---:B------:R-:W-:Y:S01]  /*49f0*/  HMMA.16816.F32 R152, R164.reuse, R4, R152 ;  /* 0x00000004a498723c */ /* 0x040fe20000001898 */
[----:B------:R4:W1:Y:S07]  /*4a00*/  LDSM.16.MT88.4 R216, [R0+0x4880] ;  /* 0x0048800000d8783b */ /* 0x00086e0000004200 */
[-C--:B------:R-:W-:Y:S01]  /*4a10*/  HMMA.16816.F32 R156, R164, R6.reuse, R156 ;  /* 0x00000006a49c723c */ /* 0x080fe2000000189c */
[----:B------:R4:W1:Y:S07]  /*4a20*/  LDSM.16.MT88.4 R220, [R0+0x6880] ;  /* 0x0068800000dc783b */ /* 0x00086e0000004200 */
[----:B------:R-:W-:Y:S01]  /*4a30*/  HMMA.16816.F32 R160, R28, R6, R160 ;  /* 0x000000061ca0723c */ /* 0x000fe200000018a0 */
[----:B------:R-:W-:-:S07]  /*4a40*/  @P5 BRA `(.L_x_562) ;  /* 0x0000049000005947 */ /* 0x000fce0003800000 */
[C---:B--2---:R-:W-:Y:S01]  /*4a50*/  LOP3.LUT P3, RZ, R242.reuse, 0x1, RZ, 0xc0, !PT ;  /* 0x00000001f2ff7812 */ /* 0x044fe2000786c0ff */
[----:B------:R-:W-:Y:S01]  /*4a60*/  USHF.R.S32.HI UR22, URZ, 0x1f, UR21 ;  /* 0x0000001f3f167899 */ /* 0x000fe20008011415 */
[C---:B------:R-:W-:Y:S01]  /*4a70*/  LOP3.LUT P2, RZ, R242.reuse, 0x2, RZ, 0xc0, !PT ;  /* 0x00000002f2ff7812 */ /* 0x040fe2000784c0ff */
[----:B------:R-:W2:Y:S01]  /*4a80*/  S2R R8, SR_CTAID.Y ;  /* 0x0000000000087919 */ /* 0x000ea20000002600 */
        /* <DEDUP_REMOVED lines=18> */
[----:B--2---:R-:W-:Y:S01]  /*4bb0*/  SHF.R.S32.HI R9, RZ, 0x1f, R8 ;  /* 0x0000001fff097819 */ /* 0x004fe20000011408 */
        /* <DEDUP_REMOVED lines=34> */
[----:B--2---:R-:W-:Y:S04]  /*4de0*/  IADD3 R4, P0, R4, UR9, RZ ;  /* 0x0000000904047c10 */ /* 0x004fe8000ff1e0ff */
        /* <DEDUP_REMOVED lines=8> */
[----:B--2---:R-:W-:Y:S11]  /*4e70*/  @!P6 IMAD.SHL.U32 R4, R244, 0x10, RZ ;  /* 0x00000010f404e824 */ /* 0x004ff600078e00ff */
[----:B------:R-:W-:Y:S01]  /*4e80*/  @!UPT UIADD3 URZ, URZ, URZ, URZ ;  /* 0x0000003f3f3ff290 */ /* 0x000fe2000fffe03f */
[----:B------:R4:W-:Y:S01]  /*4e90*/  LDGSTS.E.BYPASS.LTC128B.128 [R238+0x15080], [R12.64], !P0 ;  /* 0x150800000cee7fae */ /* 0x0009e2000c101d4e */
[----:B------:R-:W-:Y:S11]  /*4ea0*/  ISETP.LT.OR P0, PT, R6, 0x21, !P4 ;  /* 0x000000210600780c */ /* 0x000ff60006701670 */
[----:B------:R-:W-:Y:S02]  /*4eb0*/  @!UPT UIADD3 URZ, URZ, URZ, URZ ;  /* 0x0000003f3f3ff290 */ /* 0x000fe4000fffe03f */
[----:B------:R4:W-:Y:S04]  /*4ec0*/  LDGSTS.E.BYPASS.LTC128B.128 [R238+0x17080], [R10.64], !P0 ;  /* 0x170800000aee7fae */ /* 0x0009e8000c101d4e */
[----:B------:R4:W-:Y:S02]  /*4ed0*/  @!P6 LDGSTS.E.BYPASS.LTC128B.128 [R4+0x20080], [R8.64] ;  /* 0x200800000804efae */ /* 0x0009e4000b901d4e */
.L_x_562:
[-C--:B--2-4-:R-:W-:Y:S01]  /*4ee0*/  HMMA.16816.F32 R4, R192, R16.reuse, RZ ;  /* 0x00000010c004723c */ /* 0x094fe200000018ff */
[----:B-----5:R-:W2:Y:S01]  /*4ef0*/  LDL R236, [R1+0x10] ;  /* 0x0000100001ec7983 */ /* 0x020ea20000100800 */
[----:B------:R-:W-:Y:S02]  /*4f00*/  USHF.L.U32 UR11, UR11, 0xe, URZ ;  /* 0x0000000e0b0b7899 */ /* 0x000fe4000800063f */
[----:B------:R-:W-:Y:S01]  /*4f10*/  UISETP.GE.AND UP0, UPT, UR21, UR20, UPT ;  /* 0x000000141500728c */ /* 0x000fe2000bf06270 */
[----:B------:R-:W0:Y:S03]  /*4f20*/  LDGDEPBAR ;  /* 0x00000000000079af */ /* 0x000e260000000000 */
[C---:B------:R-:W-:Y:S08]  /*4f30*/  HMMA.16816.F32 R8, R188.reuse, R16, RZ ;  /* 0x00000010bc08723c */ /* 0x040ff000000018ff */
[-C--:B------:R-:W-:Y:S08]  /*4f40*/  HMMA.16816.F32 R12, R188, R18.reuse, RZ ;  /* 0x00000012bc0c723c */ /* 0x080ff000000018ff */
        /* <DEDUP_REMOVED lines=9> */
[-C--:B-1----:R-:W-:Y:S08]  /*4fe0*/  HMMA.16816.F32 R180, R192, R196.reuse, RZ ;  /* 0x000000c4c0b4723c */ /* 0x082ff000000018ff */
[C---:B------:R-:W-:Y:S07]  /*4ff0*/  HMMA.16816.F32 R184, R188.reuse, R196, RZ ;  /* 0x000000c4bcb8723c */ /* 0x040fee00000018ff */
[----:B------:R-:W-:Y:S01]  /*5000*/  IMAD.U32 R197, RZ, RZ, UR11 ;  /* 0x0000000bffc57e24 */ /* 0x000fe2000f8e00ff */
[-C--:B------:R-:W-:Y:S08]  /*5010*/  HMMA.16816.F32 R188, R188, R198.reuse, RZ ;  /* 0x000000c6bcbc723c */ /* 0x080ff000000018ff */
[----:B------:R-:W-:Y:S01]  /*5020*/  HMMA.16816.F32 R192, R192, R198, RZ ;  /* 0x000000c6c0c0723c */ /* 0x000fe200000018ff */
[----:B------:R-:W4:Y:S07]  /*5030*/  LDL.64 R198, [R1+0x8] ;  /* 0x0000080001c67983 */ /* 0x000f2e0000100a00 */
[-C--:B------:R-:W-:Y:S08]  /*5040*/  HMMA.16816.F32 R4, R200, R204.reuse, R4 ;  /* 0x000000ccc804723c */ /* 0x080ff00000001804 */
[C---:B------:R-:W-:Y:S08]  /*5050*/  HMMA.16816.F32 R8, R208.reuse, R204, R8 ;  /* 0x000000ccd008723c */ /* 0x040ff00000001808 */
[-C--:B------:R-:W-:Y:S08]  /*5060*/  HMMA.16816.F32 R12, R208, R206.reuse, R12 ;  /* 0x000000ced00c723c */ /* 0x080ff0000000180c */
[C---:B------:R-:W-:Y:S01]  /*5070*/  HMMA.16816.F32 R16, R200.reuse, R206, R16 ;  /* 0x000000cec810723c */ /* 0x040fe20000001810 */
[----:B------:R-:W-:Y:S07]  /*5080*/  LDSM.16.MT88.4 R204, [R0+0x1080] ;  /* 0x0010800000cc783b */ /* 0x000fee0000004200 */
[-C--:B---3--:R-:W-:Y:S08]  /*5090*/  HMMA.16816.F32 R20, R200, R212.reuse, R20 ;  /* 0x000000d4c814723c */ /* 0x088ff00000001814 */
[C---:B------:R-:W-:Y:S08]  /*50a0*/  HMMA.16816.F32 R24, R208.reuse, R212, R24 ;  /* 0x000000d4d018723c */ /* 0x040ff00000001818 */
[-C--:B------:R-:W-:Y:S08]  /*50b0*/  HMMA.16816.F32 R28, R208, R214.reuse, R28 ;  /* 0x000000d6d01c723c */ /* 0x080ff0000000181c */
[C---:B------:R-:W-:Y:S01]  /*50c0*/  HMMA.16816.F32 R32, R200.reuse, R214, R32 ;  /* 0x000000d6c820723c */ /* 0x040fe20000001820 */
[----:B------:R-:W-:Y:S07]  /*50d0*/  LDSM.16.MT88.4 R212, [R0+0x5080] ;  /* 0x0050800000d4783b */ /* 0x000fee0000004200 */
[-C--:B------:R-:W-:Y:S08]  /*50e0*/  HMMA.16816.F32 R164, R200, R216.reuse, R164 ;  /* 0x000000d8c8a4723c */ /* 0x080ff000000018a4 */
[C---:B------:R-:W-:Y:S08]  /*50f0*/  HMMA.16816.F32 R168, R208.reuse, R216, R168 ;  /* 0x000000d8d0a8723c */ /* 0x040ff000000018a8 */
[-C--:B------:R-:W-:Y:S08]  /*5100*/  HMMA.16816.F32 R172, R208, R218.reuse, R172 ;  /* 0x000000dad0ac723c */ /* 0x080ff000000018ac */
[C---:B------:R-:W-:Y:S08]  /*5110*/  HMMA.16816.F32 R176, R200.reuse, R218, R176 ;  /* 0x000000dac8b0723c */ /* 0x040ff000000018b0 */
[-C--:B------:R-:W-:Y:S08]  /*5120*/  HMMA.16816.F32 R180, R200, R220.reuse, R180 ;  /* 0x000000dcc8b4723c */ /* 0x080ff000000018b4 */
[C---:B------:R-:W-:Y:S08]  /*5130*/  HMMA.16816.F32 R184, R208.reuse, R220, R184 ;  /* 0x000000dcd0b8723c */ /* 0x040ff000000018b8 */
[-C--:B------:R-:W-:Y:S01]  /*5140*/  HMMA.16816.F32 R188, R208, R222.reuse, R188 ;  /* 0x000000ded0bc723c */ /* 0x080fe200000018bc */
[----:B------:R-:W-:Y:S07]  /*5150*/  LDSM.16.M88.4 R208, [R235+0x1000] ;  /* 0x00100000ebd0783b */ /* 0x000fee0000000200 */
[----:B------:R-:W-:Y:S01]  /*5160*/  HMMA.16816.F32 R192, R200, R222, R192 ;  /* 0x000000dec8c0723c */ /* 0x000fe200000018c0 */
[----:B------:R-:W-:Y:S03]  /*5170*/  LDSM.16.MT88.4 R200, [R0+0x3080] ;  /* 0x0030800000c8783b */ /* 0x000fe60000004200 */
[----:B----4-:R-:W-:Y:S01]  /*5180*/  IADD3 R196, P0, R198, UR11, RZ ;  /* 0x0000000bc6c47c10 */ /* 0x010fe2000ff1e0ff */
[----:B------:R-:W-:Y:S03]  /*5190*/  UMOV UR11, UR21 ;  /* 0x00000015000b7c82 */ /* 0x000fe60008000000 */
[----:B--2---:R-:W-:Y:S04]  /*51a0*/  LEA.HI.X.SX32 R197, R197, R236, 0x1, P0 ;  /* 0x000000ecc5c57211 */ /* 0x004fe800000f0eff */
[C---:B------:R-:W-:Y:S04]  /*51b0*/  LEA R236, P0, R196.reuse, c[0x0][0x220], 0x2 ;  /* 0x00008800c4ec7a11 */ /* 0x040fe800078010ff */
[----:B------:R-:W-:Y:S02]  /*51c0*/  LEA.HI.X R237, R196, c[0x0][0x224], R197, 0x2, P0 ;  /* 0x00008900c4ed7a11 */ /* 0x000fe400000f14c5 */
[----:B------:R-:W1:Y:S01]  /*51d0*/  LDSM.16.M88.4 R196, [R235] ;  /* 0x00000000ebc4783b */ /* 0x000e620000000200 */
[----:B------:R-:W-:Y:S01]  /*51e0*/  PLOP3.LUT P0, PT, PT, PT, UP0, 0x80, 0x0 ;  /* 0x000000000000781c */ /* 0x000fe20003f0f008 */
        /* <DEDUP_REMOVED lines=8> */
[C---:B------:R-:W-:Y:S01]  /*5270*/  HMMA.16816.F32 R32, R196.reuse, R202, R32 ;  /* 0x000000cac420723c */ /* 0x040fe20000001820 */
[----:B------:R-:W-:Y:S07]  /*5280*/  LDSM.16.M88.4 R200, [R234] ;  /* 0x00000000eac8783b */ /* 0x000fee0000000200 */
[-C--:B------:R-:W-:Y:S08]  /*5290*/  HMMA.16816.F32 R164, R196, R212.reuse, R164 ;  /* 0x000000d4c4a4723c */ /* 0x080ff000000018a4 */
[C---:B------:R-:W-:Y:S08]  /*52a0*/  HMMA.16816.F32 R168, R208.reuse, R212, R168 ;  /* 0x000000d4d0a8723c */ /* 0x040ff000000018a8 */
[-C--:B------:R-:W-:Y:S08]  /*52b0*/  HMMA.16816.F32 R172, R208, R214.reuse, R172 ;  /* 0x000000d6d0ac723c */ /* 0x080ff000000018ac */
[C---:B------:R-:W-:Y:S01]  /*52c0*/  HMMA.16816.F32 R176, R196.reuse, R214, R176 ;  /* 0x000000d6c4b0723c */ /* 0x040fe200000018b0 */
[----:B------:R-:W-:Y:S07]  /*52d0*/  LDSM.16.M88.4 R212, [R234+0x1000] ;  /* 0x00100000ead4783b */ /* 0x000fee0000000200 */
[-C--:B-1----:R-:W-:Y:S08]  /*52e0*/  HMMA.16816.F32 R180, R196, R204.reuse, R180 ;  /* 0x000000ccc4b4723c */ /* 0x082ff000000018b4 */
[C---:B------:R-:W-:Y:S08]  /*52f0*/  HMMA.16816.F32 R184, R208.reuse, R204, R184 ;  /* 0x000000ccd0b8723c */ /* 0x040ff000000018b8 */
[-C--:B------:R-:W-:Y:S01]  /*5300*/  HMMA.16816.F32 R188, R208, R206.reuse, R188 ;  /* 0x000000ced0bc723c */ /* 0x080fe200000018bc */
[----:B------:R-:W1:Y:S07]  /*5310*/  LDSM.16.MT88.4 R208, [R0+0x1880] ;  /* 0x0018800000d0783b */ /* 0x000e6e0000004200 */
[----:B------:R-:W-:Y:S01]  /*5320*/  HMMA.16816.F32 R192, R196, R206, R192 ;  /* 0x000000cec4c0723c */ /* 0x000fe200000018c0 */
[----:B------:R-:W2:Y:S04]  /*5330*/  LDSM.16.MT88.4 R196, [R0+0x3880] ;  /* 0x0038800000c4783b */ /* 0x000ea80000004200 */
[----:B------:R-:W3:Y:S03]  /*5340*/  LDSM.16.MT88.4 R204, [R0+0x5880] ;  /* 0x0058800000cc783b */ /* 0x000ee60000004200 */
[-C--:B-1----:R-:W-:Y:S08]  /*5350*/  HMMA.16816.F32 R4, R200, R208.reuse, R4 ;  /* 0x000000d0c804723c */ /* 0x082ff00000001804 */
[C---:B------:R-:W-:Y:S08]  /*5360*/  HMMA.16816.F32 R8, R212.reuse, R208, R8 ;  /* 0x000000d0d408723c */ /* 0x040ff00000001808 */
[-C--:B------:R-:W-:Y:S07]  /*5370*/  HMMA.16816.F32 R12, R212, R210.reuse, R12 ;  /* 0x000000d2d40c723c */ /* 0x080fee000000180c */
[----:B------:R-:W-:Y:S01]  /*5380*/  RED.E.ADD.F32.FTZ.RN.STRONG.GPU [R236.64], R4 ;  /* 0x00000004ec00798e */ /* 0x000fe2000c10e78e */
[C---:B------:R-:W-:Y:S03]  /*5390*/  HMMA.16816.F32 R16, R200.reuse, R210, R16 ;  /* 0x000000d2c810723c */ /* 0x040fe60000001810 */
[----:B------:R-:W1:Y:S04]  /*53a0*/  LDSM.16.MT88.4 R208, [R0+0x7880] ;  /* 0x0078800000d0783b */ /* 0x000e680000004200 */
[----:B------:R4:W-:Y:S01]  /*53b0*/  RED.E.ADD.F32.FTZ.RN.STRONG.GPU [R236.64+0x400], R5 ;  /* 0x00040005ec00798e */ /* 0x0009e2000c10e78e */
[-C--:B--2---:R-:W-:Y:S03]  /*53c0*/  HMMA.16816.F32 R20, R200, R196.reuse, R20 ;  /* 0x000000c4c814723c */ /* 0x084fe60000001814 */
[----:B------:R4:W-:Y:S04]  /*53d0*/  RED.E.ADD.F32.FTZ.RN.STRONG.GPU [R236.64+0x800], R6 ;  /* 0x00080006ec00798e */ /* 0x0009e8000c10e78e */
[----:B------:R4:W-:Y:S01]  /*53e0*/  RED.E.ADD.F32.FTZ.RN.STRONG.GPU [R236.64+0xc00], R7 ;  /* 0x000c0007ec00798e */ /* 0x0009e2000c10e78e */
[C---:B------:R-:W-:Y:S03]  /*53f0*/  HMMA.16816.F32 R24, R212.reuse, R196, R24 ;  /* 0x000000c4d418723c */ /* 0x040fe60000001818 */
[----:B------:R4:W-:Y:S04]  /*5400*/  RED.E.ADD.F32.FTZ.RN.STRONG.GPU [R236.64+0x1000], R8 ;  /* 0x00100008ec00798e */ /* 0x0009e8000c10e78e */
[----:B------:R4:W-:Y:S01]  /*5410*/  RED.E.ADD.F32.FTZ.RN.STRONG.GPU [R236.64+0x1400], R9 ;  /* 0x00140009ec00798e */ /* 0x0009e2000c10e78e */
[-C--:B------:R-:W-:Y:S03]  /*5420*/  HMMA.16816.F32 R28, R212, R198.reuse, R28 ;  /* 0x000000c6d41c723c */ /* 0x080fe6000000181c */
[----:B------:R4:W-:Y:S04]  /*5430*/  RED.E.ADD.F32.FTZ.RN.STRONG.GPU [R236.64+0x1800], R10 ;  /* 0x0018000aec00798e */ /* 0x0009e8000c10e78e */
[----:B------:R4:W-:Y:S01]  /*5440*/  RED.E.ADD.F32.FTZ.RN.STRONG.GPU [R236.64+0x1c00], R11 ;  /* 0x001c000bec00798e */ /* 0x0009e2000c10e78e */
[C---:B------:R-:W-:Y:S03]  /*5450*/  HMMA.16816.F32 R32, R200.reuse, R198, R32 ;  /* 0x000000c6c820723c */ /* 0x040fe60000001820 */
[----:B------:R4:W-:Y:S04]  /*5460*/  RED.E.ADD.F32.FTZ.RN.STRONG.GPU [R236.64+0x2000], R16 ;  /* 0x00200010ec00798e */ /* 0x0009e8000c10e78e */
[----:B------:R4:W-:Y:S01]  /*5470*/  RED.E.ADD.F32.FTZ.RN.STRONG.GPU [R236.64+0x2400], R17 ;  /* 0x00240011ec00798e */ /* 0x0009e2000c10e78e */
[-C--:B---3--:R-:W-:Y:S03]  /*5480*/  HMMA.16816.F32 R164, R200, R204.reuse, R164 ;  /* 0x000000ccc8a4723c */ /* 0x088fe600000018a4 */
        /* <DEDUP_REMOVED lines=11> */
[-C--:B-1----:R-:W-:Y:S03]  /*5540*/  HMMA.16816.F32 R180, R200, R208.reuse, R180 ;  /* 0x000000d0c8b4723c */ /* 0x082fe600000018b4 */
        /* <DEDUP_REMOVED lines=8> */
[----:B------:R-:W-:Y:S03]  /*55d0*/  HMMA.16816.F32 R192, R200, R210, R192 ;  /* 0x000000d2c8c0723c */ /* 0x000fe600000018c0 */
        /* <DEDUP_REMOVED lines=41> */
.L_x_560:
[----:B------:R-:W1:Y:S01]  /*5870*/  S2R R2, SR_TID.X ;  /* 0x0000000000027919 */ /* 0x000e620000002100 */
[----:B------:R-:W-:Y:S01]  /*5880*/  SHF.R.S32.HI R3, RZ, 0x1f, R244 ;  /* 0x0000001fff037819 */ /* 0x000fe200000114f4 */
[----:B------:R-:W-:Y:S01]  /*5890*/  FMUL.FTZ R100, R100, c[0x0][0x298] ;  /* 0x0000a60064647a20 */ /* 0x000fe20000410000 */
[----:B------:R-:W-:Y:S01]  /*58a0*/  LOP3.LUT P0, RZ, R252, 0x4, RZ, 0xc0, !PT ;  /* 0x00000004fcff7812 */ /* 0x000fe2000780c0ff */
[----:B------:R-:W-:Y:S01]  /*58b0*/  BAR.SYNC.DEFER_BLOCKING 0x1, 0x100 ;  /* 0x0044000000007b1d */ /* 0x000fe20000010000 */
[----:B------:R-:W-:Y:S01]  /*58c0*/  LEA.HI R4, R3, R244, RZ, 0x6 ;  /* 0x000000f403047211 */ /* 0x000fe200078f30ff */
[----:B----4-:R-:W-:Y:S01]  /*58d0*/  FMUL.FTZ R34, R101, c[0x0][0x298] ;  /* 0x0000a60065227a20 */ /* 0x010fe20000410000 */
        /* <DEDUP_REMOVED lines=22> */
[----:B------:R-:W-:Y:S01]  /*5a40*/  LEA.HI R0, R0, R2, RZ, 0x5 ;  /* 0x0000000200007211 */ /* 0x000fe200078f28ff */
[----:B------:R-:W-:Y:S01]  /*5a50*/  IMAD.SHL.U32 R2, R252, 0x40, RZ ;  /* 0x00000040fc027824 */ /* 0x000fe200078e00ff */
[----:B------:R-:W-:Y:S01]  /*5a60*/  F2FP.PACK_AB R64, R65, R64 ;  /* 0x000000404140723e */ /* 0x000fe200000000ff */
[----:B------:R-:W-:Y:S01]  /*5a70*/  FMUL.FTZ R28, R109, c[0x0][0x298] ;  /* 0x0000a6006d1c7a20 */ /* 0x000fe20000410000 */
[----:B------:R-:W-:Y:S01]  /*5a80*/  SHF.R.S32.HI R8, RZ, 0x5, R0 ;  /* 0x00000005ff087819 */ /* 0x000fe20000011400 */
[----:B------:R-:W-:Y:S01]  /*5a90*/  FMUL.FTZ R110, R110, c[0x0][0x298] ;  /* 0x0000a6006e6e7a20 */ /* 0x000fe20000410000 */
[----:B------:R-:W-:Y:S01]  /*5aa0*/  LOP3.LUT R6, R2, 0x1c0, RZ, 0xc0, !PT ;  /* 0x000001c002067812 */ /* 0x000fe200078ec0ff */
[----:B------:R-:W-:Y:S01]  /*5ab0*/  FMUL.FTZ R27, R111, c[0x0][0x298] ;  /* 0x0000a6006f1b7a20 */ /* 0x000fe20000410000 */
[----:B------:R-:W-:Y:S01]  /*5ac0*/  LEA.HI R0, R0, R8, RZ, 0x1 ;  /* 0x0000000800007211 */ /* 0x000fe200078f08ff */
[----:B------:R-:W-:Y:S01]  /*5ad0*/  FMUL.FTZ R116, R116, c[0x0][0x298] ;  /* 0x0000a60074747a20 */ /* 0x000fe20000410000 */
[----:B------:R-:W-:Y:S01]  /*5ae0*/  SHF.R.S32.HI R2, RZ, 0x6, R4 ;  /* 0x00000006ff027819 */ /* 0x000fe20000011404 */
[----:B------:R-:W-:Y:S01]  /*5af0*/  FMUL.FTZ R26, R117, c[0x0][0x298] ;  /* 0x0000a600751a7a20 */ /* 0x000fe20000410000 */
[CC--:B------:R-:W-:Y:S01]  /*5b00*/  LEA.HI R4, R3.reuse, R244.reuse, RZ, 0x2 ;  /* 0x000000f403047211 */ /* 0x0c0fe200078f10ff */
[----:B------:R-:W-:Y:S01]  /*5b10*/  FMUL.FTZ R118, R118, c[0x0][0x298] ;  /* 0x0000a60076767a20 */ /* 0x000fe20000410000 */
[----:B------:R-:W-:Y:S01]  /*5b20*/  LOP3.LUT R0, R0, 0xfffffffe, RZ, 0xc0, !PT ;  /* 0xfffffffe00007812 */ /* 0x000fe200078ec0ff */
[----:B------:R-:W-:Y:S01]  /*5b30*/  IMAD.SHL.U32 R2, R2, 0x8, RZ ;  /* 0x0000000802027824 */ /* 0x000fe200078e00ff */
[----:B------:R-:W-:Y:S01]  /*5b40*/  LEA.HI R3, R3, R244, RZ, 0x5 ;  /* 0x000000f403037211 */ /* 0x000fe200078f28ff */
[----:B------:R-:W-:Y:S01]  /*5b50*/  FMUL.FTZ R25, R119, c[0x0][0x298] ;  /* 0x0000a60077197a20 */ /* 0x000fe20000410000 */
[----:B------:R-:W-:Y:S01]  /*5b60*/  LOP3.LUT R5, R4, 0x7ffffffc, RZ, 0xc0, !PT ;  /* 0x7ffffffc04057812 */ /* 0x000fe200078ec0ff */
[----:B------:R-:W-:Y:S01]  /*5b70*/  IMAD.IADD R0, R8, 0x1, -R0 ;  /* 0x0000000108007824 */ /* 0x000fe200078e0a00 */
[----:B------:R-:W-:Y:S01]  /*5b80*/  LOP3.LUT R4, R3, 0xffffffe0, RZ, 0xc0, !PT ;  /* 0xffffffe003047812 */ /* 0x000fe200078ec0ff */
[----:B------:R-:W-:Y:S01]  /*5b90*/  FMUL.FTZ R128, R128, c[0x0][0x298] ;  /* 0x0000a60080807a20 */ /* 0x000fe20000410000 */
[----:B------:R-:W-:Y:S01]  /*5ba0*/  LOP3.LUT R3, R6, 0x18, R2, 0xf8, !PT ;  /* 0x0000001806037812 */ /* 0x000fe200078ef802 */
[----:B------:R-:W-:Y:S01]  /*5bb0*/  IMAD.IADD R2, R244, 0x1, -R5 ;  /* 0x00000001f4027824 */ /* 0x000fe200078e0a05 */
[----:B------:R-:W-:Y:S01]  /*5bc0*/  SHF.R.U32.HI R6, RZ, 0x3, R6 ;  /* 0x00000003ff067819 */ /* 0x000fe20000011606 */
[----:B------:R-:W-:Y:S01]  /*5bd0*/  IMAD.SHL.U32 R5, R0, 0x400, RZ ;  /* 0x0000040000057824 */ /* 0x000fe200078e00ff */
[----:B------:R-:W-:Y:S01]  /*5be0*/  F2FP.PACK_AB R66, R67, R66 ;  /* 0x000000424342723e */ /* 0x000fe200000000ff */
[----:B------:R-:W-:Y:S01]  /*5bf0*/  IMAD.IADD R0, R244, 0x1, -R4 ;  /* 0x00000001f4007824 */ /* 0x000fe200078e0a04 */
[----:B------:R-:W-:Y:S01]  /*5c00*/  LOP3.LUT R3, R3, R6, RZ, 0x3c, !PT ;  /* 0x0000000603037212 */ /* 0x000fe200078e3cff */
[----:B------:R-:W-:Y:S01]  /*5c10*/  IMAD R5, R2, 0x2, R5 ;  /* 0x0000000202057824 */ /* 0x000fe200078e0205 */
[----:B------:R-:W-:Y:S01]  /*5c20*/  F2FP.PACK_AB R56, R57, R56 ;  /* 0x000000383938723e */ /* 0x000fe200000000ff */
[----:B------:R-:W-:Y:S01]  /*5c30*/  IMAD.SHL.U32 R4, R8, 0x40, RZ ;  /* 0x0000004008047824 */ /* 0x000fe200078e00ff */
[----:B------:R-:W-:Y:S01]  /*5c40*/  SHF.R.S32.HI R2, RZ, 0x1f, R0 ;  /* 0x0000001fff027819 */ /* 0x000fe20000011400 */
[----:B------:R-:W-:Y:S01]  /*5c50*/  IMAD.IADD R3, R3, 0x1, R5 ;  /* 0x0000000103037824 */ /* 0x000fe200078e0205 */
[----:B------:R-:W-:Y:S01]  /*5c60*/  F2FP.PACK_AB R58, R59, R58 ;  /* 0x0000003a3b3a723e */ /* 0x000fe200000000ff */
[----:B------:R-:W-:Y:S01]  /*5c70*/  IMAD.SHL.U32 R6, R0, 0x8, RZ ;  /* 0x0000000800067824 */ /* 0x000fe200078e00ff */
[----:B------:R-:W-:Y:S01]  /*5c80*/  LOP3.LUT R7, R4, 0x1c0, RZ, 0xc0, !PT ;  /* 0x000001c004077812 */ /* 0x000fe200078ec0ff */
[----:B------:R-:W-:Y:S01]  /*5c90*/  FMUL.FTZ R22, R129, c[0x0][0x298] ;  /* 0x0000a60081167a20 */ /* 0x000fe20000410000 */
[----:B------:R-:W-:Y:S01]  /*5ca0*/  LEA.HI R2, R2, R0, RZ, 0x3 ;  /* 0x0000000002027211 */ /* 0x000fe200078f18ff */
[----:B------:R-:W-:Y:S01]  /*5cb0*/  IMAD.SHL.U32 R0, R3, 0x2, RZ ;  /* 0x0000000203007824 */ /* 0x000fe200078e00ff */
[----:B------:R-:W-:Y:S01]  /*5cc0*/  LOP3.LUT R4, R7, 0x38, R6, 0xf8, !PT ;  /* 0x0000003807047812 */ /* 0x000fe200078ef806 */
[----:B------:R-:W-:Y:S01]  /*5cd0*/  FMUL.FTZ R130, R130, c[0x0][0x298] ;  /* 0x0000a60082827a20 */ /* 0x000fe20000410000 */
[----:B------:R-:W-:Y:S01]  /*5ce0*/  SHF.R.U32.HI R35, RZ, 0x3, R7 ;  /* 0x00000003ff237819 */ /* 0x000fe20000011607 */
[----:B------:R-:W-:Y:S01]  /*5cf0*/  IMAD.SHL.U32 R7, R2, 0x200, RZ ;  /* 0x0000020002077824 */ /* 0x000fe200078e00ff */
[C---:B------:R-:W-:Y:S01]  /*5d00*/  IADD3 R2, R0.reuse, 0x40, RZ ;  /* 0x0000004000027810 */ /* 0x040fe20007ffe0ff */
[----:B------:R-:W-:Y:S01]  /*5d10*/  STS [R0+0x8080], R36 ;  /* 0x0080802400007388 */ /* 0x000fe20000000800 */
[C---:B------:R-:W-:Y:S01]  /*5d20*/  IADD3 R3, R0.reuse, 0x440, RZ ;  /* 0x0000044000037810 */ /* 0x040fe20007ffe0ff */
[----:B------:R-:W-:Y:S01]  /*5d30*/  FMUL.FTZ R21, R131, c[0x0][0x298] ;  /* 0x0000a60083157a20 */ /* 0x000fe20000410000 */
[C---:B------:R-:W-:Y:S01]  /*5d40*/  @P0 IADD3 R2, R0.reuse, -0x40, RZ ;  /* 0xffffffc000020810 */ /* 0x040fe20007ffe0ff */
[----:B------:R-:W-:Y:S01]  /*5d50*/  STS [R0+0x8480], R38 ;  /* 0x0084802600007388 */ /* 0x000fe20000000800 */
[----:B------:R-:W-:Y:S01]  /*5d60*/  @P0 IADD3 R3, R0, 0x3c0, RZ ;  /* 0x000003c000030810 */ /* 0x000fe20007ffe0ff */
[----:B------:R-:W-:Y:S01]  /*5d70*/  FMUL.FTZ R120, R120, c[0x0][0x298] ;  /* 0x0000a60078787a20 */ /* 0x000fe20000410000 */
[----:B------:R-:W-:Y:S01]  /*5d80*/  F2FP.PACK_AB R60, R61, R60 ;  /* 0x0000003c3d3c723e */ /* 0x000fe200000000ff */
[----:B------:R-:W-:Y:S01]  /*5d90*/  STS [R2+0x8080], R48 ;  /* 0x0080803002007388 */ /* 0x000fe20000000800 */
[----:B------:R-:W-:Y:S01]  /*5da0*/  F2FP.PACK_AB R62, R63, R62 ;  /* 0x0000003e3f3e723e */ /* 0x000fe200000000ff */
        /* <DEDUP_REMOVED lines=51> */
[----:B------:R-:W-:Y:S01]  /*60e0*/  FMUL.FTZ R146, R146, c[0x0][0x298] ;  /* 0x0000a60092927a20 */ /* 0x000fe20000410000 */
[----:B------:R-:W-:Y:S01]  /*60f0*/  F2FP.PACK_AB R25, R25, R118 ;  /* 0x000000761919723e */ /* 0x000fe200000000ff */
[----:B------:R-:W-:Y:S01]  /*6100*/  FMUL.FTZ R13, R147, c[0x0][0x298] ;  /* 0x0000a600930d7a20 */ /* 0x000fe20000410000 */
        /* <DEDUP_REMOVED lines=49> */
[----:B------:R-:W-:Y:S01]  /*6420*/  F2FP.PACK_AB R12, R12, R140 ;  /* 0x0000008c0c0c723e */ /* 0x000fe200000000ff */
[----:B------:R-:W-:Y:S01]  /*6430*/  USHF.R.S32.HI UR6, URZ, 0x1f, UR10 ;  /* 0x0000001f3f067899 */ /* 0x000fe2000801140a */
[----:B------:R-:W-:Y:S01]  /*6440*/  F2FP.PACK_AB R11, R11, R142 ;  /* 0x0000008e0b0b723e */ /* 0x000fe200000000ff */
[----:B------:R-:W-:Y:S01]  /*6450*/  STS [R0+0xf480], R90 ;  /* 0x00f4805a00007388 */ /* 0x000fe20000000800 */
[----:B------:R-:W-:Y:S01]  /*6460*/  F2FP.PACK_AB R149, R149, R148 ;  /* 0x000000949595723e */ /* 0x000fe200000000ff */
[----:B------:R-:W-:Y:S01]  /*6470*/  ULDC.64 UR4, c[0x0][0x340] ;  /* 0x0000d00000047ab9 */ /* 0x000fe20000000a00 */
[----:B------:R-:W-:Y:S01]  /*6480*/  F2FP.PACK_AB R150, R151, R150 ;  /* 0x000000969796723e */ /* 0x000fe200000000ff */
[----:B------:R-:W-:Y:S01]  /*6490*/  STS [R2+0xf080], R92 ;  /* 0x00f0805c02007388 */ /* 0x000fe20000000800 */
[----:B------:R-:W-:Y:S01]  /*64a0*/  F2FP.PACK_AB R10, R10, R160 ;  /* 0x000000a00a0a723e */ /* 0x000fe200000000ff */
[----:B------:R-:W-:Y:S01]  /*64b0*/  UIMAD UR4, UR6, UR4, URZ ;  /* 0x00000004060472a4 */ /* 0x000fe2000f8e023f */
[----:B------:R-:W-:Y:S01]  /*64c0*/  F2FP.PACK_AB R9, R9, R162 ;  /* 0x000000a20909723e */ /* 0x000fe200000000ff */
[----:B------:R-:W-:Y:S01]  /*64d0*/  STS [R2+0xf480], R94 ;  /* 0x00f4805e02007388 */ /* 0x000fe20000000800 */
[----:B------:R-:W-:Y:S01]  /*64e0*/  F2FP.PACK_AB R152, R153, R152 ;  /* 0x000000989998723e */ /* 0x000fe200000000ff */
[----:B------:R-:W-:Y:S01]  /*64f0*/  UIMAD UR4, UR10, UR5, UR4 ;  /* 0x000000050a0472a4 */ /* 0x000fe2000f8e0204 */
[----:B------:R-:W-:Y:S01]  /*6500*/  F2FP.PACK_AB R154, R155, R154 ;  /* 0x0000009a9b9a723e */ /* 0x000fe200000000ff */
[----:B------:R-:W-:Y:S01]  /*6510*/  STS [R0+0x80], R34 ;  /* 0x0000802200007388 */ /* 0x000fe20000000800 */
[----:B------:R-:W-:Y:S01]  /*6520*/  LOP3.LUT R35, R4, R35, RZ, 0x3c, !PT ;  /* 0x0000002304237212 */ /* 0x000fe200078e3cff */
[----:B------:R-:W-:Y:S01]  /*6530*/  BSSY B0, `(.L_x_564) ;  /* 0x0000050000007945 */ /* 0x000fe20003800000 */
[----:B------:R-:W-:Y:S01]  /*6540*/  F2FP.PACK_AB R5, R157, R156 ;  /* 0x0000009c9d05723e */ /* 0x000fe200000000ff */
[----:B------:R-:W-:Y:S01]  /*6550*/  STS [R0+0x480], R33 ;  /* 0x0004802100007388 */ /* 0x000fe20000000800 */
[----:B------:R-:W-:-:S02]  /*6560*/  F2FP.PACK_AB R4, R159, R158 ;  /* 0x0000009e9f04723e */ /* 0x000fc400000000ff */
[----:B------:R-:W-:Y:S01]  /*6570*/  LOP3.LUT R7, R35, 0x7ffff000, R7, 0xf8, !PT ;  /* 0x7ffff00023077812 */ /* 0x000fe200078ef807 */
        /* <DEDUP_REMOVED lines=25> */
[----:B------:R2:W-:Y:S04]  /*6710*/  STS [R2+0x6480], R9 ;  /* 0x0064800902007388 */ /* 0x0005e80000000800 */
[----:B------:R-:W-:Y:S04]  /*6720*/  STS [R0+0x7080], R152 ;  /* 0x0070809800007388 */ /* 0x000fe80000000800 */
[----:B------:R3:W-:Y:S04]  /*6730*/  STS [R0+0x7480], R154 ;  /* 0x0074809a00007388 */ /* 0x0007e80000000800 */
[----:B------:R4:W-:Y:S04]  /*6740*/  STS [R2+0x7080], R5 ;  /* 0x0070800502007388 */ /* 0x0009e80000000800 */
[----:B------:R5:W-:Y:S04]  /*6750*/  STS [R2+0x7480], R4 ;  /* 0x0074800402007388 */ /* 0x000be80000000800 */
[----:B-1----:R-:W1:Y:S04]  /*6760*/  S2R R12, SR_CTAID.X ;  /* 0x00000000000c7919 */ /* 0x002e680000002500 */
[----:B------:R-:W5:Y:S01]  /*6770*/  S2R R21, SR_CTAID.Y ;  /* 0x0000000000157919 */ /* 0x000f620000002600 */
[----:B--2---:R-:W-:Y:S01]  /*6780*/  SHF.R.S32.HI R9, RZ, 0x1f, R8 ;  /* 0x0000001fff097819 */ /* 0x004fe20000011408 */
[----:B---3--:R-:W-:-:S02]  /*6790*/  IMAD.SHL.U32 R0, R7, 0x2, RZ ;  /* 0x0000000207007824 */ /* 0x008fc400078e00ff */
[----:B------:R-:W-:Y:S01]  /*67a0*/  BAR.SYNC.DEFER_BLOCKING 0x1, 0x100 ;  /* 0x0044000000007b1d */ /* 0x000fe20000010000 */
[----:B------:R-:W-:Y:S01]  /*67b0*/  SHF.R.S32.HI R7, RZ, 0x1f, R6 ;  /* 0x0000001fff077819 */ /* 0x000fe20000011406 */
[----:B----4-:R-:W-:-:S04]  /*67c0*/  IMAD.MOV.U32 R5, RZ, RZ, -0x40 ;  /* 0xffffffc0ff057424 */ /* 0x010fc800078e00ff */
[----:B-1----:R-:W-:Y:S01]  /*67d0*/  IMAD R5, R12, R5, c[0x0][0x2f0] ;  /* 0x0000bc000c057624 */ /* 0x002fe200078e0205 */
[----:B-----5:R-:W-:Y:S01]  /*67e0*/  SHF.R.S32.HI R22, RZ, 0x1f, R21 ;  /* 0x0000001fff167819 */ /* 0x020fe20000011415 */
[----:B------:R-:W-:-:S03]  /*67f0*/  IMAD.WIDE.U32 R2, R21, c[0x0][0x338], R6 ;  /* 0x0000ce0015027a25 */ /* 0x000fc600078e0006 */
[----:B------:R-:W-:Y:S01]  /*6800*/  IMNMX R20, R5, 0x40, PT ;  /* 0x0000004005147817 */ /* 0x000fe20003800200 */
[----:B------:R-:W-:-:S03]  /*6810*/  IMAD R4, R22, c[0x0][0x338], RZ ;  /* 0x0000ce0016047a24 */ /* 0x000fc600078e02ff */
[----:B------:R-:W-:Y:S01]  /*6820*/  ISETP.GE.AND P2, PT, R8, R20, PT ;  /* 0x000000140800720c */ /* 0x000fe20003f46270 */
[----:B------:R-:W-:Y:S01]  /*6830*/  IMAD R4, R21, c[0x0][0x33c], R4 ;  /* 0x0000cf0015047a24 */ /* 0x000fe200078e0204 */
[----:B------:R1:W2:Y:S02]  /*6840*/  LDS.128 R24, [R0+0x8480] ;  /* 0x0084800000187984 */ /* 0x0002a40000000c00 */
[----:B------:R-:W-:Y:S01]  /*6850*/  ISETP.GE.OR P0, PT, R6, c[0x0][0x324], P2 ;  /* 0x0000c90006007a0c */ /* 0x000fe20001706670 */
[----:B------:R-:W-:Y:S01]  /*6860*/  IMAD.IADD R3, R3, 0x1, R4 ;  /* 0x0000000103037824 */ /* 0x000fe200078e0204 */
[----:B------:R1:W3:Y:S01]  /*6870*/  LDS.128 R28, [R0+0x8880] ;  /* 0x00888000001c7984 */ /* 0x0002e20000000c00 */
[----:B------:R-:W-:-:S03]  /*6880*/  IMAD.U32 R4, RZ, RZ, UR10 ;  /* 0x0000000aff047e24 */ /* 0x000fc6000f8e00ff */
[----:B------:R1:W4:Y:S01]  /*6890*/  LDS.128 R32, [R0+0x8c80] ;  /* 0x008c800000207984 */ /* 0x0003220000000c00 */
[----:B------:R-:W-:-:S03]  /*68a0*/  IMAD.WIDE.U32 R10, R4, c[0x0][0x340], R2 ;  /* 0x0000d000040a7a25 */ /* 0x000fc600078e0002 */
[----:B------:R1:W1:Y:S01]  /*68b0*/  LDS.128 R36, [R0+0x9080] ;  /* 0x0090800000247984 */ /* 0x0002620000000c00 */
[----:B------:R-:W-:Y:S01]  /*68c0*/  IMAD.WIDE R4, R12, 0x40, R8 ;  /* 0x000000400c047825 */ /* 0x000fe200078e0208 */
[----:B------:R-:W-:Y:S02]  /*68d0*/  IADD3 R3, R11, UR4, RZ ;  /* 0x000000040b037c10 */ /* 0x000fe4000fffe0ff */
        /* <DEDUP_REMOVED lines=21> */
.L_x_565:
[----:B--234-:R-:W-:Y:S05]  /*6a30*/  BSYNC B0 ;  /* 0x0000000000007941 */ /* 0x01cfea0003800000 */
.L_x_564:
        /* <DEDUP_REMOVED lines=17> */
.L_x_567:
[----:B------:R-:W-:Y:S05]  /*6b50*/  BSYNC B0 ;  /* 0x0000000000007941 */ /* 0x000fea0003800000 */
.L_x_566:
        /* <DEDUP_REMOVED lines=17> */
.L_x_569:
[----:B------:R-:W-:Y:S05]  /*6c70*/  BSYNC B0 ;  /* 0x0000000000007941 */ /* 0x000fea0003800000 */
.L_x_568:
        /* <DEDUP_REMOVED lines=16> */
.L_x_571:
[----:B------:R-:W-:Y:S05]  /*6d80*/  BSYNC B0 ;  /* 0x0000000000007941 */ /* 0x000fea0003800000 */
.L_x_570:
        /* <DEDUP_REMOVED lines=16> */
.L_x_573:
[----:B------:R-:W-:Y:S05]  /*6e90*/  BSYNC B0 ;  /* 0x0000000000007941 */ /* 0x000fea0003800000 */
.L_x_572:
        /* <DEDUP_REMOVED lines=16> */
.L_x_575:
[----:B------:R-:W-:Y:S05]  /*6fa0*/  BSYNC B0 ;  /* 0x0000000000007941 */ /* 0x000fea0003800000 */
.L_x_574:
        /* <DEDUP_REMOVED lines=16> */
.L_x_577:
[----:B------:R-:W-:Y:S05]  /*70b0*/  BSYNC B0 ;  /* 0x0000000000007941 */ /* 0x000fea0003800000 */
.L_x_576:
        /* <DEDUP_REMOVED lines=15> */
.L_x_579:
[----:B------:R-:W-:Y:S05]  /*71b0*/  BSYNC B0 ;  /* 0x0000000000007941 */ /* 0x000fea0003800000 */
.L_x_578:
[----:B------:R-:W-:Y:S01]  /*71c0*/  IMAD R0, R22, c[0x0][0x308], RZ ;  /* 0x0000c20016007a24 */ /* 0x000fe200078e02ff */
[----:B------:R-:W-:Y:S01]  /*71d0*/  ULDC.64 UR4, c[0x0][0x310] ;  /* 0x0000c40000047ab9 */ /* 0x000fe20000000a00 */
[C---:B--2---:R-:W-:Y:S01]  /*71e0*/  IMAD.WIDE.U32 R2, R21.reuse, c[0x0][0x308], R6 ;  /* 0x0000c20015027a25 */ /* 0x044fe200078e0006 */
[----:B------:R-:W-:Y:S01]  /*71f0*/  ISETP.GE.OR P0, PT, R6, c[0x0][0x2f4], P2 ;  /* 0x0000bd0006007a0c */ /* 0x000fe20001706670 */
[----:B------:R-:W-:Y:S01]  /*7200*/  UIMAD UR4, UR6, UR4, URZ ;  /* 0x00000004060472a4 */ /* 0x000fe2000f8e023f */
[----:B------:R-:W-:Y:S01]  /*7210*/  BSSY B0, `(.L_x_580) ;  /* 0x0000010000007945 */ /* 0x000fe20003800000 */
[----:B------:R-:W-:Y:S02]  /*7220*/  IMAD R0, R21, c[0x0][0x30c], R0 ;  /* 0x0000c30015007a24 */ /* 0x000fe400078e0200 */
[----:B------:R-:W-:-:S03]  /*7230*/  UIMAD UR4, UR10, UR5, UR4 ;  /* 0x000000050a0472a4 */ /* 0x000fc6000f8e0204 */
[----:B------:R-:W-:Y:S02]  /*7240*/  IADD3 R3, R3, R0, RZ ;  /* 0x0000000003037210 */ /* 0x000fe40007ffe0ff */
        /* <DEDUP_REMOVED lines=12> */
.L_x_581:
[----:B------:R-:W-:Y:S05]  /*7310*/  BSYNC B0 ;  /* 0x0000000000007941 */ /* 0x000fea0003800000 */
.L_x_580:
        /* <DEDUP_REMOVED lines=15> */
.L_x_583:
[----:B------:R-:W-:Y:S05]  /*7410*/  BSYNC B0 ;  /* 0x0000000000007941 */ /* 0x000fea0003800000 */
.L_x_582:
        /* <DEDUP_REMOVED lines=15> */
.L_x_585:
[----:B------:R-:W-:Y:S05]  /*7510*/  BSYNC B0 ;  /* 0x0000000000007941 */ /* 0x000fea0003800000 */
.L_x_584:
        /* <DEDUP_REMOVED lines=14> */
.L_x_587:
[----:B------:R-:W-:Y:S05]  /*7600*/  BSYNC B0 ;  /* 0x0000000000007941 */ /* 0x000fea0003800000 */
.L_x_586:
        /* <DEDUP_REMOVED lines=14> */
.L_x_589:
[----:B------:R-:W-:Y:S05]  /*76f0*/  BSYNC B0 ;  /* 0x0000000000007941 */ /* 0x000fea0003800000 */
.L_x_588:
        /* <DEDUP_REMOVED lines=14> */
.L_x_591:
[----:B------:R-:W-:Y:S05]  /*77e0*/  BSYNC B0 ;  /* 0x0000000000007941 */ /* 0x000fea0003800000 */
.L_x_590:
        /* <DEDUP_REMOVED lines=14> */
.L_x_593:
[----:B------:R-:W-:Y:S05]  /*78d0*/  BSYNC B0 ;  /* 0x0000000000007941 */ /* 0x000fea0003800000 */
.L_x_592:
[----:B------:R-:W-:-:S13]  /*78e0*/  ISETP.GE.OR P0, PT, R6, c[0x0][0x2f4], P1 ;  /* 0x0000bd0006007a0c */ /* 0x000fda0000f06670 */
[----:B------:R-:W-:Y:S05]  /*78f0*/  @P0 EXIT ;  /* 0x000000000000094d */ /* 0x000fea0003800000 */
[----:B------:R-:W-:Y:S02]  /*7900*/  IADD3 R6, P0, R4, 0x38, RZ ;  /* 0x0000003804067810 */ /* 0x000fe40007f1e0ff */
[----:B------:R-:W-:Y:S02]  /*7910*/  MOV R2, R8 ;  /* 0x0000000800027202 */ /* 0x000fe40000000f00 */
[----:B------:R-:W-:-:S03]  /*7920*/  IADD3.X R0, RZ, R5, RZ, P0, !PT ;  /* 0x00000005ff007210 */ /* 0x000fc600007fe4ff */
[----:B------:R-:W-:-:S04]  /*7930*/  IMAD.WIDE.U32 R4, R6, c[0x0][0x300], R2 ;  /* 0x0000c00006047a25 */ /* 0x000fc800078e0002 */
[----:B------:R-:W-:Y:S01]  /*7940*/  IMAD R0, R0, c[0x0][0x300], RZ ;  /* 0x0000c00000007a24 */ /* 0x000fe200078e02ff */
[----:B------:R-:W-:-:S03]  /*7950*/  LEA R2, P0, R4, c[0x0][0x2e8], 0x1 ;  /* 0x0000ba0004027a11 */ /* 0x000fc600078008ff */
[----:B------:R-:W-:-:S05]  /*7960*/  IMAD R0, R6, c[0x0][0x304], R0 ;  /* 0x0000c10006007a24 */ /* 0x000fca00078e0200 */
[----:B------:R-:W-:-:S04]  /*7970*/  IADD3 R0, R5, R0, RZ ;  /* 0x0000000005007210 */ /* 0x000fc80007ffe0ff */
[----:B------:R-:W-:-:S05]  /*7980*/  LEA.HI.X R3, R4, c[0x0][0x2ec], R0, 0x1, P0 ;  /* 0x0000bb0004037a11 */ /* 0x000fca00000f0c00 */
[----:B------:R-:W-:Y:S01]  /*7990*/  STG.E.128 [R2.64], R80 ;  /* 0x0000005002007986 */ /* 0x000fe2000c101d0e */
[----:B------:R-:W-:Y:S05]  /*79a0*/  EXIT ;  /* 0x000000000000794d */ /* 0x000fea0003800000 */
.L_x_594:
        /* <DEDUP_REMOVED lines=13> */
.L_x_1161:


//--------------------- .text._ZN7cutlass13device_kernelIN5flash19enable_sm80_to_sm89INS1_16FlashAttnBwdSm80INS1_25CollectiveMainloopBwdSm80ILi1ELi1EN4cute5tupleIJNS5_1CILi64EEES8_NS7_ILi256EEEEEENS_6half_tEfNS_4arch4Sm80ELb0ELb0ELb0ELb0ELb0ELb0ELb0ELb0ELi2ELi4ELi2ELi2ELb0EEENS1_24CollectiveEpilogueBwdGQAISA_fSD_Li256ELb0ELb0EEENS1_19SingleTileSchedulerILb0ELb0ELb0ELi64EEEEEEEEEvNT_6ParamsE --------------------------
	.section	.text._ZN7cutlass13device_kernelIN5flash19enable_sm80_to_sm89INS1_16FlashAttnBwdSm80INS1_25CollectiveMainloopBwdSm80ILi1ELi1EN4cute5tupleIJNS5_1CILi64EEES8_NS7_ILi256EEEEEENS_6half_tEfNS_4arch4Sm80ELb0ELb0ELb0ELb0ELb0ELb0ELb0ELb0ELi2ELi4ELi2ELi2ELb0EEENS1_24CollectiveEpilogueBwdGQAISA_fSD_Li256ELb0ELb0EEENS1_19SingleTileSchedulerILb0ELb0ELb0ELi64EEEEEEEEEvNT_6ParamsE,"ax",@progbits
	.sectioninfo	@"SHI_REGISTERS=255"
	.align	128
.text._ZN7cutlass13device_kernelIN5flash19enable_sm80_to_sm89INS1_16FlashAttnBwdSm80INS1_25CollectiveMainloopBwdSm80ILi1ELi1EN4cute5tupleIJNS5_1CILi64EEES8_NS7_ILi256EEEEEENS_6half_tEfNS_4arch4Sm80ELb0ELb0ELb0ELb0ELb0ELb0ELb0ELb0ELi2ELi4ELi2ELi2ELb0EEENS1_24CollectiveEpilogueBwdGQAISA_fSD_Li256ELb0ELb0EEENS1_19SingleTileSchedulerILb0ELb0ELb0ELi64EEEEEEEEEvNT_6ParamsE:
        .type           _ZN7cutlass13device_kernelIN5flash19enable_sm80_to_sm89INS1_16FlashAttnBwdSm80INS1_25CollectiveMainloopBwdSm80ILi1ELi1EN4cute5tupleIJNS5_1CILi64EEES8_NS7_ILi256EEEEEENS_6half_tEfNS_4arch4Sm80ELb0ELb0ELb0ELb0ELb0ELb0ELb0ELb0ELi2ELi4ELi2ELi2ELb0EEENS1_24CollectiveEpilogueBwdGQAISA_fSD_Li256ELb0ELb0EEENS1_19SingleTileSchedulerILb0ELb0ELb0ELi64EEEEEEEEEvNT_6ParamsE,@function
        .size           _ZN7cutlass13device_kernelIN5flash19enable_sm80_to_sm89INS1_16FlashAttnBwdSm80INS1_25CollectiveMainloopBwdSm80ILi1ELi1EN4cute5tupleIJNS5_1CILi64EEES8_NS7_ILi256EEEEEENS_6half_tEfNS_4arch4Sm80ELb0ELb0ELb0ELb0ELb0ELb0ELb0ELb0ELi2ELi4ELi2ELi2ELb0EEENS1_24CollectiveEpilogueBwdGQAISA_fSD_Li256ELb0ELb0EEENS1_19SingleTileSchedulerILb0ELb0ELb0ELi64EEEEEEEEEvNT_6ParamsE,(.L_x_1162 - _ZN7cutlass13device_kernelIN5flash19enable_sm80_to_sm89INS1_16FlashAttnBwdSm80INS1_25CollectiveMainloopBwdSm80ILi1ELi1EN4cute5tupleIJNS5_1CILi64EEES8_NS7_ILi256EEEEEENS_6half_tEfNS_4arch4Sm80ELb0ELb0ELb0ELb0ELb0ELb0ELb0ELb0ELi2ELi4ELi2ELi2ELb0EEENS1_24CollectiveEpilogueBwdGQAISA_fSD_Li256ELb0ELb0EEENS1_19SingleTileSchedulerILb0ELb0ELb0ELi64EEEEEEEEEvNT_6ParamsE)
        .other          _ZN7cutlass13device_kernelIN5flash19enable_sm80_to_sm89INS1_16FlashAttnBwdSm80INS1_25CollectiveMainloopBwdSm80ILi1ELi1EN4cute5tupleIJNS5_1CILi64EEES8_NS7_ILi256EEEEEENS_6half_tEfNS_4arch4Sm80ELb0ELb0ELb0ELb0ELb0ELb0ELb0ELb0ELi2ELi4ELi2ELi2ELb0EEENS1_24CollectiveEpilogueBwdGQAISA_fSD_Li256ELb0ELb0EEENS1_19SingleTileSchedulerILb0ELb0ELb0ELi64EEEEEEEEEvNT_6ParamsE,@"STO_CUDA_ENTRY STV_DEFAULT"
_ZN7cutlass13device_kernelIN5flash19enable_sm80_to_sm89INS1_16FlashAttnBwdSm80INS1_25CollectiveMainloopBwdSm80ILi1ELi1EN4cute5tupleIJNS5_1CILi64EEES8_NS7_ILi256EEEEEENS_6half_tEfNS_4arch4Sm80ELb0ELb0ELb0ELb0ELb0ELb0ELb0ELb0ELi2ELi4ELi2ELi2ELb0EEENS1_24CollectiveEpilogueBwdGQAISA_fSD_Li256ELb0ELb0EEENS1_19SingleTileSchedulerILb0ELb0ELb0ELi64EEEEEEEEEvNT_6ParamsE:
        /* <DEDUP_REMOVED lines=8> */
[----:B------:R-:W-:Y:S01]  /*0080*/  IMAD.MOV.U32 R25, RZ, RZ, R3 ;  /* 0x000000ffff197224 */ /* 0x000fe200078e0003 */
[----:B------:R-:W2:Y:S01]  /*0090*/  S2R R18, SR_CTAID.Y ;  /* 0x0000000000127919 */ /* 0x000ea20000002600 */
[----:B------:R-:W-:Y:S01]  /*00a0*/  ULDC.64 UR4, c[0x0][0x1e8] ;  /* 0x00007a0000047ab9 */ /* 0x000fe20000000a00 */
[----:B------:R-:W-:Y:S01]  /*00b0*/  ISETP.NE.AND P0, PT, R0, 0x1, PT ;  /* 0x000000010000780c */ /* 0x000fe20003f05270 */
[----:B------:R-:W-:Y:S01]  /*00c0*/  UIMAD UR4, UR11, UR4, URZ ;  /* 0x000000040b0472a4 */ /* 0x000fe2000f8e023f */
[----:B------:R-:W3:Y:S01]  /*00d0*/  S2R R10, SR_CTAID.X ;  /* 0x00000000000a7919 */ /* 0x000ee20000002500 */
[----:B------:R-:W-:Y:S01]  /*00e0*/  IMAD.MOV.U32 R22, RZ, RZ, -0x40 ;  /* 0xffffffc0ff167424 */ /* 0x000fe200078e00ff */
[----:B------:R-:W-:Y:S01]  /*00f0*/  ULDC.64 UR14, c[0x0][0x118] ;  /* 0x00004600000e7ab9 */ /* 0x000fe20000000a00 */
[----:B------:R-:W-:Y:S01]  /*0100*/  IMAD.U32 R13, RZ, RZ, UR10 ;  /* 0x0000000aff0d7e24 */ /* 0x000fe2000f8e00ff */
[----:B------:R-:W-:Y:S01]  /*0110*/  UIMAD UR6, UR10, UR5, UR4 ;  /* 0x000000050a0672a4 */ /* 0x000fe2000f8e0204 */
[----:B------:R-:W-:Y:S01]  /*0120*/  IMAD.MOV.U32 R17, RZ, RZ, c[0x0][0x1dc] ;  /* 0x00007700ff117624 */ /* 0x000fe200078e00ff */
[----:B------:R-:W-:Y:S01]  /*0130*/  UMOV UR16, 0x6 ;  /* 0x0000000600107882 */ /* 0x000fe20000000000 */
[----:B------:R-:W-:Y:S01]  /*0140*/  CS2R R158, SRZ ;  /* 0x00000000009e7805 */ /* 0x000fe2000001ff00 */
[----:B------:R-:W-:Y:S01]  /*0150*/  ULDC.64 UR4, c[0x0][0x1b8] ;  /* 0x00006e0000047ab9 */ /* 0x000fe20000000a00 */
[----:B------:R-:W-:Y:S01]  /*0160*/  CS2R R156, SRZ ;  /* 0x00000000009c7805 */ /* 0x000fe2000001ff00 */
[----:B------:R-:W-:Y:S01]  /*0170*/  UIMAD UR4, UR11, UR4, URZ ;  /* 0x000000040b0472a4 */ /* 0x000fe2000f8e023f */
[----:B------:R-:W-:Y:S01]  /*0180*/  CS2R R162, SRZ ;  /* 0x0000000000a27805 */ /* 0x000fe2000001ff00 */
[----:B------:R-:W-:Y:S01]  /*0190*/  ULDC UR20, c[0x0][0x168] ;  /* 0x00005a0000147ab9 */ /* 0x000fe20000000800 */
[----:B------:R-:W-:Y:S01]  /*01a0*/  CS2R R160, SRZ ;  /* 0x0000000000a07805 */ /* 0x000fe2000001ff00 */
[----:B------:R-:W-:Y:S01]  /*01b0*/  UIMAD UR4, UR10, UR5, UR4 ;  /* 0x000000050a0472a4 */ /* 0x000fe2000f8e0204 */
[----:B------:R-:W-:Y:S01]  /*01c0*/  CS2R R154, SRZ ;  /* 0x00000000009a7805 */ /* 0x000fe2000001ff00 */
[--C-:B-1----:R-:W-:Y:S01]  /*01d0*/  IMAD.MOV.U32 R24, RZ, RZ, R2.reuse ;  /* 0x000000ffff187224 */ /* 0x102fe200078e0002 */
[----:B------:R1:W-:Y:S01]  /*01e0*/  STL [R1], R2 ;  /* 0x0000000201007387 */ /* 0x0003e20000100800 */
[----:B------:R-:W-:Y:S01]  /*01f0*/  IMAD.MOV.U32 R24, RZ, RZ, R2 ;  /* 0x000000ffff187224 */ /* 0x000fe200078e0002 */
[----:B------:R-:W-:Y:S01]  /*0200*/  UISETP.GE.AND UP0, UPT, UR20, 0x1, UPT ;  /* 0x000000011400788c */ /* 0x000fe2000bf06270 */
[----:B--2---:R-:W-:Y:S01]  /*0210*/  @P0 IMAD.HI.U32 R3, R18, c[0x0][0x24c], RZ ;  /* 0x0000930012030a27 */ /* 0x004fe200078e00ff */
[----:B------:R-:W-:Y:S01]  /*0220*/  SHF.R.S32.HI R23, RZ, 0x1f, R18 ;  /* 0x0000001fff177819 */ /* 0x000fe20000011412 */
[----:B------:R-:W-:Y:S01]  /*0230*/  CS2R R152, SRZ ;  /* 0x0000000000987805 */ /* 0x000fe2000001ff00 */
[----:B------:R-:W-:Y:S01]  /*0240*/  SHF.R.S32.HI R19, RZ, 0x1f, R24 ;  /* 0x0000001fff137819 */ /* 0x000fe20000011418 */
[----:B------:R-:W-:Y:S01]  /*0250*/  IMAD.MOV.U32 R0, RZ, RZ, R18 ;  /* 0x000000ffff007224 */ /* 0x000fe200078e0012 */
[----:B------:R-:W-:Y:S01]  /*0260*/  @P0 SHF.R.U32.HI R0, RZ, c[0x0][0x250], R3 ;  /* 0x00009400ff000a19 */ /* 0x000fe20000011603 */
[----:B---3--:R-:W-:Y:S01]  /*0270*/  IMAD R22, R10, R22, c[0x0][0x198] ;  /* 0x000066000a167624 */ /* 0x008fe200078e0216 */
[----:B------:R-:W-:Y:S01]  /*0280*/  CS2R R150, SRZ ;  /* 0x0000000000967805 */ /* 0x000fe2000001ff00 */
[----:B------:R-:W-:Y:S01]  /*0290*/  IMAD.SHL.U32 R30, R24, 0x4, RZ ;  /* 0x00000004181e7824 */ /* 0x000fe200078e00ff */
[----:B------:R-:W-:Y:S01]  /*02a0*/  CS2R R148, SRZ ;  /* 0x0000000000947805 */ /* 0x000fe2000001ff00 */
[----:B------:R-:W-:Y:S01]  /*02b0*/  CS2R R142, SRZ ;  /* 0x00000000008e7805 */ /* 0x000fe2000001ff00 */
[----:B------:R-:W-:Y:S01]  /*02c0*/  CS2R R140, SRZ ;  /* 0x00000000008c7805 */ /* 0x000fe2000001ff00 */
[----:B------:R-:W-:Y:S01]  /*02d0*/  CS2R R146, SRZ ;  /* 0x0000000000927805 */ /* 0x000fe2000001ff00 */
[----:B------:R-:W-:Y:S01]  /*02e0*/  SHF.R.S32.HI R31, RZ, 0x1f, R30 ;  /* 0x0000001fff1f7819 */ /* 0x000fe2000001141e */
        /* <DEDUP_REMOVED lines=8> */
[----:B-1----:R-:W-:Y:S01]  /*0370*/  LEA.HI R2, R19, R24, RZ, 0x3 ;  /* 0x0000001813027211 */ /* 0x002fe200078f18ff */
[----:B------:R-:W-:Y:S01]  /*0380*/  CS2R R128, SRZ ;  /* 0x0000000000807805 */ /* 0x000fe2000001ff00 */
[----:B------:R-:W-:Y:S01]  /*0390*/  CS2R R122, SRZ ;  /* 0x00000000007a7805 */ /* 0x000fe2000001ff00 */
[----:B------:R-:W-:Y:S01]  /*03a0*/  CS2R R120, SRZ ;  /* 0x0000000000787805 */ /* 0x000fe2000001ff00 */
[----:B------:R-:W-:Y:S01]  /*03b0*/  SHF.R.S32.HI R26, RZ, 0x3, R2 ;  /* 0x00000003ff1a7819 */ /* 0x000fe20000011402 */
[----:B------:R-:W-:Y:S01]  /*03c0*/  CS2R R118, SRZ ;  /* 0x0000000000767805 */ /* 0x000fe2000001ff00 */
[----:B------:R-:W-:Y:S01]  /*03d0*/  LOP3.LUT R2, R2, 0xfffffff8, RZ, 0xc0, !PT ;  /* 0xfffffff802027812 */ /* 0x000fe200078ec0ff */
[----:B------:R-:W-:Y:S01]  /*03e0*/  CS2R R116, SRZ ;  /* 0x0000000000747805 */ /* 0x000fe2000001ff00 */
[----:B------:R-:W-:Y:S01]  /*03f0*/  SHF.R.S32.HI R27, RZ, 0x1f, R26 ;  /* 0x0000001fff1b7819 */ /* 0x000fe2000001141a */
[----:B------:R-:W-:Y:S01]  /*0400*/  IMAD.SHL.U32 R3, R26, 0x40, RZ ;  /* 0x000000401a037824 */ /* 0x000fe200078e00ff */
[----:B------:R-:W-:Y:S01]  /*0410*/  CS2R R110, SRZ ;  /* 0x00000000006e7805 */ /* 0x000fe2000001ff00 */
[----:B------:R-:W-:Y:S01]  /*0420*/  IMAD.IADD R20, R24, 0x1, -R2 ;  /* 0x0000000118147824 */ /* 0x000fe200078e0a02 */
[----:B------:R-:W-:Y:S01]  /*0430*/  SHF.R.S32.HI R2, RZ, 0x1f, R0 ;  /* 0x0000001fff027819 */ /* 0x000fe20000011400 */
[----:B------:R-:W-:Y:S01]  /*0440*/  IMAD.WIDE R10, R10, 0x40, R26 ;  /* 0x000000400a0a7825 */ /* 0x000fe200078e021a */
[----:B------:R1:W-:Y:S01]  /*0450*/  STL.64 [R1+0x8], R26 ;  /* 0x0000081a01007387 */ /* 0x0003e20000100a00 */
[----:B------:R-:W-:Y:S01]  /*0460*/  CS2R R108, SRZ ;  /* 0x00000000006c7805 */ /* 0x000fe2000001ff00 */
[----:B------:R-:W-:Y:S01]  /*0470*/  CS2R R114, SRZ ;  /* 0x0000000000727805 */ /* 0x000fe2000001ff00 */
[----:B------:R-:W-:Y:S01]  /*0480*/  IMAD.SHL.U32 R14, R20, 0x8, RZ ;  /* 0x00000008140e7824 */ /* 0x000fe200078e00ff */
[----:B------:R-:W-:Y:S01]  /*0490*/  CS2R R112, SRZ ;  /* 0x0000000000707805 */ /* 0x000fe2000001ff00 */
[C---:B------:R-:W-:Y:S01]  /*04a0*/  IMAD R4, R2.reuse, c[0x0][0x1e0], RZ ;  /* 0x0000780002047a24 */ /* 0x040fe200078e02ff */
[----:B------:R-:W-:Y:S01]  /*04b0*/  CS2R R106, SRZ ;  /* 0x00000000006a7805 */ /* 0x000fe2000001ff00 */
[----:B------:R-:W-:Y:S01]  /*04c0*/  IMAD R6, R2, c[0x0][0x1b0], RZ ;  /* 0x00006c0002067a24 */ /* 0x000fe200078e02ff */
[----:B------:R-:W-:Y:S01]  /*04d0*/  SHF.R.S32.HI R15, RZ, 0x1f, R14 ;  /* 0x0000001fff0f7819 */ /* 0x000fe2000001140e */
[C---:B------:R-:W-:Y:S01]  /*04e0*/  IMAD R7, R0.reuse, c[0x0][0x1e4], R4 ;  /* 0x0000790000077a24 */ /* 0x040fe200078e0204 */
[----:B------:R-:W-:Y:S01]  /*04f0*/  LOP3.LUT R2, R3, 0x1c0, RZ, 0xc0, !PT ;  /* 0x000001c003027812 */ /* 0x000fe200078ec0ff */
[----:B------:R-:W-:Y:S01]  /*0500*/  IMAD R6, R0, c[0x0][0x1b4], R6 ;  /* 0x00006d0000067a24 */ /* 0x000fe200078e0206 */
[----:B------:R-:W-:Y:S01]  /*0510*/  ISETP.GE.AND P6, PT, R14, c[0x0][0x1cc], PT ;  /* 0x000073000e007a0c */ /* 0x000fe20003fc6270 */
[--C-:B------:R-:W-:Y:S01]  /*0520*/  IMAD.WIDE.U32 R4, R0, c[0x0][0x1e0], R14.reuse ;  /* 0x0000780000047a25 */ /* 0x100fe200078e000e */
[----:B------:R-:W-:Y:S01]  /*0530*/  LOP3.LUT R9, R2, 0x38, R14, 0xf8, !PT ;  /* 0x0000003802097812 */ /* 0x000fe200078ef80e */
[----:B------:R-:W-:Y:S01]  /*0540*/  CS2R R104, SRZ ;  /* 0x0000000000687805 */ /* 0x000fe2000001ff00 */
[----:B------:R-:W-:Y:S01]  /*0550*/  SHF.R.U32.HI R8, RZ, 0x3, R2 ;  /* 0x00000003ff087819 */ /* 0x000fe20000011602 */
[----:B------:R-:W-:Y:S01]  /*0560*/  IMAD.WIDE.U32 R2, R0, c[0x0][0x1b0], R14 ;  /* 0x00006c0000027a25 */ /* 0x000fe200078e000e */
[----:B------:R-:W-:Y:S01]  /*0570*/  CS2R R102, SRZ ;  /* 0x0000000000667805 */ /* 0x000fe2000001ff00 */
[----:B------:R-:W-:Y:S01]  /*0580*/  CS2R R100, SRZ ;  /* 0x0000000000647805 */ /* 0x000fe2000001ff00 */
[----:B------:R-:W-:Y:S01]  /*0590*/  LOP3.LUT R16, R9, R8, RZ, 0x3c, !PT ;  /* 0x0000000809107212 */ /* 0x000fe200078e3cff */
[----:B------:R-:W-:Y:S01]  /*05a0*/  IMAD.IADD R5, R5, 0x1, R7 ;  /* 0x0000000105057824 */ /* 0x000fe200078e0207 */
[----:B------:R-:W-:Y:S01]  /*05b0*/  CS2R R94, SRZ ;  /* 0x00000000005e7805 */ /* 0x000fe2000001ff00 */
[----:B------:R-:W-:Y:S01]  /*05c0*/  IMAD.U32 R0, RZ, RZ, UR10 ;  /* 0x0000000aff007e24 */ /* 0x000fe2000f8e00ff */
[----:B------:R-:W-:Y:S01]  /*05d0*/  CS2R R92, SRZ ;  /* 0x00000000005c7805 */ /* 0x000fe2000001ff00 */
[----:B------:R-:W-:Y:S01]  /*05e0*/  IMAD.IADD R3, R3, 0x1, R6 ;  /* 0x0000000103037824 */ /* 0x000fe200078e0206 */
[----:B------:R-:W-:Y:S01]  /*05f0*/  CS2R R98, SRZ ;  /* 0x0000000000627805 */ /* 0x000fe2000001ff00 */
[----:B------:R-:W-:Y:S01]  /*0600*/  IMAD.WIDE.U32 R4, R0, c[0x0][0x1e8], R4 ;  /* 0x00007a0000047a25 */ /* 0x000fe200078e0004 */
[----:B------:R-:W-:Y:S01]  /*0610*/  CS2R R96, SRZ ;  /* 0x0000000000607805 */ /* 0x000fe2000001ff00 */
[----:B------:R-:W-:Y:S01]  /*0620*/  CS2R R90, SRZ ;  /* 0x00000000005a7805 */ /* 0x000fe2000001ff00 */
[----:B------:R-:W-:Y:S01]  /*0630*/  CS2R R88, SRZ ;  /* 0x0000000000587805 */ /* 0x000fe2000001ff00 */
[----:B------:R-:W-:Y:S01]  /*0640*/  IMAD.U32 R6, RZ, RZ, UR10 ;  /* 0x0000000aff067e24 */ /* 0x000fe2000f8e00ff */
[----:B------:R-:W-:Y:S01]  /*0650*/  IADD3 R5, R5, UR6, RZ ;  /* 0x0000000605057c10 */ /* 0x000fe2000fffe0ff */
[----:B------:R-:W-:Y:S01]  /*0660*/  IMAD R0, R27, c[0x0][0x178], RZ ;  /* 0x00005e001b007a24 */ /* 0x000fe200078e02ff */
[----:B------:R-:W-:Y:S01]  /*0670*/  CS2R R86, SRZ ;  /* 0x0000000000567805 */ /* 0x000fe2000001ff00 */
[----:B------:R-:W-:Y:S01]  /*0680*/  IMAD.WIDE.U32 R2, R6, c[0x0][0x1b8], R2 ;  /* 0x00006e0006027a25 */ /* 0x000fe200078e0002 */
[----:B------:R-:W-:Y:S01]  /*0690*/  CS2R R84, SRZ ;  /* 0x0000000000547805 */ /* 0x000fe2000001ff00 */
[----:B------:R-:W-:Y:S01]  /*06a0*/  CS2R R78, SRZ ;  /* 0x00000000004e7805 */ /* 0x000fe2000001ff00 */
[----:B------:R-:W-:Y:S01]  /*06b0*/  CS2R R76, SRZ ;  /* 0x00000000004c7805 */ /* 0x000fe2000001ff00 */
[----:B------:R-:W-:Y:S01]  /*06c0*/  IMAD R6, R11, c[0x0][0x1d8], RZ ;  /* 0x000076000b067a24 */ /* 0x000fe200078e02ff */
[----:B------:R-:W-:Y:S01]  /*06d0*/  IADD3 R3, R3, UR4, RZ ;  /* 0x0000000403037c10 */ /* 0x000fe2000fffe0ff */
[C---:B------:R-:W-:Y:S01]  /*06e0*/  IMAD R0, R26.reuse, c[0x0][0x17c], R0 ;  /* 0x00005f001a007a24 */ /* 0x040fe200078e0200 */
[----:B------:R-:W-:Y:S01]  /*06f0*/  ULDC.64 UR4, c[0x0][0x188] ;  /* 0x0000620000047ab9 */ /* 0x000fe20000000a00 */
[----:B------:R-:W-:Y:S01]  /*0700*/  IMAD.WIDE.U32 R8, R26, c[0x0][0x178], R14 ;  /* 0x00005e001a087a25 */ /* 0x000fe200078e000e */
[----:B------:R-:W-:Y:S01]  /*0710*/  UIMAD UR4, UR11, UR4, URZ ;  /* 0x000000040b0472a4 */ /* 0x000fe2000f8e023f */
[----:B------:R-:W-:Y:S01]  /*0720*/  CS2R R82, SRZ ;  /* 0x0000000000527805 */ /* 0x000fe2000001ff00 */
[----:B------:R-:W-:Y:S01]  /*0730*/  CS2R R80, SRZ ;  /* 0x0000000000507805 */ /* 0x000fe2000001ff00 */
[C---:B------:R-:W-:Y:S01]  /*0740*/  IMAD R6, R10.reuse, c[0x0][0x1dc], R6 ;  /* 0x000077000a067a24 */ /* 0x040fe200078e0206 */
[----:B------:R-:W-:Y:S01]  /*0750*/  UIMAD UR5, UR10, UR5, UR4 ;  /* 0x000000050a0572a4 */ /* 0x000fe2000f8e0204 */
[----:B------:R-:W-:Y:S01]  /*0760*/  IMAD.WIDE.U32 R4, R10, c[0x0][0x1d8], R4 ;  /* 0x000076000a047a25 */ /* 0x000fe200078e0004 */
[----:B------:R-:W-:Y:S01]  /*0770*/  CS2R R74, SRZ ;  /* 0x00000000004a7805 */ /* 0x000fe2000001ff00 */
[----:B------:R-:W-:Y:S01]  /*0780*/  CS2R R72, SRZ ;  /* 0x0000000000487805 */ /* 0x000fe2000001ff00 */
[----:B------:R-:W-:Y:S01]  /*0790*/  CS2R R70, SRZ ;  /* 0x0000000000467805 */ /* 0x000fe2000001ff00 */
[----:B------:R-:W-:Y:S01]  /*07a0*/  IMAD.IADD R9, R9, 0x1, R0 ;  /* 0x0000000109097824 */ /* 0x000fe200078e0200 */
[----:B------:R-:W-:Y:S01]  /*07b0*/  CS2R R68, SRZ ;  /* 0x0000000000447805 */ /* 0x000fe2000001ff00 */
[----:B------:R-:W-:Y:S01]  /*07c0*/  IMAD R0, R23, c[0x0][0x180], RZ ;  /* 0x0000600017007a24 */ /* 0x000fe200078e02ff */
[----:B------:R-:W-:Y:S01]  /*07d0*/  CS2R R62, SRZ ;  /* 0x00000000003e7805 */ /* 0x000fe2000001ff00 */
[----:B------:R-:W-:Y:S01]  /*07e0*/  IMAD R7, R11, c[0x0][0x1a8], RZ ;  /* 0x00006a000b077a24 */ /* 0x000fe200078e02ff */
[----:B------:R-:W-:Y:S01]  /*07f0*/  CS2R R60, SRZ ;  /* 0x00000000003c7805 */ /* 0x000fe2000001ff00 */
[----:B------:R-:W-:Y:S01]  /*0800*/  IMAD.IADD R5, R5, 0x1, R6 ;  /* 0x0000000105057824 */ /* 0x000fe200078e0206 */
[----:B------:R-:W-:Y:S01]  /*0810*/  LEA R6, P0, R4, c[0x0][0x1c0], 0x1 ;  /* 0x0000700004067a11 */ /* 0x000fe200078008ff */
[----:B------:R-:W-:Y:S01]  /*0820*/  IMAD R0, R18, c[0x0][0x184], R0 ;  /* 0x0000610012007a24 */ /* 0x000fe200078e0200 */
[----:B------:R-:W-:Y:S01]  /*0830*/  CS2R R66, SRZ ;  /* 0x0000000000427805 */ /* 0x000fe2000001ff00 */
[----:B------:R-:W-:Y:S01]  /*0840*/  IMAD R12, R10, c[0x0][0x1ac], R7 ;  /* 0x00006b000a0c7a24 */ /* 0x000fe200078e0207 */
[----:B------:R-:W-:Y:S01]  /*0850*/  LEA.HI.X R7, R4, c[0x0][0x1c4], R5, 0x1, P0 ;  /* 0x0000710004077a11 */ /* 0x000fe200000f0c05 */
[----:B------:R-:W-:Y:S01]  /*0860*/  IMAD.WIDE.U32 R8, R18, c[0x0][0x180], R8 ;  /* 0x0000600012087a25 */ /* 0x000fe200078e0008 */
[----:B------:R-:W-:Y:S01]  /*0870*/  CS2R R64, SRZ ;  /* 0x0000000000407805 */ /* 0x000fe2000001ff00 */
[----:B------:R-:W-:Y:S01]  /*0880*/  CS2R R58, SRZ ;  /* 0x00000000003a7805 */ /* 0x000fe2000001ff00 */
[----:B------:R-:W-:Y:S01]  /*0890*/  CS2R R56, SRZ ;  /* 0x0000000000387805 */ /* 0x000fe2000001ff00 */
[----:B------:R-:W-:Y:S01]  /*08a0*/  IMAD.WIDE.U32 R10, R10, c[0x0][0x1a8], R2 ;  /* 0x00006a000a0a7a25 */ /* 0x000fe200078e0002 */
[----:B------:R-:W-:Y:S01]  /*08b0*/  CS2R R54, SRZ ;  /* 0x0000000000367805 */ /* 0x000fe2000001ff00 */
[----:B------:R-:W-:Y:S01]  /*08c0*/  CS2R R52, SRZ ;  /* 0x0000000000347805 */ /* 0x000fe2000001ff00 */
[----:B------:R-:W-:Y:S01]  /*08d0*/  CS2R R46, SRZ ;  /* 0x00000000002e7805 */ /* 0x000fe2000001ff00 */
[----:B------:R-:W-:Y:S01]  /*08e0*/  IMAD.MOV.U32 R5, RZ, RZ, c[0x0][0x1d8] ;  /* 0x00007600ff057624 */ /* 0x000fe200078e00ff */
[C---:B------:R-:W-:Y:S01]  /*08f0*/  LEA R2, P0, R10.reuse, c[0x0][0x190], 0x1 ;  /* 0x000064000a027a11 */ /* 0x040fe200078008ff */
[----:B------:R-:W-:Y:S01]  /*0900*/  IMAD.IADD R9, R9, 0x1, R0 ;  /* 0x0000000109097824 */ /* 0x000fe200078e0200 */
[----:B------:R-:W-:Y:S01]  /*0910*/  CS2R R44, SRZ ;  /* 0x00000000002c7805 */ /* 0x000fe2000001ff00 */
[----:B------:R-:W-:Y:S01]  /*0920*/  IMAD.IADD R0, R11, 0x1, R12 ;  /* 0x000000010b007824 */ /* 0x000fe200078e020c */
[----:B------:R-:W-:Y:S01]  /*0930*/  LEA R4, P1, R5, R6, 0x6 ;  /* 0x0000000605047211 */ /* 0x000fe200078230ff */
[----:B------:R-:W-:Y:S01]  /*0940*/  IMAD.WIDE.U32 R12, R13, c[0x0][0x188], R8 ;  /* 0x000062000d0c7a25 */ /* 0x000fe200078e0008 */
[----:B------:R-:W-:Y:S01]  /*0950*/  LEA.HI R8, R19, R24, RZ, 0x6 ;  /* 0x0000001813087211 */ /* 0x000fe200078f30ff */
[----:B------:R-:W-:Y:S01]  /*0960*/  CS2R R50, SRZ ;  /* 0x0000000000327805 */ /* 0x000fe2000001ff00 */
[----:B------:R-:W-:Y:S01]  /*0970*/  LEA.HI.X R3, R10, c[0x0][0x194], R0, 0x1, P0 ;  /* 0x000065000a037a11 */ /* 0x000fe200000f0c00 */
[----:B------:R-:W-:Y:S01]  /*0980*/  IMAD.IADD R0, R22, 0x1, -R26 ;  /* 0x0000000116007824 */ /* 0x000fe200078e0a1a */
[----:B------:R-:W-:Y:S01]  /*0990*/  LEA.HI.X R5, R5, R7, R17, 0x6, P1 ;  /* 0x0000000705057211 */ /* 0x000fe200008f3411 */
[----:B------:R-:W-:Y:S01]  /*09a0*/  IMAD.MOV.U32 R9, RZ, RZ, c[0x0][0x1a8] ;  /* 0x00006a00ff097624 */ /* 0x000fe200078e00ff */
[----:B------:R-:W-:Y:S01]  /*09b0*/  IADD3 R17, R14, 0x40, RZ ;  /* 0x000000400e117810 */ /* 0x000fe20007ffe0ff */
[----:B------:R-:W-:Y:S01]  /*09c0*/  IMAD.MOV.U32 R10, RZ, RZ, c[0x0][0x1ac] ;  /* 0x00006b00ff0a7624 */ /* 0x000fe200078e00ff */
[----:B------:R-:W-:Y:S01]  /*09d0*/  SHF.R.S32.HI R21, RZ, 0x6, R8 ;  /* 0x00000006ff157819 */ /* 0x000fe20000011408 */
[----:B------:R-:W-:Y:S01]  /*09e0*/  CS2R R48, SRZ ;  /* 0x0000000000307805 */ /* 0x000fe2000001ff00 */
[----:B------:R-:W-:Y:S01]  /*09f0*/  ISETP.LT.OR P2, PT, R0, 0x1, P6 ;  /* 0x000000010000780c */ /* 0x000fe20003741670 */
[----:B------:R-:W-:Y:S01]  /*0a00*/  CS2R R42, SRZ ;  /* 0x00000000002a7805 */ /* 0x000fe2000001ff00 */
[----:B------:R-:W-:Y:S01]  /*0a10*/  ISETP.GE.AND P3, PT, R17, c[0x0][0x1cc], PT ;  /* 0x0000730011007a0c */ /* 0x000fe20003f66270 */
[----:B------:R-:W-:Y:S01]  /*0a20*/  IMAD R8, R21, 0x200, R16 ;  /* 0x0000020015087824 */ /* 0x000fe200078e0210 */
[----:B------:R-:W-:Y:S01]  /*0a30*/  IADD3 R11, R14, 0x80, RZ ;  /* 0x000000800e0b7810 */ /* 0x000fe20007ffe0ff */
[----:B------:R-:W-:Y:S01]  /*0a40*/  CS2R R40, SRZ ;  /* 0x0000000000287805 */ /* 0x000fe2000001ff00 */
[----:B------:R-:W-:Y:S01]  /*0a50*/  ISETP.LT.OR P0, PT, R0, 0x1, P3 ;  /* 0x000000010000780c */ /* 0x000fe20001f01670 */
[----:B------:R-:W-:Y:S01]  /*0a60*/  IMAD.SHL.U32 R242, R8, 0x2, RZ ;  /* 0x0000000208f27824 */ /* 0x000fe200078e00ff */
[----:B------:R-:W-:Y:S01]  /*0a70*/  ISETP.GE.AND P5, PT, R11, c[0x0][0x1cc], PT ;  /* 0x000073000b007a0c */ /* 0x000fe20003fa6270 */
[----:B------:R-:W-:Y:S01]  /*0a80*/  CS2R R38, SRZ ;  /* 0x0000000000267805 */ /* 0x000fe2000001ff00 */
[----:B------:R-:W-:Y:S01]  /*0a90*/  LEA R8, P4, R9, R2, 0x6 ;  /* 0x0000000209087211 */ /* 0x000fe200078830ff */
[----:B------:R-:W-:Y:S01]  /*0aa0*/  CS2R R36, SRZ ;  /* 0x0000000000247805 */ /* 0x000fe2000001ff00 */
[----:B------:R-:W-:Y:S01]  /*0ab0*/  IADD3 R16, R14, 0xc0, RZ ;  /* 0x000000c00e107810 */ /* 0x000fe20007ffe0ff */
[----:B------:R2:W-:Y:S01]  /*0ac0*/  LDGSTS.E.BYPASS.LTC128B.128 [R242+0x8080], [R6.64], !P2 ;  /* 0x0808000006f27fae */ /* 0x0005e2000d101d4e */
[----:B------:R-:W-:-:S02]  /*0ad0*/  ISETP.LT.OR P2, PT, R0, 0x1, P5 ;  /* 0x000000010000780c */ /* 0x000fc40002f41670 */
[----:B------:R-:W-:Y:S02]  /*0ae0*/  LEA.HI.X R9, R9, R3, R10, 0x6, P4 ;  /* 0x0000000309097211 */ /* 0x000fe400020f340a */
[----:B------:R-:W-:Y:S01]  /*0af0*/  ISETP.GE.AND P1, PT, R16, c[0x0][0x1cc], PT ;  /* 0x0000730010007a0c */ /* 0x000fe20003f26270 */
[----:B------:R2:W-:Y:S01]  /*0b00*/  LDGSTS.E.BYPASS.LTC128B.128 [R242+0xa080], [R6.64+0x80], !P0 ;  /* 0x0a08008006f27fae */ /* 0x0005e2000c101d4e */
[----:B------:R-:W-:Y:S01]  /*0b10*/  IADD3 R10, R13, UR5, RZ ;  /* 0x000000050d0a7c10 */ /* 0x000fe2000fffe0ff */
[----:B------:R-:W-:Y:S01]  /*0b20*/  ULDC.64 UR4, c[0x0][0x278] ;  /* 0x00009e0000047ab9 */ /* 0x000fe20000000a00 */
[----:B------:R-:W-:Y:S01]  /*0b30*/  LEA R32, P4, R12, c[0x0][0x160], 0x1 ;  /* 0x000058000c207a11 */ /* 0x000fe200078808ff */
[----:B------:R-:W-:Y:S01]  /*0b40*/  UIMAD UR6, UR11, UR4, URZ ;  /* 0x000000040b0672a4 */ /* 0x000fe2000f8e023f */
[----:B------:R-:W-:Y:S01]  /*0b50*/  ISETP.LT.OR P0, PT, R0, 0x1, P1 ;  /* 0x000000010000780c */ /* 0x000fe20000f01670 */
[----:B------:R-:W-:Y:S01]  /*0b60*/  UIMAD.WIDE.U32 UR12, UR10, UR4, URZ ;  /* 0x000000040a0c72a5 */ /* 0x000fe2000f8e003f */
[----:B------:R-:W-:Y:S01]  /*0b70*/  LEA.HI.X R33, R12, c[0x0][0x164], R10, 0x1, P4 ;  /* 0x000059000c217a11 */ /* 0x000fe200020f0c0a */
[----:B------:R2:W-:Y:S01]  /*0b80*/  LDGSTS.E.BYPASS.LTC128B.128 [R242+0xc080], [R6.64+0x100], !P2 ;  /* 0x0c08010006f27fae */ /* 0x0005e2000d101d4e */
[C---:B------:R-:W-:Y:S01]  /*0b90*/  ISETP.LT.OR P4, PT, R0.reuse, 0x21, P6 ;  /* 0x000000210000780c */ /* 0x040fe20003781670 */
[----:B------:R-:W-:Y:S01]  /*0ba0*/  UIMAD UR5, UR10, UR5, UR6 ;  /* 0x000000050a0572a4 */ /* 0x000fe2000f8e0206 */
[C---:B------:R-:W-:Y:S01]  /*0bb0*/  ISETP.LT.OR P3, PT, R0.reuse, 0x21, P3 ;  /* 0x000000210000780c */ /* 0x040fe20001f61670 */
[----:B------:R1:W-:Y:S01]  /*0bc0*/  STL.64 [R1+0x18], R32 ;  /* 0x0000182001007387 */ /* 0x0003e20000100a00 */
[C---:B------:R-:W-:Y:S01]  /*0bd0*/  ISETP.LT.OR P2, PT, R0.reuse, 0x21, P5 ;  /* 0x000000210000780c */ /* 0x040fe20002f41670 */
[----:B------:R-:W-:Y:S01]  /*0be0*/  UIADD3 UR8, UR13, UR5, URZ ;  /* 0x000000050d087290 */ /* 0x000fe2000fffe03f */
[----:B------:R-:W-:Y:S01]  /*0bf0*/  ISETP.LT.OR P1, PT, R0, 0x21, P1 ;  /* 0x000000210000780c */ /* 0x000fe20000f21670 */
[----:B------:R-:W-:Y:S01]  /*0c00*/  ULDC.64 UR6, c[0x0][0x178] ;  /* 0x00005e0000067ab9 */ /* 0x000fe20000000a00 */
[----:B------:R-:W-:Y:S01]  /*0c10*/  ISETP.GE.AND P6, PT, R14, c[0x0][0x19c], PT ;  /* 0x000067000e007a0c */ /* 0x000fe20003fc6270 */
[----:B------:R2:W-:Y:S01]  /*0c20*/  LDGSTS.E.BYPASS.LTC128B.128 [R242+0xe080], [R6.64+0x180], !P0 ;  /* 0x0e08018006f27fae */ /* 0x0005e2000c101d4e */
[----:B------:R-:W-:Y:S01]  /*0c30*/  ISETP.GE.AND P0, PT, R17, c[0x0][0x19c], PT ;  /* 0x0000670011007a0c */ /* 0x000fe20003f06270 */
[----:B------:R-:W-:Y:S01]  /*0c40*/  ULDC.64 UR4, c[0x0][0x218] ;  /* 0x0000860000047ab9 */ /* 0x000fe20000000a00 */
[----:B------:R-:W-:Y:S01]  /*0c50*/  IADD3 R10, -R26, c[0x0][0x168], RZ ;  /* 0x00005a001a0a7a10 */ /* 0x000fe20007ffe1ff */
[----:B------:R3:W-:Y:S01]  /*0c60*/  LDGSTS.E.BYPASS.LTC128B.128 [R242+0x9080], [R4.64], !P4 ;  /* 0x0908000004f27fae */ /* 0x0007e2000e101d4e */
[----:B------:R-:W-:Y:S01]  /*0c70*/  ISETP.LT.OR P4, PT, R0, 0x1, P6 ;  /* 0x000000010000780c */ /* 0x000fe20003781670 */
[----:B------:R-:W-:-:S02]  /*0c80*/  UIMAD UR4, UR11, UR4, URZ ;  /* 0x000000040b0472a4 */ /* 0x000fc4000f8e023f */
[----:B------:R3:W-:Y:S01]  /*0c90*/  LDGSTS.E.BYPASS.LTC128B.128 [R242+0xb080], [R4.64+0x80], !P3 ;  /* 0x0b08008004f27fae */ /* 0x0007e2000d901d4e */
[C---:B------:R-:W-:Y:S01]  /*0ca0*/  ISETP.LT.OR P3, PT, R0.reuse, 0x1, P0 ;  /* 0x000000010000780c */ /* 0x040fe20000761670 */
[----:B------:R-:W-:Y:S01]  /*0cb0*/  USHF.L.U32 UR9, UR6, 0x6, URZ ;  /* 0x0000000606097899 */ /* 0x000fe2000800063f */
[----:B------:R-:W-:Y:S01]  /*0cc0*/  ISETP.LT.OR P0, PT, R0, 0x21, P0 ;  /* 0x000000210000780c */ /* 0x000fe20000701670 */
[----:B------:R3:W-:Y:S01]  /*0cd0*/  LDGSTS.E.BYPASS.LTC128B.128 [R242+0xd080], [R4.64+0x100], !P2 ;  /* 0x0d08010004f27fae */ /* 0x0007e2000d101d4e */
[----:B------:R-:W-:Y:S01]  /*0ce0*/  ISETP.GE.AND P2, PT, R11, c[0x0][0x19c], PT ;  /* 0x000067000b007a0c */ /* 0x000fe20003f46270 */
[----:B------:R-:W-:Y:S02]  /*0cf0*/  UIMAD UR4, UR10, UR5, UR4 ;  /* 0x000000050a0472a4 */ /* 0x000fe4000f8e0204 */
[----:B------:R3:W-:Y:S01]  /*0d00*/  LDGSTS.E.BYPASS.LTC128B.128 [R242+0xf080], [R4.64+0x180], !P1 ;  /* 0x0f08018004f27fae */ /* 0x0007e2000c901d4e */
[----:B------:R-:W-:Y:S01]  /*0d10*/  ISETP.GE.AND P1, PT, R16, c[0x0][0x19c], PT ;  /* 0x0000670010007a0c */ /* 0x000fe20003f26270 */
[----:B------:R-:W-:Y:S01]  /*0d20*/  USHF.L.U64.HI UR7, UR6, UR16, UR7 ;  /* 0x0000001006077299 */ /* 0x000fe20008010207 */
[C---:B------:R-:W-:Y:S01]  /*0d30*/  ISETP.LT.OR P5, PT, R0.reuse, 0x1, P2 ;  /* 0x000000010000780c */ /* 0x040fe200017a1670 */
[----:B------:R4:W-:Y:S01]  /*0d40*/  LDGSTS.E.BYPASS.LTC128B.128 [R242+0x80], [R2.64], !P4 ;  /* 0x0008000002f27fae */ /* 0x0009e2000e101d4e */
[----:B------:R-:W-:-:S03]  /*0d50*/  ISETP.LT.OR P2, PT, R0, 0x21, P2 ;  /* 0x000000210000780c */ /* 0x000fc60001741670 */
[----:B------:R4:W-:Y:S01]  /*0d60*/  LDGSTS.E.BYPASS.LTC128B.128 [R242+0x2080], [R2.64+0x80], !P3 ;  /* 0x0208008002f27fae */ /* 0x0009e2000d901d4e */
[C---:B------:R-:W-:Y:S01]  /*0d70*/  ISETP.LT.OR P3, PT, R0.reuse, 0x1, P1 ;  /* 0x000000010000780c */ /* 0x040fe20000f61670 */
[----:B--2---:R-:W-:Y:S01]  /*0d80*/  IMAD R6, R23, c[0x0][0x270], RZ ;  /* 0x00009c0017067a24 */ /* 0x004fe200078e02ff */
[----:B------:R-:W-:Y:S01]  /*0d90*/  ISETP.LT.OR P1, PT, R0, 0x21, P1 ;  /* 0x000000210000780c */ /* 0x000fe20000f21670 */
[----:B------:R1:W-:Y:S02]  /*0da0*/  STL.64 [R1+0x20], R30 ;  /* 0x0000201e01007387 */ /* 0x0003e40000100a00 */
[----:B------:R-:W-:Y:S02]  /*0db0*/  IMAD R6, R18, c[0x0][0x274], R6 ;  /* 0x00009d0012067a24 */ /* 0x000fe400078e0206 */
[----:B------:R4:W-:Y:S01]  /*0dc0*/  LDGSTS.E.BYPASS.LTC128B.128 [R242+0x4080], [R2.64+0x100], !P5 ;  /* 0x0408010002f27fae */ /* 0x0009e2000e901d4e */
[----:B------:R-:W-:-:S05]  /*0dd0*/  ISETP.GE.AND P5, PT, R14, c[0x0][0x16c], PT ;  /* 0x00005b000e007a0c */ /* 0x000fca0003fa6270 */
[----:B------:R4:W-:Y:S01]  /*0de0*/  LDGSTS.E.BYPASS.LTC128B.128 [R242+0x6080], [R2.64+0x180], !P3 ;  /* 0x0608018002f27fae */ /* 0x0009e2000d901d4e */
[----:B------:R-:W-:Y:S01]  /*0df0*/  ISETP.GE.AND P3, PT, R17, c[0x0][0x16c], PT ;  /* 0x00005b0011007a0c */ /* 0x000fe20003f66270 */
[----:B---3--:R-:W-:-:S05]  /*0e00*/  IMAD.WIDE.U32 R4, R18, c[0x0][0x270], R30 ;  /* 0x00009c0012047a25 */ /* 0x008fca00078e001e */
[----:B------:R-:W-:Y:S01]  /*0e10*/  IADD3 R7, P4, R4, UR12, RZ ;  /* 0x0000000c04077c10 */ /* 0x000fe2000ff9e0ff */
[----:B------:R-:W-:-:S03]  /*0e20*/  IMAD R4, R27, c[0x0][0x208], RZ ;  /* 0x000082001b047a24 */ /* 0x000fc600078e02ff */
[----:B------:R-:W-:Y:S02]  /*0e30*/  IADD3.X R6, R5, UR8, R6, P4, !PT ;  /* 0x0000000805067c10 */ /* 0x000fe4000a7fe406 */
[----:B------:R-:W-:Y:S01]  /*0e40*/  ISETP.LT.OR P4, PT, R0, 0x21, P6 ;  /* 0x000000210000780c */ /* 0x000fe20003781670 */
[C---:B------:R-:W-:Y:S02]  /*0e50*/  IMAD R0, R26.reuse, c[0x0][0x20c], R4 ;  /* 0x000083001a007a24 */ /* 0x040fe400078e0204 */
[----:B------:R-:W-:-:S04]  /*0e60*/  IMAD.WIDE.U32 R4, R26, c[0x0][0x208], R14 ;  /* 0x000082001a047a25 */ /* 0x000fc800078e000e */
[----:B----4-:R-:W-:-:S06]  /*0e70*/  IMAD.IADD R3, R5, 0x1, R0 ;  /* 0x0000000105037824 */ /* 0x010fcc00078e0200 */
[----:B------:R2:W-:Y:S01]  /*0e80*/  LDGSTS.E.BYPASS.LTC128B.128 [R242+0x1080], [R8.64], !P4 ;  /* 0x0108000008f27fae */ /* 0x0005e2000e101d4e */
[C---:B------:R-:W-:Y:S01]  /*0e90*/  ISETP.LT.OR P4, PT, R10.reuse, 0x1, P5 ;  /* 0x000000010a00780c */ /* 0x040fe20002f81670 */
[----:B------:R-:W-:Y:S02]  /*0ea0*/  IMAD.MOV.U32 R2, RZ, RZ, R4 ;  /* 0x000000ffff027224 */ /* 0x000fe400078e0004 */
[----:B------:R2:W-:Y:S01]  /*0eb0*/  LDGSTS.E.BYPASS.LTC128B.128 [R242+0x3080], [R8.64+0x80], !P0 ;  /* 0x0308008008f27fae */ /* 0x0005e2000c101d4e */
[C---:B------:R-:W-:Y:S01]  /*0ec0*/  ISETP.LT.OR P0, PT, R10.reuse, 0x1, P3 ;  /* 0x000000010a00780c */ /* 0x040fe20001f01670 */
[----:B------:R-:W-:Y:S01]  /*0ed0*/  IMAD R0, R23, c[0x0][0x210], RZ ;  /* 0x0000840017007a24 */ /* 0x000fe200078e02ff */
[----:B------:R-:W-:Y:S01]  /*0ee0*/  ISETP.LT.OR P3, PT, R10, 0x21, P3 ;  /* 0x000000210a00780c */ /* 0x000fe20001f61670 */
[----:B------:R2:W-:Y:S01]  /*0ef0*/  LDGSTS.E.BYPASS.LTC128B.128 [R242+0x5080], [R8.64+0x100], !P2 ;  /* 0x0508010008f27fae */ /* 0x0005e2000d101d4e */
[----:B------:R-:W-:Y:S01]  /*0f00*/  ISETP.GE.AND P2, PT, R11, c[0x0][0x16c], PT ;  /* 0x00005b000b007a0c */ /* 0x000fe20003f46270 */
[----:B------:R-:W-:-:S02]  /*0f10*/  IMAD R0, R18, c[0x0][0x214], R0 ;  /* 0x0000850012007a24 */ /* 0x000fc400078e0200 */
[----:B------:R2:W-:Y:S01]  /*0f20*/  LDGSTS.E.BYPASS.LTC128B.128 [R242+0x7080], [R8.64+0x180], !P1 ;  /* 0x0708018008f27fae */ /* 0x0005e2000c901d4e */
[----:B------:R-:W-:Y:S01]  /*0f30*/  ISETP.GE.AND P1, PT, R16, c[0x0][0x16c], PT ;  /* 0x00005b0010007a0c */ /* 0x000fe20003f26270 */
[----:B------:R-:W-:Y:S02]  /*0f40*/  IMAD.WIDE.U32 R2, R18, c[0x0][0x210], R2 ;  /* 0x0000840012027a25 */ /* 0x000fe400078e0002 */
[----:B------:R-:W0:Y:S01]  /*0f50*/  LDGDEPBAR ;  /* 0x00000000000079af */ /* 0x000e220000000000 */
[C---:B------:R-:W-:Y:S01]  /*0f60*/  ISETP.LT.OR P6, PT, R10.reuse, 0x1, P1 ;  /* 0x000000010a00780c */ /* 0x040fe20000fc1670 */
[----:B------:R-:W-:Y:S01]  /*0f70*/  IMAD.IADD R3, R3, 0x1, R0 ;  /* 0x0000000103037824 */ /* 0x000fe200078e0200 */
[C---:B------:R-:W-:Y:S01]  /*0f80*/  ISETP.LT.OR P1, PT, R10.reuse, 0x21, P1 ;  /* 0x000000210a00780c */ /* 0x040fe20000f21670 */
[----:B------:R1:W-:Y:S01]  /*0f90*/  LDGSTS.E.BYPASS.LTC128B.128 [R242+0x10080], [R32.64], !P4 ;  /* 0x1008000020f27fae */ /* 0x0003e2000e101d4e */
[C---:B------:R-:W-:Y:S01]  /*0fa0*/  ISETP.LT.OR P4, PT, R10.reuse, 0x1, P2 ;  /* 0x000000010a00780c */ /* 0x040fe20001781670 */
[----:B------:R-:W-:Y:S01]  /*0fb0*/  IMAD.U32 R4, RZ, RZ, UR10 ;  /* 0x0000000aff047e24 */ /* 0x000fe2000f8e00ff */
[----:B------:R-:W-:Y:S01]  /*0fc0*/  ISETP.LT.OR P2, PT, R10, 0x21, P2 ;  /* 0x000000210a00780c */ /* 0x000fe20001741670 */
[----:B------:R1:W-:Y:S02]  /*0fd0*/  LDGSTS.E.BYPASS.LTC128B.128 [R242+0x12080], [R32.64+0x80], !P0 ;  /* 0x1208008020f27fae */ /* 0x0003e4000c101d4e */
[----:B------:R-:W-:-:S05]  /*0fe0*/  IMAD.WIDE.U32 R4, R4, c[0x0][0x218], R2 ;  /* 0x0000860004047a25 */ /* 0x000fca00078e0002 */
[----:B------:R-:W-:Y:S01]  /*0ff0*/  IADD3 R0, R5, UR4, RZ ;  /* 0x0000000405007c10 */ /* 0x000fe2000fffe0ff */
[----:B------:R-:W-:Y:S02]  /*1000*/  ULDC.64 UR4, c[0x0][0x290] ;  /* 0x0000a40000047ab9 */ /* 0x000fe40000000a00 */
[----:B------:R1:W-:Y:S01]  /*1010*/  LDGSTS.E.BYPASS.LTC128B.128 [R242+0x14080], [R32.64+0x100], !P4 ;  /* 0x1408010020f27fae */ /* 0x0003e2000e101d4e */
[----:B------:R-:W-:Y:S01]  /*1020*/  ISETP.LT.OR P4, PT, R10, 0x21, P5 ;  /* 0x000000210a00780c */ /* 0x000fe20002f81670 */
[----:B------:R-:W-:Y:S01]  /*1030*/  UIMAD.WIDE.U32 UR18, UR10, UR4, URZ ;  /* 0x000000040a1272a5 */ /* 0x000fe2000f8e003f */
[----:B------:R-:W-:Y:S01]  /*1040*/  IADD3 R2, P5, R32, UR9, RZ ;  /* 0x0000000920027c10 */ /* 0x000fe2000ffbe0ff */
[----:B------:R1:W-:Y:S01]  /*1050*/  LDGSTS.E.BYPASS.LTC128B.128 [R242+0x16080], [R32.64+0x180], !P6 ;  /* 0x1608018020f27fae */ /* 0x0003e2000f101d4e */
[----:B--2---:R-:W-:Y:S01]  /*1060*/  LEA R8, P0, R7, c[0x0][0x258], 0x2 ;  /* 0x0000960007087a11 */ /* 0x004fe200078010ff */
[----:B------:R-:W-:Y:S01]  /*1070*/  UIMAD UR4, UR11, UR4, URZ ;  /* 0x000000040b0472a4 */ /* 0x000fe2000f8e023f */
[----:B------:R-:W-:-:S02]  /*1080*/  IADD3.X R3, R33, UR7, RZ, P5, !PT ;  /* 0x0000000721037c10 */ /* 0x000fc4000affe4ff */
[----:B------:R-:W-:Y:S01]  /*1090*/  LEA.HI.X R9, R7, c[0x0][0x25c], R6, 0x2, P0 ;  /* 0x0000970007097a11 */ /* 0x000fe200000f1406 */
[----:B------:R-:W-:Y:S01]  /*10a0*/  IMAD.U32 R6, RZ, RZ, UR9 ;  /* 0x00000009ff067e24 */ /* 0x000fe2000f8e00ff */
[----:B------:R-:W-:Y:S01]  /*10b0*/  LEA R28, P0, R4, c[0x0][0x1f0], 0x1 ;  /* 0x00007c00041c7a11 */ /* 0x000fe200078008ff */
[----:B------:R-:W-:Y:S02]  /*10c0*/  UIMAD UR4, UR10, UR5, UR4 ;  /* 0x000000050a0472a4 */ /* 0x000fe4000f8e0204 */
[----:B------:R2:W-:Y:S01]  /*10d0*/  LDGSTS.E.BYPASS.LTC128B.128 [R242+0x11080], [R2.64], !P4 ;  /* 0x1108000002f27fae */ /* 0x0005e2000e101d4e */
[----:B------:R-:W-:Y:S01]  /*10e0*/  IADD3 R6, P6, P5, R6, 0x180, R32 ;  /* 0x0000018006067810 */ /* 0x000fe20007dde020 */
[----:B------:R-:W-:Y:S01]  /*10f0*/  UIADD3 UR6, UR19, UR4, URZ ;  /* 0x0000000413067290 */ /* 0x000fe2000fffe03f */
[----:B------:R-:W-:Y:S01]  /*1100*/  LEA.HI.X R29, R4, c[0x0][0x1f4], R0, 0x1, P0 ;  /* 0x00007d00041d7a11 */ /* 0x000fe200000f0c00 */
[----:B------:R2:W-:Y:S01]  /*1110*/  LDGSTS.E.BYPASS.LTC128B.128 [R242+0x13080], [R2.64+0x80], !P3 ;  /* 0x1308008002f27fae */ /* 0x0005e2000d901d4e */
[----:B------:R-:W-:Y:S01]  /*1120*/  ISETP.GT.AND P0, PT, R24, 0xf, PT ;  /* 0x0000000f1800780c */ /* 0x000fe20003f04270 */
[----:B------:R-:W-:Y:S01]  /*1130*/  ULDC.64 UR4, c[0x0][0x208] ;  /* 0x0000820000047ab9 */ /* 0x000fe20000000a00 */
[----:B------:R-:W-:Y:S01]  /*1140*/  IADD3.X R7, RZ, UR7, R33, P6, P5 ;  /* 0x00000007ff077c10 */ /* 0x000fe2000b7ea421 */
[----:B------:R2:W-:Y:S01]  /*1150*/  LDGSTS.E.BYPASS.LTC128B.128 [R242+0x15080], [R2.64+0x100], !P2 ;  /* 0x1508010002f27fae */ /* 0x0005e2000d101d4e */
[----:B------:R-:W-:Y:S01]  /*1160*/  ISETP.GE.AND P6, PT, R14, c[0x0][0x1fc], PT ;  /* 0x00007f000e007a0c */ /* 0x000fe20003fc6270 */
[----:B------:R-:W-:Y:S01]  /*1170*/  USHF.L.U32 UR17, UR4, 0x6, URZ ;  /* 0x0000000604117899 */ /* 0x000fe2000800063f */
[----:B------:R-:W-:Y:S01]  /*1180*/  ISETP.GE.AND P5, PT, R17, c[0x0][0x1fc], PT ;  /* 0x00007f0011007a0c */ /* 0x000fe20003fa6270 */
[----:B------:R3:W-:Y:S01]  /*1190*/  LDGSTS.E.BYPASS.LTC128B.128 [R242+0x17080], [R6.64], !P1 ;  /* 0x1708000006f27fae */ /* 0x0007e2000c901d4e */
[C---:B------:R-:W-:Y:S01]  /*11a0*/  ISETP.LT.OR P3, PT, R10.reuse, 0x1, P6 ;  /* 0x000000010a00780c */ /* 0x040fe20003761670 */
[----:B------:R-:W-:Y:S01]  /*11b0*/  USHF.L.U64.HI UR16, UR4, UR16, UR5 ;  /* 0x0000001004107299 */ /* 0x000fe20008010205 */
[----:B------:R-:W-:Y:S01]  /*11c0*/  ISETP.LT.OR P2, PT, R10, 0x1, P5 ;  /* 0x000000010a00780c */ /* 0x000fe20002f41670 */
[----:B------:R-:W-:Y:S01]  /*11d0*/  IMAD.U32 R4, RZ, RZ, UR17 ;  /* 0x00000011ff047e24 */ /* 0x000fe2000f8e00ff */
[----:B------:R-:W-:Y:S01]  /*11e0*/  ISETP.GE.AND P4, PT, R11, c[0x0][0x1fc], PT ;  /* 0x00007f000b007a0c */ /* 0x000fe20003f86270 */
[----:B------:R-:W-:Y:S01]  /*11f0*/  @!P0 IMAD.SHL.U32 R0, R24, 0x10, RZ ;  /* 0x0000001018008824 */ /* 0x000fe200078e00ff */
[C---:B------:R-:W-:Y:S01]  /*1200*/  ISETP.LT.OR P6, PT, R10.reuse, 0x21, P6 ;  /* 0x000000210a00780c */ /* 0x040fe200037c1670 */
[----:B------:R1:W-:Y:S01]  /*1210*/  STL.64 [R1+0x10], R28 ;  /* 0x0000101c01007387 */ /* 0x0003e20000100a00 */
[----:B------:R-:W-:-:S02]  /*1220*/  ISETP.LT.OR P1, PT, R10, 0x1, P4 ;  /* 0x000000010a00780c */ /* 0x000fc40002721670 */
[C---:B------:R-:W-:Y:S01]  /*1230*/  ISETP.LT.OR P5, PT, R10.reuse, 0x21, P5 ;  /* 0x000000210a00780c */ /* 0x040fe20002fa1670 */
[----:B------:R4:W-:Y:S01]  /*1240*/  @!P0 LDGSTS.E.BYPASS.LTC128B.128 [R0+0x20080], [R8.64] ;  /* 0x2008000008008fae */ /* 0x0009e2000b901d4e */
[----:B------:R-:W-:-:S03]  /*1250*/  ISETP.LT.OR P4, PT, R10, 0x21, P4 ;  /* 0x000000210a00780c */ /* 0x000fc60002781670 */
[----:B------:R-:W0:Y:S04]  /*1260*/  LDGDEPBAR ;  /* 0x00000000000079af */ /* 0x000e280000000000 */
[----:B------:R1:W-:Y:S01]  /*1270*/  LDGSTS.E.BYPASS.LTC128B.128 [R242+0x18080], [R28.64], !P3 ;  /* 0x180800001cf27fae */ /* 0x0003e2000d901d4e */
[----:B------:R-:W-:Y:S01]  /*1280*/  ISETP.GE.AND P3, PT, R16, c[0x0][0x1fc], PT ;  /* 0x00007f0010007a0c */ /* 0x000fe20003f66270 */
[----:B--2---:R-:W-:Y:S02]  /*1290*/  IMAD.WIDE.U32 R2, R18, c[0x0][0x288], R30 ;  /* 0x0000a20012027a25 */ /* 0x004fe400078e001e */
[----:B------:R1:W-:Y:S01]  /*12a0*/  LDGSTS.E.BYPASS.LTC128B.128 [R242+0x1a080], [R28.64+0x80], !P2 ;  /* 0x1a0800801cf27fae */ /* 0x0003e2000d101d4e */
[C---:B------:R-:W-:Y:S02]  /*12b0*/  ISETP.LT.OR P2, PT, R10.reuse, 0x1, P3 ;  /* 0x000000010a00780c */ /* 0x040fe40001f41670 */
[----:B------:R-:W-:Y:S01]  /*12c0*/  ISETP.LT.OR P3, PT, R10, 0x21, P3 ;  /* 0x000000210a00780c */ /* 0x000fe20001f61670 */
[----:B------:R1:W-:Y:S01]  /*12d0*/  LDGSTS.E.BYPASS.LTC128B.128 [R242+0x1c080], [R28.64+0x100], !P1 ;  /* 0x1c0801001cf27fae */ /* 0x0003e2000c901d4e */
[----:B------:R-:W-:-:S09]  /*12e0*/  IADD3 R5, P1, R2, UR18, RZ ;  /* 0x0000001202057c10 */ /* 0x000fd2000ff3e0ff */
[----:B------:R1:W-:Y:S01]  /*12f0*/  LDGSTS.E.BYPASS.LTC128B.128 [R242+0x1e080], [R28.64+0x180], !P2 ;  /* 0x1e0801801cf27fae */ /* 0x0003e2000d101d4e */
[----:B----4-:R-:W-:Y:S01]  /*1300*/  IMAD R0, R23, c[0x0][0x288], RZ ;  /* 0x0000a20017007a24 */ /* 0x010fe200078e02ff */
[----:B---3--:R-:W-:-:S03]  /*1310*/  LEA R6, P2, R5, c[0x0][0x280], 0x2 ;  /* 0x0000a00005067a11 */ /* 0x008fc600078410ff */
[----:B------:R-:W-:-:S05]  /*1320*/  IMAD R0, R18, c[0x0][0x28c], R0 ;  /* 0x0000a30012007a24 */ /* 0x000fca00078e0200 */
[----:B------:R-:W-:Y:S02]  /*1330*/  IADD3.X R0, R3, UR6, R0, P1, !PT ;  /* 0x0000000603007c10 */ /* 0x000fe40008ffe400 */
[----:B------:R-:W-:Y:S02]  /*1340*/  IADD3 R2, P1, R28, UR17, RZ ;  /* 0x000000111c027c10 */ /* 0x000fe4000ff3e0ff */
[----:B------:R-:W-:Y:S01]  /*1350*/  LEA.HI.X R7, R5, c[0x0][0x284], R0, 0x2, P2 ;  /* 0x0000a10005077a11 */ /* 0x000fe200010f1400 */
[----:B------:R-:W-:Y:S01]  /*1360*/  @!P0 IMAD.SHL.U32 R0, R24, 0x10, RZ ;  /* 0x0000001018008824 */ /* 0x000fe200078e00ff */
[----:B------:R-:W-:Y:S02]  /*1370*/  IADD3.X R3, R29, UR16, RZ, P1, !PT ;  /* 0x000000101d037c10 */ /* 0x000fe40008ffe4ff */
[----:B------:R-:W-:-:S03]  /*1380*/  IADD3 R4, P2, P1, R4, 0x180, R28 ;  /* 0x0000018004047810 */ /* 0x000fc6000795e01c */
[----:B------:R1:W-:Y:S01]  /*1390*/  LDGSTS.E.BYPASS.LTC128B.128 [R242+0x19080], [R2.64], !P6 ;  /* 0x1908000002f27fae */ /* 0x0003e2000f101d4e */
[----:B------:R-:W-:Y:S02]  /*13a0*/  IADD3.X R5, RZ, UR16, R29, P2, P1 ;  /* 0x00000010ff057c10 */ /* 0x000fe400097e241d */
[----:B------:R-:W-:Y:S01]  /*13b0*/  PLOP3.LUT P1, PT, PT, PT, UP0, 0x80, 0x0 ;  /* 0x000000000000781c */ /* 0x000fe20003f2f008 */
[----:B------:R1:W-:Y:S04]  /*13c0*/  LDGSTS.E.BYPASS.LTC128B.128 [R242+0x1b080], [R2.64+0x80], !P5 ;  /* 0x1b08008002f27fae */ /* 0x0003e8000e901d4e */
[----:B------:R1:W-:Y:S04]  /*13d0*/  LDGSTS.E.BYPASS.LTC128B.128 [R242+0x1d080], [R2.64+0x100], !P4 ;  /* 0x1d08010002f27fae */ /* 0x0003e8000e101d4e */
[----:B------:R1:W-:Y:S04]  /*13e0*/  LDGSTS.E.BYPASS.LTC128B.128 [R242+0x1f080], [R4.64], !P3 ;  /* 0x1f08000004f27fae */ /* 0x0003e8000d901d4e */
[----:B------:R1:W-:Y:S04]  /*13f0*/  @!P0 LDGSTS.E.BYPASS.LTC128B.128 [R0+0x20180], [R6.64] ;  /* 0x2018000006008fae */ /* 0x0003e8000b901d4e */
[----:B------:R-:W0:Y:S01]  /*1400*/  LDGDEPBAR ;  /* 0x00000000000079af */ /* 0x000e220000000000 */
[----:B------:R-:W-:Y:S05]  /*1410*/  @!P1 BRA `(.L_x_595) ;  /* 0x000043c000009947 */ /* 0x000fea0003800000 */
[----:B------:R-:W-:Y:S01]  /*1420*/  ISETP.GE.AND P4, PT, R17, c[0x0][0x1fc], PT ;  /* 0x00007f0011007a0c */ /* 0x000fe20003f86270 */
[----:B-1----:R-:W-:Y:S01]  /*1430*/  IMAD R2, R23, c[0x0][0x238], RZ ;  /* 0x00008e0017027a24 */ /* 0x002fe200078e02ff */
[----:B------:R-:W-:Y:S01]  /*1440*/  ISETP.GE.AND P3, PT, R17, c[0x0][0x16c], PT ;  /* 0x00005b0011007a0c */ /* 0x000fe20003f66270 */
[----:B------:R-:W-:Y:S01]  /*1450*/  ULDC.64 UR4, c[0x0][0x240] ;  /* 0x0000900000047ab9 */ /* 0x000fe20000000a00 */
[----:B------:R-:W-:Y:S01]  /*1460*/  SEL R0, RZ, 0xffffffff, P4 ;  /* 0xffffffffff007807 */ /* 0x000fe20002000000 */
[----:B------:R-:W-:Y:S01]  /*1470*/  UIMAD UR4, UR11, UR4, URZ ;  /* 0x000000040b0472a4 */ /* 0x000fe2000f8e023f */
[----:B------:R-:W-:Y:S01]  /*1480*/  SEL R3, RZ, 0xffffffff, P3 ;  /* 0xffffffffff037807 */ /* 0x000fe20001800000 */
[----:B------:R-:W-:Y:S01]  /*1490*/  UIADD3 UR20, UR20, 0x3f, URZ ;  /* 0x0000003f14147890 */ /* 0x000fe2000fffe03f */
[----:B------:R-:W-:Y:S01]  /*14a0*/  ISETP.GE.AND P6, PT, R14, c[0x0][0x16c], PT ;  /* 0x00005b000e007a0c */ /* 0x000fe20003fc6270 */
[----:B------:R-:W-:Y:S01]  /*14b0*/  UIMAD UR5, UR10, UR5, UR4 ;  /* 0x000000050a0572a4 */ /* 0x000fe2000f8e0204 */
[C---:B------:R-:W-:Y:S01]  /*14c0*/  ISETP.GE.AND P4, PT, R16.reuse, c[0x0][0x16c], PT ;  /* 0x00005b0010007a0c */ /* 0x040fe20003f86270 */
[----:B------:R-:W-:Y:S01]  /*14d0*/  USHF.R.S32.HI UR4, URZ, 0x1f, UR20 ;  /* 0x0000001f3f047899 */ /* 0x000fe20008011414 */
[----:B------:R-:W-:Y:S01]  /*14e0*/  ISETP.GE.AND P3, PT, R16, c[0x0][0x1fc], PT ;  /* 0x00007f0010007a0c */ /* 0x000fe20003f66270 */
[----:B------:R-:W-:Y:S01]  /*14f0*/  IMAD R16, R18, c[0x0][0x23c], R2 ;  /* 0x00008f0012107a24 */ /* 0x000fe200078e0202 */
[----:B------:R-:W-:Y:S01]  /*1500*/  ISETP.GE.AND P1, PT, R14, c[0x0][0x1fc], PT ;  /* 0x00007f000e007a0c */ /* 0x000fe20003f26270 */
[----:B------:R-:W-:Y:S01]  /*1510*/  IMAD.SHL.U32 R2, R0, 0x2, RZ ;  /* 0x0000000200027824 */ /* 0x000fe200078e00ff */
[----:B------:R-:W-:Y:S01]  /*1520*/  SEL R5, RZ, 0x1, P6 ;  /* 0x00000001ff057807 */ /* 0x000fe20003000000 */
[----:B------:R-:W-:Y:S01]  /*1530*/  IMAD.SHL.U32 R0, R3, 0x2, RZ ;  /* 0x0000000203007824 */ /* 0x000fe200078e00ff */
[----:B------:R-:W-:Y:S01]  /*1540*/  LEA.HI R9, R19, R24, RZ, 0x5 ;  /* 0x0000001813097211 */ /* 0x000fe200078f28ff */
[----:B------:R-:W-:Y:S01]  /*1550*/  ULEA.HI UR20, UR4, UR20, URZ, 0x6 ;  /* 0x0000001404147291 */ /* 0x000fe2000f8f303f */
[--C-:B------:R-:W-:Y:S01]  /*1560*/  SHF.R.S32.HI R25, RZ, 0x1f, R24.reuse ;  /* 0x0000001fff197819 */ /* 0x100fe20000011418 */
[----:B------:R-:W-:Y:S01]  /*1570*/  CS2R R162, SRZ ;  /* 0x0000000000a27805 */ /* 0x000fe2000001ff00 */
[----:B------:R-:W-:Y:S01]  /*1580*/  SEL R4, RZ, 0x1, P1 ;  /* 0x00000001ff047807 */ /* 0x000fe20000800000 */
[----:B------:R-:W-:Y:S01]  /*1590*/  CS2R R160, SRZ ;  /* 0x0000000000a07805 */ /* 0x000fe2000001ff00 */
[----:B------:R-:W-:Y:S01]  /*15a0*/  LOP3.LUT R17, R0, 0x2, R5, 0xe2, !PT ;  /* 0x0000000200117812 */ /* 0x000fe200078ee205 */
[----:B------:R-:W-:Y:S01]  /*15b0*/  IMAD.WIDE.U32 R12, R18, c[0x0][0x238], R24 ;  /* 0x00008e00120c7a25 */ /* 0x000fe200078e0018 */
[--C-:B------:R-:W-:Y:S01]  /*15c0*/  SHF.R.S32.HI R3, RZ, 0x1f, R9.reuse ;  /* 0x0000001fff037819 */ /* 0x100fe20000011409 */
[----:B------:R1:W-:Y:S01]  /*15d0*/  STL [R1+0x4], R25 ;  /* 0x0000041901007387 */ /* 0x0003e20000100800 */
[----:B------:R-:W-:Y:S01]  /*15e0*/  SHF.R.S32.HI R0, RZ, 0x5, R9 ;  /* 0x00000005ff007819 */ /* 0x000fe20000011409 */
[----:B------:R-:W-:Y:S01]  /*15f0*/  CS2R R158, SRZ ;  /* 0x00000000009e7805 */ /* 0x000fe2000001ff00 */
[----:B------:R-:W-:Y:S01]  /*1600*/  LOP3.LUT R18, R2, 0x2, R4, 0xe2, !PT ;  /* 0x0000000202127812 */ /* 0x000fe200078ee204 */
[----:B------:R-:W-:Y:S01]  /*1610*/  CS2R R156, SRZ ;  /* 0x00000000009c7805 */ /* 0x000fe2000001ff00 */
[----:B------:R-:W-:Y:S01]  /*1620*/  LEA.HI R4, R3, R0, RZ, 0x2 ;  /* 0x0000000003047211 */ /* 0x000fe200078f10ff */
[----:B------:R-:W-:Y:S01]  /*1630*/  CS2R R154, SRZ ;  /* 0x00000000009a7805 */ /* 0x000fe2000001ff00 */
[----:B------:R-:W-:Y:S01]  /*1640*/  LEA.HI R8, R19, R24, RZ, 0x4 ;  /* 0x0000001813087211 */ /* 0x000fe200078f20ff */
[----:B------:R-:W-:Y:S01]  /*1650*/  CS2R R152, SRZ ;  /* 0x0000000000987805 */ /* 0x000fe2000001ff00 */
[----:B------:R-:W-:Y:S01]  /*1660*/  LEA.HI R3, R9, R0, RZ, 0x1 ;  /* 0x0000000009037211 */ /* 0x000fe200078f08ff */
[----:B------:R-:W-:Y:S01]  /*1670*/  CS2R R150, SRZ ;  /* 0x0000000000967805 */ /* 0x000fe2000001ff00 */
[-C--:B------:R-:W-:Y:S01]  /*1680*/  LEA.HI R2, R19, R24.reuse, RZ, 0x7 ;  /* 0x0000001813027211 */ /* 0x080fe200078f38ff */
[----:B------:R-:W-:Y:S01]  /*1690*/  CS2R R148, SRZ ;  /* 0x0000000000947805 */ /* 0x000fe2000001ff00 */
[----:B------:R-:W-:Y:S01]  /*16a0*/  SHF.R.S32.HI R6, RZ, 0x4, R8 ;  /* 0x00000004ff067819 */ /* 0x000fe20000011408 */
[----:B------:R-:W-:Y:S01]  /*16b0*/  CS2R R146, SRZ ;  /* 0x0000000000927805 */ /* 0x000fe2000001ff00 */
[----:B------:R-:W-:Y:S01]  /*16c0*/  LOP3.LUT R7, R4, 0xfffffffc, RZ, 0xc0, !PT ;  /* 0xfffffffc04077812 */ /* 0x000fe200078ec0ff */
[----:B------:R-:W-:Y:S01]  /*16d0*/  CS2R R144, SRZ ;  /* 0x0000000000907805 */ /* 0x000fe2000001ff00 */
[----:B------:R-:W-:Y:S01]  /*16e0*/  LOP3.LUT R3, R3, 0xfffffffe, RZ, 0xc0, !PT ;  /* 0xfffffffe03037812 */ /* 0x000fe200078ec0ff */
[----:B------:R-:W-:Y:S01]  /*16f0*/  CS2R R142, SRZ ;  /* 0x00000000008e7805 */ /* 0x000fe2000001ff00 */
[C---:B------:R-:W-:Y:S01]  /*1700*/  ISETP.GE.AND P5, PT, R11.reuse, c[0x0][0x16c], PT ;  /* 0x00005b000b007a0c */ /* 0x040fe20003fa6270 */
[----:B------:R-:W-:Y:S01]  /*1710*/  CS2R R140, SRZ ;  /* 0x00000000008c7805 */ /* 0x000fe2000001ff00 */
[----:B------:R-:W-:Y:S01]  /*1720*/  ISETP.GE.AND P2, PT, R11, c[0x0][0x1fc], PT ;  /* 0x00007f000b007a0c */ /* 0x000fe20003f46270 */
[C---:B------:R-:W-:Y:S01]  /*1730*/  IMAD.IADD R236, R0.reuse, 0x1, -R3 ;  /* 0x0000000100ec7824 */ /* 0x040fe200078e0a03 */
[----:B------:R-:W-:Y:S01]  /*1740*/  SHF.R.S32.HI R11, RZ, 0x7, R2 ;  /* 0x00000007ff0b7819 */ /* 0x000fe20000011402 */
[----:B------:R-:W-:Y:S01]  /*1750*/  IMAD.IADD R3, R13, 0x1, R16 ;  /* 0x000000010d037824 */ /* 0x000fe200078e0210 */
[----:B------:R-:W-:Y:S01]  /*1760*/  LEA.HI R15, R19, R24, RZ, 0x2 ;  /* 0x00000018130f7211 */ /* 0x000fe200078f10ff */
[----:B------:R-:W-:Y:S01]  /*1770*/  IMAD.IADD R19, R0, 0x1, -R7 ;  /* 0x0000000100137824 */ /* 0x000fe200078e0a07 */
[----:B------:R-:W-:Y:S01]  /*1780*/  LEA.HI R5, R8, R6, RZ, 0x1 ;  /* 0x0000000608057211 */ /* 0x000fe200078f08ff */
[----:B------:R-:W-:Y:S01]  /*1790*/  IMAD.MOV.U32 R16, RZ, RZ, 0x20 ;  /* 0x00000020ff107424 */ /* 0x000fe200078e00ff */
[----:B------:R-:W-:Y:S01]  /*17a0*/  LEA.HI R0, R2, R11, RZ, 0x1 ;  /* 0x0000000b02007211 */ /* 0x000fe200078f08ff */
[----:B------:R-:W-:Y:S01]  /*17b0*/  CS2R R138, SRZ ;  /* 0x00000000008a7805 */ /* 0x000fe2000001ff00 */
[----:B------:R-:W-:Y:S01]  /*17c0*/  LOP3.LUT R5, R5, 0xfffffffe, RZ, 0xc0, !PT ;  /* 0xfffffffe05057812 */ /* 0x000fe200078ec0ff */
[----:B------:R-:W-:Y:S01]  /*17d0*/  CS2R R136, SRZ ;  /* 0x0000000000887805 */ /* 0x000fe2000001ff00 */
[--C-:B------:R-:W-:Y:S01]  /*17e0*/  SHF.R.S32.HI R10, RZ, 0x2, R15.reuse ;  /* 0x00000002ff0a7819 */ /* 0x100fe2000001140f */
[----:B------:R-:W-:Y:S01]  /*17f0*/  CS2R R134, SRZ ;  /* 0x0000000000867805 */ /* 0x000fe2000001ff00 */
[----:B------:R-:W-:Y:S01]  /*1800*/  SHF.R.S32.HI R4, RZ, 0x1f, R15 ;  /* 0x0000001fff047819 */ /* 0x000fe2000001140f */
[----:B------:R-:W-:Y:S01]  /*1810*/  IMAD.IADD R14, R6, 0x1, -R5 ;  /* 0x00000001060e7824 */ /* 0x000fe200078e0a05 */
[----:B------:R-:W-:Y:S01]  /*1820*/  LOP3.LUT R0, R0, 0xfffffffe, RZ, 0xc0, !PT ;  /* 0xfffffffe00007812 */ /* 0x000fe200078ec0ff */
[----:B------:R-:W-:Y:S01]  /*1830*/  IMAD.U32 R6, RZ, RZ, UR10 ;  /* 0x0000000aff067e24 */ /* 0x000fe2000f8e00ff */
[----:B------:R-:W-:Y:S01]  /*1840*/  LEA.HI R2, R4, R10, RZ, 0x3 ;  /* 0x0000000a04027211 */ /* 0x000fe200078f18ff */
[----:B------:R-:W-:Y:S01]  /*1850*/  CS2R R132, SRZ ;  /* 0x0000000000847805 */ /* 0x000fe2000001ff00 */
[----:B------:R-:W-:Y:S01]  /*1860*/  SEL R5, RZ, 0x4, P2 ;  /* 0x00000004ff057807 */ /* 0x000fe20001000000 */
[----:B------:R-:W-:Y:S01]  /*1870*/  IMAD.IADD R0, R11, 0x1, -R0 ;  /* 0x000000010b007824 */ /* 0x000fe200078e0a00 */
[----:B------:R-:W-:Y:S01]  /*1880*/  LOP3.LUT R2, R2, 0xfffffff8, RZ, 0xc0, !PT ;  /* 0xfffffff802027812 */ /* 0x000fe200078ec0ff */
[----:B------:R-:W-:Y:S01]  /*1890*/  CS2R R130, SRZ ;  /* 0x0000000000827805 */ /* 0x000fe2000001ff00 */
[----:B------:R-:W-:Y:S01]  /*18a0*/  LOP3.LUT R252, R18, R5, RZ, 0xfc, !PT ;  /* 0x0000000512fc7212 */ /* 0x000fe200078efcff */
[----:B------:R-:W-:Y:S01]  /*18b0*/  IMAD R13, R0, -0x8, R22 ;  /* 0xfffffff8000d7824 */ /* 0x000fe200078e0216 */
[----:B------:R-:W-:Y:S01]  /*18c0*/  SEL R4, RZ, 0x4, P5 ;  /* 0x00000004ff047807 */ /* 0x000fe20002800000 */
[----:B------:R-:W-:Y:S01]  /*18d0*/  IMAD.SHL.U32 R0, R20, 0x40, RZ ;  /* 0x0000004014007824 */ /* 0x000fe200078e00ff */
[----:B------:R-:W-:Y:S01]  /*18e0*/  LOP3.LUT R5, R9, 0xffffffe0, RZ, 0xc0, !PT ;  /* 0xffffffe009057812 */ /* 0x000fe200078ec0ff */
[----:B------:R-:W-:Y:S01]  /*18f0*/  IMAD.IADD R10, R10, 0x1, -R2 ;  /* 0x000000010a0a7824 */ /* 0x000fe200078e0a02 */
[----:B------:R-:W-:Y:S01]  /*1900*/  LOP3.LUT R251, R17, R4, RZ, 0xfc, !PT ;  /* 0x0000000411fb7212 */ /* 0x000fe200078efcff */
[----:B------:R-:W-:Y:S01]  /*1910*/  IMAD.MOV.U32 R2, RZ, RZ, R12 ;  /* 0x000000ffff027224 */ /* 0x000fe200078e000c */
[----:B------:R-:W-:Y:S01]  /*1920*/  LOP3.LUT R12, R0, 0x1c0, RZ, 0xc0, !PT ;  /* 0x000001c0000c7812 */ /* 0x000fe200078ec0ff */
[----:B------:R-:W-:Y:S01]  /*1930*/  IMAD.SHL.U32 R4, R26, 0x8, RZ ;  /* 0x000000081a047824 */ /* 0x000fe200078e00ff */
[----:B------:R-:W-:Y:S01]  /*1940*/  LOP3.LUT R0, R8, 0xfffffff0, RZ, 0xc0, !PT ;  /* 0xfffffff008007812 */ /* 0x000fe200078ec0ff */
[----:B------:R-:W-:Y:S01]  /*1950*/  IMAD.IADD R5, R24, 0x1, -R5 ;  /* 0x0000000118057824 */ /* 0x000fe200078e0a05 */
[----:B------:R-:W-:Y:S01]  /*1960*/  SHF.R.U32.HI R234, RZ, 0x3, R12 ;  /* 0x00000003ffea7819 */ /* 0x000fe2000001160c */
[----:B------:R-:W-:Y:S01]  /*1970*/  IMAD.WIDE.U32 R22, R6, c[0x0][0x240], R2 ;  /* 0x0000900006167a25 */ /* 0x000fe200078e0002 */
[----:B------:R-:W-:Y:S01]  /*1980*/  LOP3.LUT R9, R4, 0x8, RZ, 0xc0, !PT ;  /* 0x0000000804097812 */ /* 0x000fe200078ec0ff */
[----:B------:R-:W-:Y:S01]  /*1990*/  CS2R R128, SRZ ;  /* 0x0000000000807805 */ /* 0x000fe2000001ff00 */
[----:B------:R-:W-:Y:S01]  /*19a0*/  SHF.R.S32.HI R3, RZ, 0x1f, R5 ;  /* 0x0000001fff037819 */ /* 0x000fe20000011405 */
[----:B------:R-:W-:Y:S01]  /*19b0*/  IMAD.IADD R0, R24, 0x1, -R0 ;  /* 0x0000000118007824 */ /* 0x000fe200078e0a00 */
[----:B------:R-:W-:Y:S01]  /*19c0*/  LOP3.LUT R4, R234, R9, R12, 0x1e, !PT ;  /* 0x00000009ea047212 */ /* 0x000fe200078e1e0c */
[----:B------:R-:W-:Y:S01]  /*19d0*/  IMAD R2, R14, 0x2, R11 ;  /* 0x000000020e027824 */ /* 0x000fe200078e020b */
[----:B------:R-:W-:Y:S01]  /*19e0*/  LEA.HI R8, R3, R5, RZ, 0x2 ;  /* 0x0000000503087211 */ /* 0x000fe200078f10ff */
[----:B------:R-:W-:Y:S01]  /*19f0*/  IMAD.SHL.U32 R6, R236, 0x10, RZ ;  /* 0x00000010ec067824 */ /* 0x000fe200078e00ff */
[----:B------:R-:W-:Y:S01]  /*1a00*/  SHF.R.S32.HI R7, RZ, 0x1f, R0 ;  /* 0x0000001fff077819 */ /* 0x000fe20000011400 */
[----:B------:R-:W-:Y:S01]  /*1a10*/  IMAD.U32 R2, R2, 0x200, R4 ;  /* 0x0000020002027824 */ /* 0x000fe200078e0004 */
[----:B------:R-:W-:Y:S01]  /*1a20*/  LOP3.LUT R3, R8, 0xfffffffc, RZ, 0xc0, !PT ;  /* 0xfffffffc08037812 */ /* 0x000fe200078ec0ff */
[----:B------:R-:W-:Y:S01]  /*1a30*/  IMAD.SHL.U32 R4, R14, 0x20, RZ ;  /* 0x000000200e047824 */ /* 0x000fe200078e00ff */
[----:B------:R-:W-:Y:S01]  /*1a40*/  LEA.HI R233, R7, R0, RZ, 0x3 ;  /* 0x0000000007e97211 */ /* 0x000fe200078f18ff */
[----:B------:R1:W-:Y:S01]  /*1a50*/  STL.64 [R1+0x28], R22 ;  /* 0x0000281601007387 */ /* 0x0003e20000100a00 */
[----:B------:R-:W-:Y:S01]  /*1a60*/  LOP3.LUT R7, R12, 0x10, R6, 0xf8, !PT ;  /* 0x000000100c077812 */ /* 0x000fe200078ef806 */
[----:B------:R-:W-:Y:S01]  /*1a70*/  IMAD.IADD R3, R5, 0x1, -R3 ;  /* 0x0000000105037824 */ /* 0x000fe200078e0a03 */
[----:B------:R-:W-:Y:S01]  /*1a80*/  LOP3.LUT R4, R4, 0x20, RZ, 0xc0, !PT ;  /* 0x0000002004047812 */ /* 0x000fe200078ec0ff */
[----:B------:R-:W-:Y:S01]  /*1a90*/  IMAD.SHL.U32 R5, R21, 0x8, RZ ;  /* 0x0000000815057824 */ /* 0x000fe200078e00ff */
[----:B------:R-:W-:Y:S01]  /*1aa0*/  LOP3.LUT R6, R233, 0xfffffff8, RZ, 0xc0, !PT ;  /* 0xfffffff8e9067812 */ /* 0x000fe200078ec0ff */
[----:B------:R-:W-:Y:S01]  /*1ab0*/  IMAD R13, R3, -0x2, R13 ;  /* 0xfffffffe030d7824 */ /* 0x000fe200078e020d */
[----:B------:R-:W-:Y:S01]  /*1ac0*/  LOP3.LUT R234, R234, R7, R9, 0x1e, !PT ;  /* 0x00000007eaea7212 */ /* 0x000fe200078e1e09 */
[----:B------:R-:W-:Y:S01]  /*1ad0*/  IMAD.SHL.U32 R7, R11, 0x8, RZ ;  /* 0x000000080b077824 */ /* 0x000fe200078e00ff */
[----:B------:R-:W-:Y:S01]  /*1ae0*/  LOP3.LUT R12, R4, 0x18, R5, 0xf8, !PT ;  /* 0x00000018040c7812 */ /* 0x000fe200078ef805 */
[----:B------:R-:W-:Y:S01]  /*1af0*/  IMAD.SHL.U32 R4, R10, 0x40, RZ ;  /* 0x000000400a047824 */ /* 0x000fe200078e00ff */
[----:B------:R-:W-:Y:S01]  /*1b00*/  SHF.R.U32.HI R5, RZ, 0x2, R8 ;  /* 0x00000002ff057819 */ /* 0x000fe20000011608 */
[----:B------:R-:W-:Y:S01]  /*1b10*/  IMAD.IADD R0, R0, 0x1, -R6 ;  /* 0x0000000100007824 */ /* 0x000fe200078e0a06 */
[----:B------:R-:W-:Y:S01]  /*1b20*/  LOP3.LUT R6, R15, 0x3ffffffc, RZ, 0xc0, !PT ;  /* 0x3ffffffc0f067812 */ /* 0x000fe200078ec0ff */
[C---:B------:R-:W-:Y:S01]  /*1b30*/  IMAD.SHL.U32 R9, R19.reuse, 0x400, RZ ;  /* 0x0000040013097824 */ /* 0x040fe200078e00ff */
[----:B------:R-:W-:Y:S01]  /*1b40*/  LOP3.LUT R4, R4, 0x1c0, RZ, 0xc0, !PT ;  /* 0x000001c004047812 */ /* 0x000fe200078ec0ff */
[----:B------:R-:W-:Y:S01]  /*1b50*/  IMAD R248, R19, 0x10, R5 ;  /* 0x0000001013f87824 */ /* 0x000fe200078e0205 */
[----:B------:R-:W-:Y:S01]  /*1b60*/  LOP3.LUT P1, RZ, R20, 0x2, RZ, 0xc0, !PT ;  /* 0x0000000214ff7812 */ /* 0x000fe2000782c0ff */
[----:B------:R-:W-:Y:S01]  /*1b70*/  IMAD.IADD R8, R24, 0x1, -R6 ;  /* 0x0000000118087824 */ /* 0x000fe200078e0a06 */
[----:B------:R-:W-:Y:S01]  /*1b80*/  LOP3.LUT P5, RZ, R20, 0x4, RZ, 0xc0, !PT ;  /* 0x0000000414ff7812 */ /* 0x000fe200078ac0ff */
[----:B------:R-:W-:Y:S01]  /*1b90*/  IMAD.SHL.U32 R5, R0, 0x40, RZ ;  /* 0x0000004000057824 */ /* 0x000fe200078e00ff */
[----:B------:R-:W-:Y:S01]  /*1ba0*/  LOP3.LUT R6, R4, 0x8, R7, 0xf8, !PT ;  /* 0x0000000804067812 */ /* 0x000fe200078ef807 */
[----:B------:R-:W-:Y:S01]  /*1bb0*/  IMAD.SHL.U32 R233, R233, 0x40, RZ ;  /* 0x00000040e9e97824 */ /* 0x000fe200078e00ff */
[----:B------:R-:W-:Y:S01]  /*1bc0*/  SHF.R.U32.HI R4, RZ, 0x3, R4 ;  /* 0x00000003ff047819 */ /* 0x000fe20000011604 */
[----:B------:R-:W-:Y:S01]  /*1bd0*/  IMAD.SHL.U32 R2, R2, 0x2, RZ ;  /* 0x0000000202027824 */ /* 0x000fe200078e00ff */
[----:B------:R-:W-:Y:S01]  /*1be0*/  SEL R3, R16, 0xffffffe0, !P1 ;  /* 0xffffffe010037807 */ /* 0x000fe20004800000 */
[----:B------:R-:W-:Y:S01]  /*1bf0*/  IMAD R234, R14, 0x200, R234 ;  /* 0x000002000eea7824 */ /* 0x000fe200078e02ea */
[----:B------:R-:W-:Y:S01]  /*1c00*/  R2P PR, R10, 0x6 ;  /* 0x000000060a007804 */ /* 0x000fe20000000000 */
[----:B------:R-:W-:Y:S01]  /*1c10*/  CS2R R126, SRZ ;  /* 0x00000000007e7805 */ /* 0x000fe2000001ff00 */
[----:B------:R-:W-:Y:S01]  /*1c20*/  SEL R249, RZ, 0x8, P4 ;  /* 0x00000008fff97807 */ /* 0x000fe20002000000 */
[----:B------:R-:W-:Y:S01]  /*1c30*/  IMAD.IADD R3, R2, 0x1, R3 ;  /* 0x0000000102037824 */ /* 0x000fe200078e0203 */
[C---:B------:R-:W-:Y:S01]  /*1c40*/  LOP3.LUT P6, RZ, R0.reuse, 0x2, RZ, 0xc0, !PT ;  /* 0x0000000200ff7812 */ /* 0x040fe200078cc0ff */
[----:B------:R-:W-:Y:S01]  /*1c50*/  CS2R R124, SRZ ;  /* 0x00000000007c7805 */ /* 0x000fe2000001ff00 */
[----:B------:R-:W-:Y:S01]  /*1c60*/  LOP3.LUT P4, RZ, R0, 0x4, RZ, 0xc0, !PT ;  /* 0x0000000400ff7812 */ /* 0x000fe2000788c0ff */
[----:B------:R-:W-:Y:S01]  /*1c70*/  CS2R R122, SRZ ;  /* 0x00000000007a7805 */ /* 0x000fe2000001ff00 */
[----:B------:R-:W-:Y:S01]  /*1c80*/  LOP3.LUT R7, R6, R4, RZ, 0x3c, !PT ;  /* 0x0000000406077212 */ /* 0x000fe200078e3cff */
[----:B------:R-:W-:Y:S01]  /*1c90*/  IMAD.SHL.U32 R6, R14, 0x8, RZ ;  /* 0x000000080e067824 */ /* 0x000fe200078e00ff */
[----:B------:R-:W-:Y:S01]  /*1ca0*/  LOP3.LUT R0, R5, 0x1c0, RZ, 0xc0, !PT ;  /* 0x000001c005007812 */ /* 0x000fe200078ec0ff */
[----:B------:R-:W-:Y:S01]  /*1cb0*/  IMAD R5, R8, 0x2, R9 ;  /* 0x0000000208057824 */ /* 0x000fe200078e0209 */
[----:B------:R-:W-:Y:S01]  /*1cc0*/  LOP3.LUT R233, R233, 0xfffffe00, RZ, 0xc0, !PT ;  /* 0xfffffe00e9e97812 */ /* 0x000fe200078ec0ff */
[----:B------:R-:W-:Y:S01]  /*1cd0*/  CS2R R120, SRZ ;  /* 0x0000000000787805 */ /* 0x000fe2000001ff00 */
[----:B------:R-:W-:Y:S01]  /*1ce0*/  SHF.R.U32.HI R4, RZ, 0x3, R0 ;  /* 0x00000003ff047819 */ /* 0x000fe20000011600 */
[----:B------:R-:W-:Y:S01]  /*1cf0*/  IMAD.IADD R7, R7, 0x1, R5 ;  /* 0x0000000107077824 */ /* 0x000fe200078e0205 */
[----:B------:R-:W-:Y:S01]  /*1d00*/  LOP3.LUT R5, R0, 0x8, R6, 0xf8, !PT ;  /* 0x0000000800057812 */ /* 0x000fe200078ef806 */
[----:B------:R-:W-:Y:S01]  /*1d10*/  IMAD R236, R236, 0x400, R233 ;  /* 0x00000400ecec7824 */ /* 0x000fe200078e02e9 */
[----:B------:R-:W-:Y:S01]  /*1d20*/  IADD3 R6, R23, UR5, RZ ;  /* 0x0000000517067c10 */ /* 0x000fe2000fffe0ff */
[----:B------:R-:W-:Y:S01]  /*1d30*/  CS2R R118, SRZ ;  /* 0x0000000000767805 */ /* 0x000fe2000001ff00 */
[----:B------:R-:W-:Y:S01]  /*1d40*/  LOP3.LUT R0, R4, R12, R0, 0x1e, !PT ;  /* 0x0000000c04007212 */ /* 0x000fe200078e1e00 */
[----:B------:R-:W-:Y:S01]  /*1d50*/  CS2R R116, SRZ ;  /* 0x0000000000747805 */ /* 0x000fe2000001ff00 */
[----:B------:R-:W-:Y:S01]  /*1d60*/  LOP3.LUT R4, R5, R4, RZ, 0x3c, !PT ;  /* 0x0000000405047212 */ /* 0x000fe200078e3cff */
[----:B------:R1:W-:Y:S01]  /*1d70*/  STL [R1+0x30], R6 ;  /* 0x0000300601007387 */ /* 0x0003e20000100800 */
[-C--:B------:R-:W-:Y:S01]  /*1d80*/  LOP3.LUT R0, R0, R233.reuse, RZ, 0xfc, !PT ;  /* 0x000000e900007212 */ /* 0x080fe200078efcff */
[----:B------:R-:W-:Y:S01]  /*1d90*/  CS2R R114, SRZ ;  /* 0x0000000000727805 */ /* 0x000fe2000001ff00 */
[C---:B------:R-:W-:Y:S01]  /*1da0*/  IADD3 R233, R4.reuse, R233, R9 ;  /* 0x000000e904e97210 */ /* 0x040fe20007ffe009 */
[----:B------:R-:W-:Y:S01]  /*1db0*/  IMAD.IADD R236, R4, 0x1, R236 ;  /* 0x0000000104ec7824 */ /* 0x000fe200078e02ec */
[----:B------:R-:W-:Y:S01]  /*1dc0*/  LEA R244, R7, 0x20280, 0x1 ;  /* 0x0002028007f47811 */ /* 0x000fe200078e08ff */
[----:B------:R-:W-:Y:S01]  /*1dd0*/  IMAD.MOV.U32 R4, RZ, RZ, 0x40 ;  /* 0x00000040ff047424 */ /* 0x000fe200078e00ff */
[----:B------:R-:W-:Y:S01]  /*1de0*/  SEL R5, R16, 0xffffffe0, !P6 ;  /* 0xffffffe010057807 */ /* 0x000fe20007000000 */
[C---:B------:R-:W-:Y:S01]  /*1df0*/  IMAD.SHL.U32 R235, R233.reuse, 0x2, RZ ;  /* 0x00000002e9eb7824 */ /* 0x040fe200078e00ff */
[----:B------:R-:W-:Y:S01]  /*1e00*/  LEA R236, R236, 0x22280, 0x1 ;  /* 0x00022280ecec7811 */ /* 0x000fe200078e08ff */
[----:B------:R-:W-:Y:S01]  /*1e10*/  CS2R R112, SRZ ;  /* 0x0000000000707805 */ /* 0x000fe2000001ff00 */
[----:B------:R-:W-:Y:S01]  /*1e20*/  SEL R231, R4, 0xffffffc0, !P5 ;  /* 0xffffffc004e77807 */ /* 0x000fe20006800000 */
[----:B------:R-:W-:Y:S01]  /*1e30*/  IMAD R230, R233, 0x2, R5 ;  /* 0x00000002e9e67824 */ /* 0x000fe200078e0205 */
[----:B------:R-:W-:Y:S01]  /*1e40*/  SEL R246, R16, 0xffffffe0, !P1 ;  /* 0xffffffe010f67807 */ /* 0x000fe20004800000 */
[----:B------:R-:W-:Y:S01]  /*1e50*/  IMAD.IADD R237, R5, 0x1, R236 ;  /* 0x0000000105ed7824 */ /* 0x000fe200078e02ec */
[----:B------:R-:W-:Y:S01]  /*1e60*/  IADD3 R245, R244, 0x40, RZ ;  /* 0x00000040f4f57810 */ /* 0x000fe20007ffe0ff */
[----:B------:R-:W-:Y:S01]  /*1e70*/  IMAD.IADD R229, R2, 0x1, R231 ;  /* 0x0000000102e57824 */ /* 0x000fe200078e02e7 */
[----:B------:R-:W-:Y:S01]  /*1e80*/  SEL R4, R4, 0xffffffc0, !P4 ;  /* 0xffffffc004047807 */ /* 0x000fe20006000000 */
[----:B------:R-:W-:Y:S01]  /*1e90*/  IMAD.IADD R228, R231, 0x1, R3 ;  /* 0x00000001e7e47824 */ /* 0x000fe200078e0203 */
[----:B------:R-:W-:Y:S01]  /*1ea0*/  @P2 IADD3 R245, R244, -0x40, RZ ;  /* 0xffffffc0f4f52810 */ /* 0x000fe20007ffe0ff */
[----:B------:R-:W-:Y:S01]  /*1eb0*/  IMAD R231, R234, 0x2, R231 ;  /* 0x00000002eae77824 */ /* 0x000fe200078e02e7 */
[----:B------:R-:W-:Y:S01]  /*1ec0*/  SEL R250, RZ, 0x8, P3 ;  /* 0x00000008fffa7807 */ /* 0x000fe20001800000 */
[----:B------:R-:W-:Y:S01]  /*1ed0*/  IMAD.IADD R247, R244, 0x1, R246 ;  /* 0x00000001f4f77824 */ /* 0x000fe200078e02f6 */
        /* <DEDUP_REMOVED lines=38> */
[----:B------:R-:W-:Y:S01]  /*2140*/  LOP3.LUT R250, R252, R250, RZ, 0xfc, !PT ;  /* 0x000000fafcfa7212 */ /* 0x000fe200078efcff */
[----:B------:R-:W-:Y:S01]  /*2150*/  IMAD.SHL.U32 R234, R234, 0x2, RZ ;  /* 0x00000002eaea7824 */ /* 0x000fe200078e00ff */
[----:B------:R-:W-:Y:S01]  /*2160*/  LOP3.LUT R249, R251, R249, RZ, 0xfc, !PT ;  /* 0x000000f9fbf97212 */ /* 0x000fe200078efcff */
[----:B------:R-:W-:Y:S01]  /*2170*/  IMAD.SHL.U32 R0, R0, 0x2, RZ ;  /* 0x0000000200007824 */ /* 0x000fe200078e00ff */
[----:B------:R-:W-:Y:S01]  /*2180*/  USHF.R.S32.HI UR20, URZ, 0x6, UR20 ;  /* 0x000000063f147899 */ /* 0x000fe20008011414 */
[----:B------:R-:W-:Y:S01]  /*2190*/  IMAD R233, R233, 0x2, R4 ;  /* 0x00000002e9e97824 */ /* 0x000fe200078e0204 */
[----:B------:R-:W-:Y:S01]  /*21a0*/  UMOV UR11, URZ ;  /* 0x0000003f000b7c82 */ /* 0x000fe20008000000 */
[----:B------:R-:W-:-:S02]  /*21b0*/  IMAD.IADD R246, R246, 0x1, R245 ;  /* 0x00000001f6f67824 */ /* 0x000fc400078e02f5 */
[C---:B------:R-:W-:Y:S02]  /*21c0*/  IMAD.IADD R232, R4.reuse, 0x1, R230 ;  /* 0x0000000104e87824 */ /* 0x040fe400078e02e6 */
[C---:B------:R-:W-:Y:S02]  /*21d0*/  IMAD.IADD R239, R4.reuse, 0x1, R236 ;  /* 0x0000000104ef7824 */ /* 0x040fe400078e02ec */
[----:B------:R-:W-:Y:S02]  /*21e0*/  IMAD.IADD R238, R4, 0x1, R237 ;  /* 0x0000000104ee7824 */ /* 0x000fe400078e02ed */
[C---:B-1----:R-:W-:Y:S02]  /*21f0*/  ISETP.GT.AND P2, PT, R13.reuse, RZ, PT ;  /* 0x000000ff0d00720c */ /* 0x042fe40003f44270 */
[----:B------:R-:W-:Y:S02]  /*2200*/  ISETP.GT.AND P1, PT, R13, 0x1, PT ;  /* 0x000000010d00780c */ /* 0x000fe40003f24270 */
[----:B------:R-:W-:Y:S02]  /*2210*/  LOP3.LUT R243, R243, 0xffffff7f, RZ, 0xc0, !PT ;  /* 0xffffff7ff3f37812 */ /* 0x000fe400078ec0ff */
[----:B------:R-:W-:-:S07]  /*2220*/  ISETP.GT.AND P3, PT, R13, 0x10, PT ;  /* 0x000000100d00780c */ /* 0x000fce0003f64270 */
[----:B------:R-:W-:Y:S02]  /*2230*/  @P2 LOP3.LUT R243, R243, 0x80, RZ, 0xfc, !PT ;  /* 0x00000080f3f32812 */ /* 0x000fe400078efcff */
[----:B------:R-:W-:Y:S02]  /*2240*/  ISETP.GT.AND P2, PT, R13, 0x11, PT ;  /* 0x000000110d00780c */ /* 0x000fe40003f44270 */
[----:B------:R-:W-:-:S04]  /*2250*/  LOP3.LUT R243, R243, 0xffffffbf, RZ, 0xc0, !PT ;  /* 0xffffffbff3f37812 */ /* 0x000fc800078ec0ff */
        /* <DEDUP_REMOVED lines=12> */
[----:B------:R-:W-:-:S04]  /*2320*/  @P3 LOP3.LUT R243, R243, 0x4, RZ, 0xfc, !PT ;  /* 0x00000004f3f33812 */ /* 0x000fc800078efcff */
[----:B------:R-:W-:-:S04]  /*2330*/  LOP3.LUT R243, R243, 0xfffffffe, RZ, 0xc0, !PT ;  /* 0xfffffffef3f37812 */ /* 0x000fc800078ec0ff */
[----:B------:R-:W-:-:S04]  /*2340*/  LOP3.LUT R243, R243, 0xfffffffd, RZ, 0xc0, !PT ;  /* 0xfffffffdf3f37812 */ /* 0x000fc800078ec0ff */
[----:B------:R-:W-:-:S04]  /*2350*/  @P2 LOP3.LUT R243, R243, 0x2, RZ, 0xfc, !PT ;  /* 0x00000002f3f32812 */ /* 0x000fc800078efcff */
[----:B------:R-:W-:Y:S02]  /*2360*/  @P1 LOP3.LUT R243, R243, 0x1, RZ, 0xfc, !PT ;  /* 0x00000001f3f31812 */ /* 0x000fe400078efcff */
.L_x_598:
[----:B------:R-:W-:Y:S04]  /*2370*/  DEPBAR.LE SB0, 0x0 ;  /* 0x000080000000791a */ /* 0x000fe80000000000 */
[----:B------:R-:W-:Y:S01]  /*2380*/  BAR.SYNC.DEFER_BLOCKING 0x0 ;  /* 0x0000000000007b1d */ /* 0x000fe20000010000 */
[C---:B------:R-:W-:Y:S01]  /*2390*/  LOP3.LUT P2, RZ, R243.reuse, 0x20, RZ, 0xc0, !PT ;  /* 0x00000020f3ff7812 */ /* 0x040fe2000784c0ff */
[----:B------:R-:W-:Y:S01]  /*23a0*/  UIADD3 UR21, UR11, 0x1, URZ ;  /* 0x000000010b157890 */ /* 0x000fe2000fffe03f */
[C---:B------:R-:W-:Y:S02]  /*23b0*/  LOP3.LUT P3, RZ, R243.reuse, 0x40, RZ, 0xc0, !PT ;  /* 0x00000040f3ff7812 */ /* 0x040fe4000786c0ff */
[C---:B------:R-:W-:Y:S01]  /*23c0*/  LOP3.LUT P1, RZ, R243.reuse, 0x80, RZ, 0xc0, !PT ;  /* 0x00000080f3ff7812 */ /* 0x040fe2000782c0ff */
[----:B------:R-:W-:Y:S01]  /*23d0*/  UISETP.GE.AND UP0, UPT, UR21, UR20, UPT ;  /* 0x000000141500728c */ /* 0x000fe2000bf06270 */
[----:B------:R-:W-:Y:S01]  /*23e0*/  LOP3.LUT P4, RZ, R243, 0x8, RZ, 0xc0, !PT ;  /* 0x00000008f3ff7812 */ /* 0x000fe2000788c0ff */
[----:B-1----:R-:W-:Y:S05]  /*23f0*/  LDSM.16.M88.4 R16, [R235+0x10080] ;  /* 0x01008000eb10783b */ /* 0x002fea0000000200 */
        /* <DEDUP_REMOVED lines=10> */
[----:B------:R1:W5:Y:S01]  /*24a0*/  LDL.64 R240, [R1+0x20] ;  /* 0x0000200001f07983 */ /* 0x0003620000100a00 */
        /* <DEDUP_REMOVED lines=138> */
[C---:B---3--:R-:W-:Y:S02]  /*2d50*/  HMMA.16816.F32 R20, R168.reuse, R180, R20 ;  /* 0x000000b4a814723c */ /* 0x048fe40000001814 */
[----:B------:R-:W-:Y:S06]  /*2d60*/  MUFU.EX2 R12, R12 ;  /* 0x0000000c000c7308 */ /* 0x000fec0000000800 */
        /* <DEDUP_REMOVED lines=78> */
[----:B------:R-:W4:Y:S01]  /*3250*/  LDSM.16.M88.4 R176, [R3+0xe080] ;  /* 0x00e0800003b0783b */ /* 0x000f220000000200 */
[----:B------:R-:W-:Y:S01]  /*3260*/  MUFU.EX2 R184, R184 ;  /* 0x000000b800b87308 */ /* 0x000fe20000000800 */
[C---:B-1----:R-:W-:Y:S08]  /*3270*/  HMMA.16816.F32 R20, R172.reuse, R188, R20 ;  /* 0x000000bcac14723c */ /* 0x042ff00000001814 */
[C---:B------:R-:W-:Y:S01]  /*3280*/  HMMA.16816.F32 R24, R172.reuse, R190, R24 ;  /* 0x000000beac18723c */ /* 0x040fe20000001818 */
[----:B---3--:R-:W-:Y:S07]  /*3290*/  LDSM.16.M88.4 R4, [R233+0x1e080] ;  /* 0x01e08000e904783b */ /* 0x008fee0000000200 */
[C---:B--2---:R-:W-:Y:S08]  /*32a0*/  HMMA.16816.F32 R28, R172.reuse, R164, R28 ;  /* 0x000000a4ac1c723c */ /* 0x044ff0000000181c */
[----:B------:R-:W-:Y:S01]  /*32b0*/  HMMA.16816.F32 R32, R172, R166, R32 ;  /* 0x000000a6ac20723c */ /* 0x000fe20000001820 */
[----:B------:R-:W1:Y:S05]  /*32c0*/  LDSM.16.M88.4 R164, [R229+0xe080] ;  /* 0x00e08000e5a4783b */ /* 0x000e6a0000000200 */
[----:B------:R-:W2:Y:S02]  /*32d0*/  LDSM.16.M88.4 R172, [R229+0xf080] ;  /* 0x00f08000e5ac783b */ /* 0x000ea40000000200 */
[C---:B----4-:R-:W-:Y:S01]  /*32e0*/  HMMA.16816.F32 R20, R168.reuse, R176, R20 ;  /* 0x000000b0a814723c */ /* 0x050fe20000001814 */
[----:B------:R3:W-:Y:S07]  /*32f0*/  MUFU.EX2 R177, R8 ;  /* 0x0000000800b17308 */ /* 0x0007ee0000000800 */
[C---:B------:R-:W-:Y:S03]  /*3300*/  HMMA.16816.F32 R24, R168.reuse, R178, R24 ;  /* 0x000000b2a818723c */ /* 0x040fe60000001818 */
[----:B------:R-:W-:Y:S04]  /*3310*/  MUFU.EX2 R176, R9 ;  /* 0x0000000900b07308 */ /* 0x000fe80000000800 */
[----:B------:R-:W-:Y:S01]  /*3320*/  FSEL R178, R11, -INF , P1 ;  /* 0xff8000000bb27808 */ /* 0x000fe20000800000 */
[C---:B------:R-:W-:Y:S03]  /*3330*/  HMMA.16816.F32 R28, R168.reuse, R180, R28 ;  /* 0x000000b4a81c723c */ /* 0x040fe6000000181c */
[----:B------:R-:W-:Y:S01]  /*3340*/  LOP3.LUT P1, RZ, R243, 0x1, RZ, 0xc0, !PT ;  /* 0x00000001f3ff7812 */ /* 0x000fe2000782c0ff */
[--C-:B------:R-:W-:Y:S03]  /*3350*/  FFMA.FTZ R178, R178, c[0x0][0x29c], -R193.reuse ;  /* 0x0000a700b2b27a23 */ /* 0x100fe600000108c1 */
[----:B------:R-:W-:Y:S01]  /*3360*/  FSEL R19, R19, -INF , P1 ;  /* 0xff80000013137808 */ /* 0x000fe20000800000 */
[----:B------:R-:W-:Y:S01]  /*3370*/  HMMA.16816.F32 R32, R168, R182, R32 ;  /* 0x000000b6a820723c */ /* 0x000fe20000001820 */
[----:B------:R-:W-:Y:S01]  /*3380*/  LDSM.16.M88.4 R168, [R228+0xe080] ;  /* 0x00e08000e4a8783b */ /* 0x000fe20000000200 */
[----:B------:R-:W-:Y:S02]  /*3390*/  MUFU.EX2 R178, R178 ;  /* 0x000000b200b27308 */ /* 0x000fe40000000800 */
[----:B---3--:R-:W-:Y:S02]  /*33a0*/  FSEL R8, R10, -INF , P2 ;  /* 0xff8000000a087808 */ /* 0x008fe40001000000 */
[----:B------:R-:W-:Y:S02]  /*33b0*/  FSEL R17, R17, -INF , P1 ;  /* 0xff80000011117808 */ /* 0x000fe40000800000 */
[C---:B-1----:R-:W-:Y:S01]  /*33c0*/  HMMA.16816.F32 R20, R4.reuse, R164, R20 ;  /* 0x000000a40414723c */ /* 0x042fe20000001814 */
[----:B------:R-:W-:Y:S04]  /*33d0*/  PLOP3.LUT P1, PT, PT, PT, UP0, 0x80, 0x0 ;  /* 0x000000000000781c */ /* 0x000fe80003f2f008 */
[--C-:B------:R-:W-:Y:S01]  /*33e0*/  FFMA.FTZ R8, R8, c[0x0][0x29c], -R193.reuse ;  /* 0x0000a70008087a23 */ /* 0x100fe200000108c1 */
[----:B------:R-:W-:Y:S02]  /*33f0*/  LOP3.LUT P2, RZ, R243, 0x2, RZ, 0xc0, !PT ;  /* 0x00000002f3ff7812 */ /* 0x000fe4000784c0ff */
[C---:B------:R-:W-:Y:S01]  /*3400*/  HMMA.16816.F32 R24, R4.reuse, R166, R24 ;  /* 0x000000a60418723c */ /* 0x040fe20000001818 */
[----:B------:R1:W3:Y:S01]  /*3410*/  MUFU.EX2 R179, R8 ;  /* 0x0000000800b37308 */ /* 0x0002e20000000800 */
[----:B------:R-:W-:Y:S02]  /*3420*/  LDSM.16.M88.4 R164, [R228+0xf080] ;  /* 0x00f08000e4a4783b */ /* 0x000fe40000000200 */
[----:B------:R-:W-:Y:S04]  /*3430*/  FSEL R16, R16, -INF , P2 ;  /* 0xff80000010107808 */ /* 0x000fe80001000000 */
[C---:B--2---:R-:W-:Y:S03]  /*3440*/  HMMA.16816.F32 R28, R4.reuse, R172, R28 ;  /* 0x000000ac041c723c */ /* 0x044fe6000000181c */
[----:B------:R-:W2:Y:S01]  /*3450*/  MUFU.EX2 R173, R13 ;  /* 0x0000000d00ad7308 */ /* 0x000ea20000000800 */
[--C-:B------:R-:W-:Y:S02]  /*3460*/  FFMA.FTZ R16, R16, c[0x0][0x29c], -R192.reuse ;  /* 0x0000a70010107a23 */ /* 0x100fe400000108c0 */
[----:B------:R-:W-:Y:S02]  /*3470*/  FFMA.FTZ R192, R17, c[0x0][0x29c], -R192 ;  /* 0x0000a70011c07a23 */ /* 0x000fe400000108c0 */
[----:B------:R-:W-:Y:S01]  /*3480*/  HMMA.16816.F32 R32, R4, R174, R32 ;  /* 0x000000ae0420723c */ /* 0x000fe20000001820 */
[----:B------:R-:W-:Y:S04]  /*3490*/  LDS R5, [R248.X4+0x20180] ;  /* 0x02018000f8057984 */ /* 0x000fe80000004800 */
[----:B------:R4:W-:Y:S02]  /*34a0*/  MUFU.EX2 R172, R14 ;  /* 0x0000000e00ac7308 */ /* 0x0009e40000000800 */
[----:B------:R-:W-:Y:S01]  /*34b0*/  FSEL R4, R15, -INF , P3 ;  /* 0xff8000000f047808 */ /* 0x000fe20001800000 */
[----:B-1----:R-:W1:Y:S04]  /*34c0*/  LDSM.16.M88.4 R8, [R232+0x1e080] ;  /* 0x01e08000e808783b */ /* 0x002e680000000200 */
[--C-:B------:R-:W-:Y:S01]  /*34d0*/  FFMA.FTZ R4, R4, c[0x0][0x29c], -R193.reuse ;  /* 0x0000a70004047a23 */ /* 0x100fe200000108c1 */
[----:B------:R-:W-:Y:S02]  /*34e0*/  FSEL R6, R18, -INF , P2 ;  /* 0xff80000012067808 */ /* 0x000fe40001000000 */
[----:B---3--:R-:W-:Y:S01]  /*34f0*/  F2FP.PACK_AB R7, R178, R179 ;  /* 0x000000b3b207723e */ /* 0x008fe200000000ff */
[----:B------:R-:W-:Y:S02]  /*3500*/  MUFU.EX2 R16, R16 ;  /* 0x0000001000107308 */ /* 0x000fe40000000800 */
[--C-:B------:R-:W-:Y:S02]  /*3510*/  FFMA.FTZ R6, R6, c[0x0][0x29c], -R193.reuse ;  /* 0x0000a70006067a23 */ /* 0x100fe400000108c1 */
[----:B------:R-:W-:Y:S06]  /*3520*/  FFMA.FTZ R193, R19, c[0x0][0x29c], -R193 ;  /* 0x0000a70013c17a23 */ /* 0x000fec00000108c1 */
[----:B------:R2:W-:Y:S01]  /*3530*/  MUFU.EX2 R15, R6 ;  /* 0x00000006000f7308 */ /* 0x0005e20000000800 */
[----:B----4-:R-:W-:Y:S09]  /*3540*/  F2FP.PACK_AB R14, R185, R186 ;  /* 0x000000bab90e723e */ /* 0x010ff200000000ff */
[----:B------:R-:W-:Y:S10]  /*3550*/  MUFU.EX2 R193, R193 ;  /* 0x000000c100c17308 */ /* 0x000ff40000000800 */
[----:B------:R-:W3:Y:S01]  /*3560*/  MUFU.EX2 R192, R192 ;  /* 0x000000c000c07308 */ /* 0x000ee20000000800 */
[C---:B-1----:R-:W-:Y:S05]  /*3570*/  HMMA.16816.F32 R20, R8.reuse, R168, R20 ;  /* 0x000000a80814723c */ /* 0x042fea0000001814 */
[----:B--2---:R-:W-:Y:S04]  /*3580*/  F2FP.PACK_AB R6, R173, R12 ;  /* 0x0000000cad06723e */ /* 0x004fe800000000ff */
[----:B------:R1:W2:Y:S01]  /*3590*/  MUFU.EX2 R168, R4 ;  /* 0x0000000400a87308 */ /* 0x0002a20000000800 */
[C---:B------:R-:W-:Y:S08]  /*35a0*/  HMMA.16816.F32 R24, R8.reuse, R170, R24 ;  /* 0x000000aa0818723c */ /* 0x040ff00000001818 */
[C---:B------:R-:W-:Y:S08]  /*35b0*/  HMMA.16816.F32 R28, R8.reuse, R164, R28 ;  /* 0x000000a4081c723c */ /* 0x040ff0000000181c */
[----:B------:R-:W-:Y:S04]  /*35c0*/  HMMA.16816.F32 R32, R8, R166, R32 ;  /* 0x000000a60820723c */ /* 0x000fe80000001820 */
[--C-:B------:R-:W-:Y:S02]  /*35d0*/  FADD.FTZ R21, R21, -R5.reuse ;  /* 0x8000000515157221 */ /* 0x100fe40000010000 */
[--C-:B------:R-:W-:Y:S01]  /*35e0*/  FADD.FTZ R20, R20, -R5.reuse ;  /* 0x8000000514147221 */ /* 0x100fe20000010000 */
[----:B-1----:R-:W1:Y:S01]  /*35f0*/  LDS R4, [R248.X4+0x201a0] ;  /* 0x0201a000f8047984 */ /* 0x002e620000004800 */
[--C-:B------:R-:W-:Y:S01]  /*3600*/  FADD.FTZ R25, R25, -R5.reuse ;  /* 0x8000000519197221 */ /* 0x100fe20000010000 */
[----:B------:R-:W-:Y:S03]  /*3610*/  F2FP.PACK_AB R11, R176, R177 ;  /* 0x000000b1b00b723e */ /* 0x000fe600000000ff */
[--C-:B------:R-:W-:Y:S01]  /*3620*/  FADD.FTZ R24, R24, -R5.reuse ;  /* 0x8000000518187221 */ /* 0x100fe20000010000 */
[----:B------:R-:W-:Y:S01]  /*3630*/  STS [R244], R14 ;  /* 0x0000000ef4007388 */ /* 0x000fe20000000800 */
[----:B---3--:R-:W-:Y:S01]  /*3640*/  F2FP.PACK_AB R8, R192, R16 ;  /* 0x00000010c008723e */ /* 0x008fe200000000ff */
[----:B------:R-:W-:Y:S02]  /*3650*/  FMUL.FTZ R20, R186, R20 ;  /* 0x00000014ba147220 */ /* 0x000fe40000410000 */
[--C-:B------:R-:W-:Y:S02]  /*3660*/  FADD.FTZ R28, R28, -R5.reuse ;  /* 0x800000051c1c7221 */ /* 0x100fe40000010000 */
[--C-:B------:R-:W-:Y:S02]  /*3670*/  FADD.FTZ R29, R29, -R5.reuse ;  /* 0x800000051d1d7221 */ /* 0x100fe40000010000 */
[----:B------:R-:W-:Y:S02]  /*3680*/  FMUL.FTZ R9, R185, R21 ;  /* 0x00000015b9097220 */ /* 0x000fe40000410000 */
[----:B------:R-:W-:Y:S02]  /*3690*/  FMUL.FTZ R24, R177, R24 ;  /* 0x00000018b1187220 */ /* 0x000fe40000410000 */
[--C-:B------:R-:W-:Y:S01]  /*36a0*/  FADD.FTZ R33, R33, -R5.reuse ;  /* 0x8000000521217221 */ /* 0x100fe20000010000 */
[----:B------:R-:W-:Y:S01]  /*36b0*/  F2FP.PACK_AB R9, R9, R20 ;  /* 0x000000140909723e */ /* 0x000fe200000000ff */
[----:B------:R-:W-:Y:S01]  /*36c0*/  FADD.FTZ R32, R32, -R5 ;  /* 0x8000000520207221 */ /* 0x000fe20000010000 */
[----:B------:R-:W-:Y:S01]  /*36d0*/  F2FP.PACK_AB R5, R184, R187 ;  /* 0x000000bbb805723e */ /* 0x000fe200000000ff */
[----:B------:R-:W-:Y:S02]  /*36e0*/  FMUL.FTZ R10, R176, R25 ;  /* 0x00000019b00a7220 */ /* 0x000fe40000410000 */
[----:B------:R-:W-:Y:S02]  /*36f0*/  FMUL.FTZ R13, R12, R28 ;  /* 0x0000001c0c0d7220 */ /* 0x000fe40000410000 */
[----:B------:R2:W-:Y:S01]  /*3700*/  STS [R244+0x400], R5 ;  /* 0x00040005f4007388 */ /* 0x0005e20000000800 */
[----:B------:R-:W-:Y:S01]  /*3710*/  FMUL.FTZ R29, R173, R29 ;  /* 0x0000001dad1d7220 */ /* 0x000fe20000410000 */
[----:B------:R-:W-:Y:S01]  /*3720*/  F2FP.PACK_AB R10, R10, R24 ;  /* 0x000000180a0a723e */ /* 0x000fe200000000ff */
[----:B------:R-:W-:Y:S02]  /*3730*/  FMUL.FTZ R32, R16, R32 ;  /* 0x0000002010207220 */ /* 0x000fe40000410000 */
[----:B------:R-:W-:Y:S01]  /*3740*/  STS [R247], R11 ;  /* 0x0000000bf7007388 */ /* 0x000fe20000000800 */
[----:B------:R-:W-:Y:S01]  /*3750*/  FMUL.FTZ R12, R192, R33 ;  /* 0x00000021c00c7220 */ /* 0x000fe20000410000 */
[----:B------:R-:W-:Y:S03]  /*3760*/  F2FP.PACK_AB R13, R29, R13 ;  /* 0x0000000d1d0d723e */ /* 0x000fe600000000ff */
[----:B------:R-:W-:Y:S01]  /*3770*/  STS [R247+0x400], R7 ;  /* 0x00040007f7007388 */ /* 0x000fe20000000800 */
[----:B------:R-:W-:Y:S01]  /*3780*/  F2FP.PACK_AB R12, R12, R32 ;  /* 0x000000200c0c723e */ /* 0x000fe200000000ff */
[--C-:B-1----:R-:W-:Y:S03]  /*3790*/  FADD.FTZ R22, R22, -R4.reuse ;  /* 0x8000000416167221 */ /* 0x102fe60000010000 */
[----:B------:R1:W-:Y:S01]  /*37a0*/  STS [R245], R6 ;  /* 0x00000006f5007388 */ /* 0x0003e20000000800 */
[--C-:B------:R-:W-:Y:S02]  /*37b0*/  FADD.FTZ R23, R23, -R4.reuse ;  /* 0x8000000417177221 */ /* 0x100fe40000010000 */
[----:B------:R-:W-:Y:S02]  /*37c0*/  FMUL.FTZ R22, R187, R22 ;  /* 0x00000016bb167220 */ /* 0x000fe40000410000 */
[----:B------:R-:W-:Y:S02]  /*37d0*/  FMUL.FTZ R23, R184, R23 ;  /* 0x00000017b8177220 */ /* 0x000fe40000410000 */
[--C-:B------:R-:W-:Y:S02]  /*37e0*/  FADD.FTZ R27, R27, -R4.reuse ;  /* 0x800000041b1b7221 */ /* 0x100fe40000010000 */
[--C-:B------:R-:W-:Y:S01]  /*37f0*/  FADD.FTZ R26, R26, -R4.reuse ;  /* 0x800000041a1a7221 */ /* 0x100fe20000010000 */
[----:B--2---:R-:W-:Y:S01]  /*3800*/  F2FP.PACK_AB R5, R168, R172 ;  /* 0x000000aca805723e */ /* 0x004fe200000000ff */
[--C-:B------:R-:W-:Y:S02]  /*3810*/  FADD.FTZ R30, R30, -R4.reuse ;  /* 0x800000041e1e7221 */ /* 0x100fe40000010000 */
[----:B------:R-:W-:Y:S02]  /*3820*/  FMUL.FTZ R26, R179, R26 ;  /* 0x0000001ab31a7220 */ /* 0x000fe40000410000 */
[----:B------:R2:W-:Y:S01]  /*3830*/  STS [R245+0x400], R5 ;  /* 0x00040005f5007388 */ /* 0x0005e20000000800 */
[--C-:B------:R-:W-:Y:S02]  /*3840*/  FADD.FTZ R31, R31, -R4.reuse ;  /* 0x800000041f1f7221 */ /* 0x100fe40000010000 */
[----:B------:R-:W-:Y:S02]  /*3850*/  FMUL.FTZ R172, R172, R30 ;  /* 0x0000001eacac7220 */ /* 0x000fe40000410000 */
[----:B------:R-:W-:Y:S01]  /*3860*/  STS [R246], R8 ;  /* 0x00000008f6007388 */ /* 0x000fe20000000800 */
[----:B------:R-:W-:Y:S02]  /*3870*/  FMUL.FTZ R31, R168, R31 ;  /* 0x0000001fa81f7220 */ /* 0x000fe40000410000 */
[--C-:B------:R-:W-:Y:S02]  /*3880*/  FADD.FTZ R35, R35, -R4.reuse ;  /* 0x8000000423237221 */ /* 0x100fe40000010000 */
[----:B-1----:R-:W-:Y:S02]  /*3890*/  FMUL.FTZ R6, R178, R27 ;  /* 0x0000001bb2067220 */ /* 0x002fe40000410000 */
[----:B------:R-:W-:Y:S02]  /*38a0*/  FADD.FTZ R34, R34, -R4 ;  /* 0x8000000422227221 */ /* 0x000fe40000010000 */
[----:B------:R-:W-:Y:S01]  /*38b0*/  FMUL.FTZ R4, R193, R35 ;  /* 0x00000023c1047220 */ /* 0x000fe20000410000 */
[----:B------:R-:W-:Y:S01]  /*38c0*/  F2FP.PACK_AB R6, R6, R26 ;  /* 0x0000001a0606723e */ /* 0x000fe200000000ff */
[----:B------:R-:W-:Y:S05]  /*38d0*/  FMUL.FTZ R34, R15, R34 ;  /* 0x000000220f227220 */ /* 0x000fea0000410000 */
[----:B------:R-:W-:Y:S02]  /*38e0*/  F2FP.PACK_AB R4, R4, R34 ;  /* 0x000000220404723e */ /* 0x000fe400000000ff */
[----:B--2---:R-:W-:Y:S05]  /*38f0*/  F2FP.PACK_AB R5, R193, R15 ;  /* 0x0000000fc105723e */ /* 0x004fea00000000ff */
[----:B------:R1:W-:Y:S05]  /*3900*/  STS [R246+0x400], R5 ;  /* 0x00040005f6007388 */ /* 0x0003ea0000000800 */
[----:B------:R-:W-:Y:S01]  /*3910*/  BAR.SYNC.DEFER_BLOCKING 0x0 ;  /* 0x0000000000007b1d */ /* 0x000fe20000010000 */
[----:B-1----:R-:W-:Y:S05]  /*3920*/  F2FP.PACK_AB R5, R23, R22 ;  /* 0x000000161705723e */ /* 0x002fea00000000ff */
[----:B------:R-:W-:Y:S05]  /*3930*/  STS [R244+0x2000], R9 ;  /* 0x00200009f4007388 */ /* 0x000fea0000000800 */
[----:B------:R1:W-:Y:S05]  /*3940*/  STS [R244+0x2400], R5 ;  /* 0x00240005f4007388 */ /* 0x0003ea0000000800 */
        /* <DEDUP_REMOVED lines=109> */
[----:B-123--:R-:W-:Y:S01]  /*4020*/  LOP3.LUT P5, RZ, R252, 0x1, RZ, 0xc0, !PT ;  /* 0x00000001fcff7812 */ /* 0x00efe200078ac0ff */
[----:B------:R-:W2:Y:S01]  /*4030*/  LDL.64 R202, [R1+0x10] ;  /* 0x0000100001ca7983 */ /* 0x000ea20000100a00 */
[C---:B------:R-:W-:Y:S01]  /*4040*/  LOP3.LUT P4, RZ, R250.reuse, 0x2, RZ, 0xc0, !PT ;  /* 0x00000002faff7812 */ /* 0x040fe2000788c0ff */
[----:B------:R-:W-:Y:S01]  /*4050*/  USHF.R.S32.HI UR22, URZ, 0x1f, UR21 ;  /* 0x0000001f3f167899 */ /* 0x000fe20008011415 */
[----:B------:R-:W-:Y:S01]  /*4060*/  LOP3.LUT P6, RZ, R250, 0x8, RZ, 0xc0, !PT ;  /* 0x00000008faff7812 */ /* 0x000fe200078cc0ff */
[----:B------:R-:W3:Y:S01]  /*4070*/  LDL.64 R200, [R1+0x8] ;  /* 0x0000080001c87983 */ /* 0x000ee20000100a00 */
[----:B------:R-:W-:Y:S01]  /*4080*/  ULDC.64 UR4, c[0x0][0x208] ;  /* 0x0000820000047ab9 */ /* 0x000fe20000000a00 */
[----:B------:R-:W-:Y:S01]  /*4090*/  IMAD.U32 R18, RZ, RZ, UR17 ;  /* 0x00000011ff127e24 */ /* 0x000fe2000f8e00ff */
[----:B------:R-:W-:Y:S01]  /*40a0*/  UIMAD UR22, UR22, UR4, URZ ;  /* 0x00000004161672a4 */ /* 0x000fe2000f8e023f */
[----:B------:R-:W4:Y:S01]  /*40b0*/  LDL.64 R164, [R1] ;  /* 0x0000000001a47983 */ /* 0x000f220000100a00 */
[----:B------:R-:W-:Y:S01]  /*40c0*/  UIMAD.WIDE.U32 UR24, UR21, UR4, URZ ;  /* 0x00000004151872a5 */ /* 0x000fe2000f8e003f */
[----:B------:R-:W-:Y:S01]  /*40d0*/  IMAD.U32 R16, RZ, RZ, UR17 ;  /* 0x00000011ff107e24 */ /* 0x000fe2000f8e00ff */
[----:B------:R-:W-:Y:S01]  /*40e0*/  UIMAD UR22, UR21, UR5, UR22 ;  /* 0x00000005151672a4 */ /* 0x000fe2000f8e0216 */
[----:B------:R-:W1:Y:S01]  /*40f0*/  S2R R12, SR_CTAID.Y ;  /* 0x00000000000c7919 */ /* 0x000e620000002600 */
[----:B------:R-:W-:Y:S01]  /*4100*/  IMAD.U32 R14, RZ, RZ, UR17 ;  /* 0x00000011ff0e7e24 */ /* 0x000fe2000f8e00ff */
[----:B------:R-:W-:Y:S01]  /*4110*/  USHF.L.U32 UR4, UR21, 0x6, URZ ;  /* 0x0000000615047899 */ /* 0x000fe2000800063f */
[----:B------:R-:W-:Y:S01]  /*4120*/  IMAD.U32 R8, RZ, RZ, UR24 ;  /* 0x00000018ff087e24 */ /* 0x000fe2000f8e00ff */
[----:B------:R-:W-:Y:S01]  /*4130*/  UIADD3 UR22, UR25, UR22, URZ ;  /* 0x0000001619167290 */ /* 0x000fe2000fffe03f */
[----:B------:R-:W-:Y:S02]  /*4140*/  IMAD.U32 R10, RZ, RZ, UR24 ;  /* 0x00000018ff0a7e24 */ /* 0x000fe4000f8e00ff */
[----:B-----5:R-:W-:Y:S03]  /*4150*/  IMAD.MOV.U32 R11, RZ, RZ, R241 ;  /* 0x000000ffff0b7224 */ /* 0x020fe600078e00f1 */
[----:B------:R-:W-:Y:S01]  /*4160*/  IMAD.U32 R9, RZ, RZ, UR22 ;  /* 0x00000016ff097e24 */ /* 0x000fe2000f8e00ff */
[----:B-1----:R-:W-:Y:S05]  /*4170*/  SHF.R.S32.HI R13, RZ, 0x1f, R12 ;  /* 0x0000001fff0d7819 */ /* 0x002fea000001140c */
[----:B------:R-:W-:Y:S04]  /*4180*/  IMAD R13, R13, c[0x0][0x288], RZ ;  /* 0x0000a2000d0d7a24 */ /* 0x000fe800078e02ff */
[----:B------:R-:W-:Y:S01]  /*4190*/  IMAD R13, R12, c[0x0][0x28c], R13 ;  /* 0x0000a3000c0d7a24 */ /* 0x000fe200078e020d */
[----:B--2---:R-:W-:Y:S04]  /*41a0*/  LEA R8, P2, R8, R202, 0x7 ;  /* 0x000000ca08087211 */ /* 0x004fe800078438ff */
[----:B------:R-:W-:Y:S01]  /*41b0*/  LEA.HI.X R9, R10, R203, R9, 0x7, P2 ;  /* 0x000000cb0a097211 */ /* 0x000fe200010f3c09 */
[----:B------:R-:W-:Y:S01]  /*41c0*/  IMAD.MOV.U32 R10, RZ, RZ, R240 ;  /* 0x000000ffff0a7224 */ /* 0x000fe200078e00f0 */
[----:B------:R-:W-:Y:S03]  /*41d0*/  IADD3 R18, P3, P2, R18, 0x80, R8 ;  /* 0x0000008012127810 */ /* 0x000fe60007a7e008 */
[----:B------:R-:W-:Y:S01]  /*41e0*/  IMAD.WIDE.U32 R10, R12, c[0x0][0x288], R10 ;  /* 0x0000a2000c0a7a25 */ /* 0x000fe200078e000a */
[--C-:B------:R-:W-:Y:S02]  /*41f0*/  IADD3.X R19, RZ, UR16, R9.reuse, P3, P2 ;  /* 0x00000010ff137c10 */ /* 0x100fe40009fe4409 */
[--C-:B------:R-:W-:Y:S04]  /*4200*/  IADD3 R16, P3, P2, R16, 0x100, R8.reuse ;  /* 0x0000010010107810 */ /* 0x100fe80007a7e008 */
[--C-:B------:R-:W-:Y:S02]  /*4210*/  IADD3.X R17, RZ, UR16, R9.reuse, P3, P2 ;  /* 0x00000010ff117c10 */ /* 0x100fe40009fe4409 */
        /* <DEDUP_REMOVED lines=12> */
[----:B---3--:R-:W-:Y:S04]  /*42e0*/  IADD3 R10, -R200, c[0x0][0x168], -R10 ;  /* 0x00005a00c80a7a10 */ /* 0x008fe80007ffe90a */
[C---:B------:R-:W-:Y:S02]  /*42f0*/  ISETP.LT.OR P2, PT, R10.reuse, 0x1, !P5 ;  /* 0x000000010a00780c */ /* 0x040fe40006f41670 */
[C---:B------:R-:W-:Y:S11]  /*4300*/  ISETP.LT.OR P5, PT, R10.reuse, 0x21, !P5 ;  /* 0x000000210a00780c */ /* 0x040ff60006fa1670 */
[----:B------:R-:W-:Y:S01]  /*4310*/  @!PT LDS RZ, [RZ] ;  /* 0x00000000fffff984 */ /* 0x000fe20000000800 */
[----:B------:R-:W-:Y:S01]  /*4320*/  @!PT LDS RZ, [RZ] ;  /* 0x00000000fffff984 */ /* 0x000fe20000000800 */
[----:B------:R-:W-:Y:S01]  /*4330*/  @!PT LDS RZ, [RZ] ;  /* 0x00000000fffff984 */ /* 0x000fe20000000800 */
[----:B------:R1:W-:Y:S01]  /*4340*/  LDGSTS.E.BYPASS.LTC128B.128 [R242+0x18080], [R8.64], !P2 ;  /* 0x1808000008f27fae */ /* 0x0003e2000d101d4e */
[C---:B------:R-:W-:Y:S02]  /*4350*/  ISETP.LT.OR P2, PT, R10.reuse, 0x1, !P4 ;  /* 0x000000010a00780c */ /* 0x040fe40006741670 */
[C---:B------:R-:W-:Y:S11]  /*4360*/  ISETP.LT.OR P4, PT, R10.reuse, 0x21, !P4 ;  /* 0x000000210a00780c */ /* 0x040ff60006781670 */
[----:B------:R1:W-:Y:S01]  /*4370*/  LDGSTS.E.BYPASS.LTC128B.128 [R242+0x1a080], [R8.64+0x80], !P2 ;  /* 0x1a08008008f27fae */ /* 0x0003e2000d101d4e */
[C---:B------:R-:W-:Y:S02]  /*4380*/  ISETP.LT.OR P2, PT, R10.reuse, 0x1, !P3 ;  /* 0x000000010a00780c */ /* 0x040fe40005f41670 */
[C---:B------:R-:W-:Y:S11]  /*4390*/  ISETP.LT.OR P3, PT, R10.reuse, 0x21, !P3 ;  /* 0x000000210a00780c */ /* 0x040ff60005f61670 */
[----:B------:R1:W-:Y:S01]  /*43a0*/  LDGSTS.E.BYPASS.LTC128B.128 [R242+0x1c080], [R8.64+0x100], !P2 ;  /* 0x1c08010008f27fae */ /* 0x0003e2000d101d4e */
[C---:B------:R-:W-:Y:S02]  /*43b0*/  ISETP.LT.OR P2, PT, R10.reuse, 0x1, !P6 ;  /* 0x000000010a00780c */ /* 0x040fe40007741670 */
[----:B------:R-:W-:Y:S11]  /*43c0*/  ISETP.LT.OR P6, PT, R10, 0x21, !P6 ;  /* 0x000000210a00780c */ /* 0x000ff600077c1670 */
[----:B------:R1:W-:Y:S02]  /*43d0*/  LDGSTS.E.BYPASS.LTC128B.128 [R242+0x1e080], [R8.64+0x180], !P2 ;  /* 0x1e08018008f27fae */ /* 0x0003e4000d101d4e */
[----:B-1----:R-:W-:Y:S04]  /*43e0*/  IADD3 R8, P2, R8, UR17, RZ ;  /* 0x0000001108087c10 */ /* 0x002fe8000ff5e0ff */
[----:B------:R-:W-:Y:S05]  /*43f0*/  IADD3.X R9, R9, UR16, RZ, P2, !PT ;  /* 0x0000001009097c10 */ /* 0x000fea00097fe4ff */
[----:B------:R4:W-:Y:S04]  /*4400*/  LDGSTS.E.BYPASS.LTC128B.128 [R242+0x19080], [R8.64], !P5 ;  /* 0x1908000008f27fae */ /* 0x0009e8000e901d4e */
[----:B------:R1:W-:Y:S04]  /*4410*/  LDGSTS.E.BYPASS.LTC128B.128 [R242+0x1b080], [R18.64], !P4 ;  /* 0x1b08000012f27fae */ /* 0x0003e8000e101d4e */
[----:B------:R1:W-:Y:S04]  /*4420*/  LDGSTS.E.BYPASS.LTC128B.128 [R242+0x1d080], [R16.64], !P3 ;  /* 0x1d08000010f27fae */ /* 0x0003e8000d901d4e */
[----:B------:R1:W-:Y:S01]  /*4430*/  LDGSTS.E.BYPASS.LTC128B.128 [R242+0x1f080], [R14.64], !P6 ;  /* 0x1f0800000ef27fae */ /* 0x0003e2000f101d4e */
[----:B----4-:R-:W-:Y:S05]  /*4440*/  @!P0 IMAD.SHL.U32 R8, R164, 0x10, RZ ;  /* 0x00000010a4088824 */ /* 0x010fea00078e00ff */
[----:B------:R1:W-:Y:S02]  /*4450*/  @!P0 LDGSTS.E.BYPASS.LTC128B.128 [R8+0x20180], [R12.64] ;  /* 0x201800000c088fae */ /* 0x0003e4000b901d4e */
.L_x_596:
        /* <DEDUP_REMOVED lines=91> */
[----:B--2---:R-:W-:Y:S01]  /*4a10*/  LOP3.LUT P4, RZ, R251, 0x1, RZ, 0xc0, !PT ;  /* 0x00000001fbff7812 */ /* 0x004fe2000788c0ff */
[----:B------:R-:W2:Y:S01]  /*4a20*/  LDL.64 R180, [R1+0x18] ;  /* 0x0000180001b47983 */ /* 0x000ea20000100a00 */
[C---:B------:R-:W-:Y:S01]  /*4a30*/  LOP3.LUT P3, RZ, R249.reuse, 0x2, RZ, 0xc0, !PT ;  /* 0x00000002f9ff7812 */ /* 0x040fe2000786c0ff */
[----:B------:R-:W-:Y:S01]  /*4a40*/  USHF.R.S32.HI UR22, URZ, 0x1f, UR21 ;  /* 0x0000001f3f167899 */ /* 0x000fe20008011415 */
[----:B------:R-:W-:Y:S01]  /*4a50*/  LOP3.LUT P5, RZ, R249, 0x8, RZ, 0xc0, !PT ;  /* 0x00000008f9ff7812 */ /* 0x000fe200078ac0ff */
[----:B----4-:R-:W4:Y:S01]  /*4a60*/  LDL.64 R226, [R1+0x8] ;  /* 0x0000080001e27983 */ /* 0x010f220000100a00 */
[----:B------:R-:W-:Y:S01]  /*4a70*/  ULDC.64 UR4, c[0x0][0x178] ;  /* 0x00005e0000047ab9 */ /* 0x000fe20000000a00 */
[----:B------:R-:W-:Y:S01]  /*4a80*/  IMAD.U32 R14, RZ, RZ, UR9 ;  /* 0x00000009ff0e7e24 */ /* 0x000fe2000f8e00ff */
[----:B------:R-:W-:Y:S01]  /*4a90*/  UIMAD UR22, UR22, UR4, URZ ;  /* 0x00000004161672a4 */ /* 0x000fe2000f8e023f */
[----:B---3--:R-:W3:Y:S01]  /*4aa0*/  LDL.64 R224, [R1] ;  /* 0x0000000001e07983 */ /* 0x008ee20000100a00 */
        /* <DEDUP_REMOVED lines=34> */
[----:B----4-:R-:W-:Y:S04]  /*4cd0*/  IADD3 R6, -R226, c[0x0][0x168], -R6 ;  /* 0x00005a00e2067a10 */ /* 0x010fe80007ffe906 */
        /* <DEDUP_REMOVED lines=21> */
[----:B---3--:R-:W-:Y:S05]  /*4e30*/  @!P0 IMAD.SHL.U32 R4, R224, 0x10, RZ ;  /* 0x00000010e0048824 */ /* 0x008fea00078e00ff */
[----:B------:R1:W-:Y:S02]  /*4e40*/  @!P0 LDGSTS.E.BYPASS.LTC128B.128 [R4+0x20080], [R8.64] ;  /* 0x2008000008048fae */ /* 0x0003e4000b901d4e */
.L_x_597:
[----:B-12---:R-:W2:Y:S01]  /*4e50*/  LDL.64 R8, [R1+0x28] ;  /* 0x0000280001087983 */ /* 0x006ea20000100a00 */
[----:B------:R-:W-:Y:S02]  /*4e60*/  USHF.L.U32 UR11, UR11, 0xe, URZ ;  /* 0x0000000e0b0b7899 */ /* 0x000fe4000800063f */
[----:B------:R-:W-:Y:S01]  /*4e70*/  UISETP.GE.AND UP0, UPT, UR21, UR20, UPT ;  /* 0x000000141500728c */ /* 0x000fe2000bf06270 */
[----:B----4-:R-:W4:Y:S03]  /*4e80*/  LDL R6, [R1+0x30] ;  /* 0x0000300001067983 */ /* 0x010f260000100800 */
[----:B------:R-:W-:Y:S01]  /*4e90*/  IMAD.U32 R5, RZ, RZ, UR11 ;  /* 0x0000000bff057e24 */ /* 0x000fe2000f8e00ff */
[----:B------:R-:W-:Y:S04]  /*4ea0*/  LDSM.16.MT88.4 R224, [R0+0x5080] ;  /* 0x0050800000e0783b */ /* 0x000fe80000004200 */
[----:B------:R-:W0:Y:S01]  /*4eb0*/  LDGDEPBAR ;  /* 0x00000000000079af */ /* 0x000e220000000000 */
[----:B--2---:R-:W-:Y:S01]  /*4ec0*/  IADD3 R4, P1, R8, UR11, RZ ;  /* 0x0000000b08047c10 */ /* 0x004fe2000ff3e0ff */
[----:B------:R-:W-:Y:S03]  /*4ed0*/  UMOV UR11, UR21 ;  /* 0x00000015000b7c82 */ /* 0x000fe60008000000 */
[----:B----4-:R-:W-:Y:S02]  /*4ee0*/  LEA.HI.X.SX32 R5, R5, R6, 0x1, P1 ;  /* 0x0000000605057211 */ /* 0x010fe400008f0eff */
[C---:B-----5:R-:W-:Y:S04]  /*4ef0*/  LEA R240, P1, R4.reuse, c[0x0][0x220], 0x2 ;  /* 0x0000880004f07a11 */ /* 0x060fe800078210ff */
[----:B------:R-:W-:Y:S02]  /*4f00*/  LEA.HI.X R241, R4, c[0x0][0x224], R5, 0x2, P1 ;  /* 0x0000890004f17a11 */ /* 0x000fe400008f1405 */
[-C--:B------:R-:W-:Y:S01]  /*4f10*/  HMMA.16816.F32 R4, R192, R16.reuse, RZ ;  /* 0x00000010c004723c */ /* 0x080fe200000018ff */
[----:B------:R-:W-:Y:S07]  /*4f20*/  PLOP3.LUT P1, PT, PT, PT, UP0, 0x80, 0x0 ;  /* 0x000000000000781c */ /* 0x000fee0003f2f008 */
        /* <DEDUP_REMOVED lines=14> */
[----:B------:R-:W-:Y:S01]  /*5010*/  HMMA.16816.F32 R192, R192, R198, RZ ;  /* 0x000000c6c0c0723c */ /* 0x000fe200000018ff */
[----:B------:R-:W-:Y:S07]  /*5020*/  LDSM.16.M88.4 R196, [R239] ;  /* 0x00000000efc4783b */ /* 0x000fee0000000200 */
[-C--:B------:R-:W-:Y:S08]  /*5030*/  HMMA.16816.F32 R4, R200, R204.reuse, R4 ;  /* 0x000000ccc804723c */ /* 0x080ff00000001804 */
[C---:B------:R-:W-:Y:S08]  /*5040*/  HMMA.16816.F32 R8, R208.reuse, R204, R8 ;  /* 0x000000ccd008723c */ /* 0x040ff00000001808 */
[-C--:B------:R-:W-:Y:S08]  /*5050*/  HMMA.16816.F32 R12, R208, R206.reuse, R12 ;  /* 0x000000ced00c723c */ /* 0x080ff0000000180c */
[C---:B------:R-:W-:Y:S01]  /*5060*/  HMMA.16816.F32 R16, R200.reuse, R206, R16 ;  /* 0x000000cec810723c */ /* 0x040fe20000001810 */
[----:B------:R-:W1:Y:S07]  /*5070*/  LDSM.16.MT88.4 R204, [R0+0x1080] ;  /* 0x0010800000cc783b */ /* 0x000e6e0000004200 */
[-C--:B---3--:R-:W-:Y:S08]  /*5080*/  HMMA.16816.F32 R20, R200, R212.reuse, R20 ;  /* 0x000000d4c814723c */ /* 0x088ff00000001814 */
[C---:B------:R-:W-:Y:S08]  /*5090*/  HMMA.16816.F32 R24, R208.reuse, R212, R24 ;  /* 0x000000d4d018723c */ /* 0x040ff00000001818 */
[-C--:B------:R-:W-:Y:S08]  /*50a0*/  HMMA.16816.F32 R28, R208, R214.reuse, R28 ;  /* 0x000000d6d01c723c */ /* 0x080ff0000000181c */
[C---:B------:R-:W-:Y:S01]  /*50b0*/  HMMA.16816.F32 R32, R200.reuse, R214, R32 ;  /* 0x000000d6c820723c */ /* 0x040fe20000001820 */
[----:B------:R-:W2:Y:S07]  /*50c0*/  LDSM.16.M88.4 R212, [R239+0x1000] ;  /* 0x00100000efd4783b */ /* 0x000eae0000000200 */
[-C--:B------:R-:W-:Y:S08]  /*50d0*/  HMMA.16816.F32 R164, R200, R216.reuse, R164 ;  /* 0x000000d8c8a4723c */ /* 0x080ff000000018a4 */
[C---:B------:R-:W-:Y:S08]  /*50e0*/  HMMA.16816.F32 R168, R208.reuse, R216, R168 ;  /* 0x000000d8d0a8723c */ /* 0x040ff000000018a8 */
[-C--:B------:R-:W-:Y:S08]  /*50f0*/  HMMA.16816.F32 R172, R208, R218.reuse, R172 ;  /* 0x000000dad0ac723c */ /* 0x080ff000000018ac */
[C---:B------:R-:W-:Y:S01]  /*5100*/  HMMA.16816.F32 R176, R200.reuse, R218, R176 ;  /* 0x000000dac8b0723c */ /* 0x040fe200000018b0 */
[----:B------:R-:W3:Y:S07]  /*5110*/  LDSM.16.MT88.4 R216, [R0+0x3080] ;  /* 0x0030800000d8783b */ /* 0x000eee0000004200 */
[-C--:B------:R-:W-:Y:S08]  /*5120*/  HMMA.16816.F32 R180, R200, R220.reuse, R180 ;  /* 0x000000dcc8b4723c */ /* 0x080ff000000018b4 */
[C---:B------:R-:W-:Y:S08]  /*5130*/  HMMA.16816.F32 R184, R208.reuse, R220, R184 ;  /* 0x000000dcd0b8723c */ /* 0x040ff000000018b8 */
[-C--:B------:R-:W-:Y:S01]  /*5140*/  HMMA.16816.F32 R188, R208, R222.reuse, R188 ;  /* 0x000000ded0bc723c */ /* 0x080fe200000018bc */
[----:B------:R-:W4:Y:S07]  /*5150*/  LDSM.16.MT88.4 R208, [R0+0x7080] ;  /* 0x0070800000d0783b */ /* 0x000f2e0000004200 */
[----:B------:R-:W-:Y:S01]  /*5160*/  HMMA.16816.F32 R192, R200, R222, R192 ;  /* 0x000000dec8c0723c */ /* 0x000fe200000018c0 */
[----:B------:R-:W-:Y:S04]  /*5170*/  LDSM.16.M88.4 R200, [R238] ;  /* 0x00000000eec8783b */ /* 0x000fe80000000200 */
[----:B------:R-:W-:Y:S03]  /*5180*/  LDSM.16.MT88.4 R220, [R0+0x3880] ;  /* 0x0038800000dc783b */ /* 0x000fe60000004200 */
[-C--:B-1----:R-:W-:Y:S08]  /*5190*/  HMMA.16816.F32 R4, R196, R204.reuse, R4 ;  /* 0x000000ccc404723c */ /* 0x082ff00000001804 */
[C---:B--2---:R-:W-:Y:S08]  /*51a0*/  HMMA.16816.F32 R8, R212.reuse, R204, R8 ;  /* 0x000000ccd408723c */ /* 0x044ff00000001808 */
        /* <DEDUP_REMOVED lines=13> */
[-C--:B----4-:R-:W-:Y:S08]  /*5280*/  HMMA.16816.F32 R180, R196, R208.reuse, R180 ;  /* 0x000000d0c4b4723c */ /* 0x090ff000000018b4 */
[C---:B------:R-:W-:Y:S08]  /*5290*/  HMMA.16816.F32 R184, R212.reuse, R208, R184 ;  /* 0x000000d0d4b8723c */ /* 0x040ff000000018b8 */
[-C--:B------:R-:W-:Y:S01]  /*52a0*/  HMMA.16816.F32 R188, R212, R210.reuse, R188 ;  /* 0x000000d2d4bc723c */ /* 0x080fe200000018bc */
[----:B------:R-:W4:Y:S07]  /*52b0*/  LDSM.16.MT88.4 R212, [R0+0x7880] ;  /* 0x0078800000d4783b */ /* 0x000f2e0000004200 */
[----:B------:R-:W-:Y:S08]  /*52c0*/  HMMA.16816.F32 R192, R196, R210, R192 ;  /* 0x000000d2c4c0723c */ /* 0x000ff000000018c0 */
[-C--:B-1----:R-:W-:Y:S08]  /*52d0*/  HMMA.16816.F32 R4, R200, R204.reuse, R4 ;  /* 0x000000ccc804723c */ /* 0x082ff00000001804 */
[C---:B--2---:R-:W-:Y:S08]  /*52e0*/  HMMA.16816.F32 R8, R216.reuse, R204, R8 ;  /* 0x000000ccd808723c */ /* 0x044ff00000001808 */
[-C--:B------:R-:W-:Y:S07]  /*52f0*/  HMMA.16816.F32 R12, R216, R206.reuse, R12 ;  /* 0x000000ced80c723c */ /* 0x080fee000000180c */
[----:B------:R1:W-:Y:S01]  /*5300*/  RED.E.ADD.F32.FTZ.RN.STRONG.GPU [R240.64], R4 ;  /* 0x00000004f000798e */ /* 0x0003e2000c10e78e */
        /* <DEDUP_REMOVED lines=27> */
[-C--:B----4-:R-:W-:Y:S03]  /*54c0*/  HMMA.16816.F32 R180, R200, R212.reuse, R180 ;  /* 0x000000d4c8b4723c */ /* 0x090fe600000018b4 */
        /* <DEDUP_REMOVED lines=49> */
.L_x_595:
[----:B-1----:R-:W2:Y:S01]  /*57e0*/  LDL.LU.64 R8, [R1] ;  /* 0x0000000001087983 */ /* 0x002ea20000300a00 */
[----:B------:R-:W1:Y:S01]  /*57f0*/  S2UR UR4, SR_CTAID.X ;  /* 0x00000000000479c3 */ /* 0x000e620000002500 */
[----:B------:R-:W-:Y:S01]  /*5800*/  MOV R0, c[0x0][0x338] ;  /* 0x0000ce0000007a02 */ /* 0x000fe20000000f00 */
        /* <DEDUP_REMOVED lines=233> */
.L_x_599:
        /* <DEDUP_REMOVED lines=14> */
.L_x_1162:


//--------------------- .text._ZN7cutlass13device_kernelIN5flash19enable_sm80_to_sm89INS1_16FlashAttnBwdSm80INS1_25CollectiveMainloopBwdSm80ILi1ELi1EN4cute5tupleIJNS5_1CILi64EEES8_NS7_ILi256EEEEEENS_6half_tEfNS_4arch4Sm80ELb0ELb0ELb0ELb1ELb0ELb0ELb0ELb0ELi2ELi4ELi2ELi2ELb0EEENS1_21CollectiveEpilogueBwdISA_SB_SD_Li256ELb1ELb0ELi4EEENS1_19SingleTileSchedulerILb1ELb0ELb0ELi64EEEEEEEEEvNT_6ParamsE --------------------------
	.section	.text._ZN7cutlass13device_kernelIN5flash19enable_sm80_to_sm89INS1_16FlashAttnBwdSm80INS1_25CollectiveMainloopBwdSm80ILi1ELi1EN4cute5tupleIJNS5_1CILi64EEES8_NS7_ILi256EEEEEENS_6half_tEfNS_4arch4Sm80ELb0ELb0ELb0ELb1ELb0ELb0ELb0ELb0ELi2ELi4ELi2ELi2ELb0EEENS1_21CollectiveEpilogueBwdISA_SB_SD_Li256ELb1ELb0ELi4EEENS1_19SingleTileSchedulerILb1ELb0ELb0ELi64EEEEEEEEEvNT_6ParamsE,"ax",@progbits
	.sectioninfo	@"SHI_REGISTERS=255"
	.align	128
.text._ZN7cutlass13device_kernelIN5flash19enable_sm80_to_sm89INS1_16FlashAttnBwdSm80INS1_25CollectiveMainloopBwdSm80ILi1ELi1EN4cute5tupleIJNS5_1CILi64EEES8_NS7_ILi256EEEEEENS_6half_tEfNS_4arch4Sm80ELb0ELb0ELb0ELb1ELb0ELb0ELb0ELb0ELi2ELi4ELi2ELi2ELb0EEENS1_21CollectiveEpilogueBwdISA_SB_SD_Li256ELb1ELb0ELi4EEENS1_19SingleTileSchedulerILb1ELb0ELb0ELi64EEEEEEEEEvNT_6ParamsE:
        .type           _ZN7cutlass13device_kernelIN5flash19enable_sm80_to_sm89INS1_16FlashAttnBwdSm80INS1_25CollectiveMainloopBwdSm80ILi1ELi1EN4cute5tupleIJNS5_1CILi64EEES8_NS7_ILi256EEEEEENS_6half_tEfNS_4arch4Sm80ELb0ELb0ELb0ELb1ELb0ELb0ELb0ELb0ELi2ELi4ELi2ELi2ELb0EEENS1_21CollectiveEpilogueBwdISA_SB_SD_Li256ELb1ELb0ELi4EEENS1_19SingleTileSchedulerILb1ELb0ELb0ELi64EEEEEEEEEvNT_6ParamsE,@function
        .size           _ZN7cutlass13device_kernelIN5flash19enable_sm80_to_sm89INS1_16FlashAttnBwdSm80INS1_25CollectiveMainloopBwdSm80ILi1ELi1EN4cute5tupleIJNS5_1CILi64EEES8_NS7_ILi256EEEEEENS_6half_tEfNS_4arch4Sm80ELb0ELb0ELb0ELb1ELb0ELb0ELb0ELb0ELi2ELi4ELi2ELi2ELb0EEENS1_21CollectiveEpilogueBwdISA_SB_SD_Li256ELb1ELb0ELi4EEENS1_19SingleTileSchedulerILb1ELb0ELb0ELi64EEEEEEEEEvNT_6ParamsE,(.L_x_1163 - _ZN7cutlass13device_kernelIN5flash19enable_sm80_to_sm89INS1_16FlashAttnBwdSm80INS1_25CollectiveMainloopBwdSm80ILi1ELi1EN4cute5tupleIJNS5_1CILi64EEES8_NS7_ILi256EEEEEENS_6half_tEfNS_4arch4Sm80ELb0ELb0ELb0ELb1ELb0ELb0ELb0ELb0ELi2ELi4ELi2ELi2ELb0EEENS1_21CollectiveEpilogueBwdISA_SB_SD_Li256ELb1ELb0ELi4EEENS1_19SingleTileSchedulerILb1ELb0ELb0ELi64EEEEEEEEEvNT_6ParamsE)
        .other          _ZN7cutlass13device_kernelIN5flash19enable_sm80_to_sm89INS1_16FlashAttnBwdSm80INS1_25CollectiveMainloopBwdSm80ILi1ELi1EN4cute5tupleIJNS5_1CILi64EEES8_NS7_ILi256EEEEEENS_6half_tEfNS_4arch4Sm80ELb0ELb0ELb0ELb1ELb0ELb0ELb0ELb0ELi2ELi4ELi2ELi2ELb0EEENS1_21CollectiveEpilogueBwdISA_SB_SD_Li256ELb1ELb0ELi4EEENS1_19SingleTileSchedulerILb1ELb0ELb0ELi64EEEEEEEEEvNT_6ParamsE,@"STO_CUDA_ENTRY STV_DEFAULT"
_ZN7cutlass13device_kernelIN5flash19enable_sm80_to_sm89INS1_16FlashAttnBwdSm80INS1_25CollectiveMainloopBwdSm80ILi1ELi1EN4cute5tupleIJNS5_1CILi64EEES8_NS7_ILi256EEEEEENS_6half_tEfNS_4arch4Sm80ELb0ELb0ELb0ELb1ELb0ELb0ELb0ELb0ELi2ELi4ELi2ELi2ELb0EEENS1_21CollectiveEpilogueBwdISA_SB_SD_Li256ELb1ELb0ELi4EEENS1_19SingleTileSchedulerILb1ELb0ELb0ELi64EEEEEEEEEvNT_6ParamsE:
        /* <DEDUP_REMOVED lines=18> */
.L_x_601:
        /* <DEDUP_REMOVED lines=8> */
.L_x_603:
[----:B------:R-:W-:Y:S02]  /*01a0*/  MOV R0, c[0x0][0x3a4] ;  /* 0x0000e90000007a02 */ /* 0x000fe40000000f00 */
.L_x_602:
[----:B-1----:R-:W-:-:S05]  /*01b0*/  IMAD.SHL.U32 R2, R103, 0x40, RZ ;  /* 0x0000004067027824 */ /* 0x002fca00078e00ff */
[----:B-----5:R-:W-:-:S04]  /*01c0*/  ISETP.GE.AND P0, PT, R2, R0, PT ;  /* 0x000000000200720c */ /* 0x020fc80003f06270 */
[----:B------:R-:W-:-:S05]  /*01d0*/  SEL R0, R5, 0xffffffff, !P0 ;  /* 0xffffffff05007807 */ /* 0x000fca0004000000 */
[----:B------:R1:W-:Y:S01]  /*01e0*/  STL [R1+0x30], R0 ;  /* 0x0000300001007387 */ /* 0x0003e20000100800 */
[----:B------:R-:W-:Y:S05]  /*01f0*/  BRA `(.L_x_604) ;  /* 0x0000012000007947 */ /* 0x000fea0003800000 */
.L_x_600:
[----:B---34-:R-:W-:-:S04]  /*0200*/  ISETP.NE.U32.AND P0, PT, RZ, c[0x0][0x3c0], PT ;  /* 0x0000f000ff007a0c */ /* 0x018fc80003f05070 */
[----:B------:R-:W-:-:S13]  /*0210*/  ISETP.NE.AND.EX P0, PT, RZ, c[0x0][0x3c4], PT, P0 ;  /* 0x0000f100ff007a0c */ /* 0x000fda0003f05300 */
[----:B------:R-:W-:Y:S05]  /*0220*/  @!P0 BRA `(.L_x_605) ;  /* 0x0000002000008947 */ /* 0x000fea0003800000 */
[----:B------:R1:W5:Y:S01]  /*0230*/  LDG.E R0, [R2.64] ;  /* 0x0000000a02007981 */ /* 0x000362000c1e1900 */
[----:B------:R-:W-:Y:S05]  /*0240*/  BRA `(.L_x_606) ;  /* 0x0000009000007947 */ /* 0x000fea0003800000 */
.L_x_605:
        /* <DEDUP_REMOVED lines=8> */
.L_x_607:
[----:B------:R-:W-:Y:S02]  /*02d0*/  MOV R0, c[0x0][0x3a4] ;  /* 0x0000e90000007a02 */ /* 0x000fe40000000f00 */
.L_x_606:
[----:B-1----:R-:W-:-:S05]  /*02e0*/  IMAD.SHL.U32 R2, R103, 0x40, RZ ;  /* 0x0000004067027824 */ /* 0x002fca00078e00ff */
[----:B-----5:R-:W-:-:S04]  /*02f0*/  ISETP.GE.AND P0, PT, R2, R0, PT ;  /* 0x000000000200720c */ /* 0x020fc80003f06270 */
[----:B------:R-:W-:-:S05]  /*0300*/  SEL R0, R5, 0xffffffff, !P0 ;  /* 0xffffffff05007807 */ /* 0x000fca0004000000 */
[----:B------:R1:W-:Y:S04]  /*0310*/  STL [R1+0x30], R0 ;  /* 0x0000300001007387 */ /* 0x0003e80000100800 */
.L_x_604:
        /* <DEDUP_REMOVED lines=13> */
[----:B------:R-:W-:Y:S02]  /*03f0*/  IMAD.MOV.U32 R19, RZ, RZ, RZ ;  /* 0x000000ffff137224 */ /* 0x000fe400078e00ff */
[----:B------:R-:W-:Y:S02]  /*0400*/  IMAD.MOV.U32 R14, RZ, RZ, RZ ;  /* 0x000000ffff0e7224 */ /* 0x000fe400078e00ff */
[----:B------:R-:W-:Y:S02]  /*0410*/  IMAD.WIDE R4, R107, R8, c[0x0][0x2d0] ;  /* 0x0000b4006b047625 */ /* 0x000fe400078e0208 */
[----:B------:R1:W5:Y:S04]  /*0420*/  @P2 LDG.E R19, [R6.64] ;  /* 0x0000000a06132981 */ /* 0x000368000c1e1900 */
[----:B------:R1:W5:Y:S01]  /*0430*/  @P3 LDG.E R14, [R4.64] ;  /* 0x0000000a040e3981 */ /* 0x000362000c1e1900 */
[----:B------:R-:W-:Y:S01]  /*0440*/  ULDC UR9, c[0x0][0x168] ;  /* 0x00005a0000097ab9 */ /* 0x000fe20000000800 */
[----:B------:R-:W-:-:S02]  /*0450*/  IMAD.MOV.U32 R24, RZ, RZ, RZ ;  /* 0x000000ffff187224 */ /* 0x000fc400078e00ff */
        /* <DEDUP_REMOVED lines=13> */
.L_x_608:
[----:B-1----:R-:W-:-:S04]  /*0530*/  ISETP.NE.U32.AND P0, PT, RZ, c[0x0][0x2e0], PT ;  /* 0x0000b800ff007a0c */ /* 0x002fc80003f05070 */
[----:B------:R-:W-:-:S13]  /*0540*/  ISETP.NE.AND.EX P0, PT, RZ, c[0x0][0x2e4], PT, P0 ;  /* 0x0000b900ff007a0c */ /* 0x000fda0003f05300 */
[----:B------:R-:W-:Y:S05]  /*0550*/  @!P0 BRA `(.L_x_609) ;  /* 0x0000003000008947 */ /* 0x000fea0003800000 */
[----:B------:R-:W-:-:S05]  /*0560*/  IMAD.WIDE R2, R107, R8, c[0x0][0x2e0] ;  /* 0x0000b8006b027625 */ /* 0x000fca00078e0208 */
[----:B------:R1:W5:Y:S01]  /*0570*/  LDG.E R13, [R2.64] ;  /* 0x0000000a020d7981 */ /* 0x000362000c1e1900 */
[----:B------:R-:W-:Y:S05]  /*0580*/  BRA `(.L_x_610) ;  /* 0x0000004000007947 */ /* 0x000fea0003800000 */
.L_x_609:
[----:B------:R-:W-:Y:S05]  /*0590*/  @!P3 BRA `(.L_x_610) ;  /* 0x000000300000b947 */ /* 0x000fea0003800000 */
[----:B------:R-:W2:Y:S04]  /*05a0*/  LDG.E R0, [R4.64] ;  /* 0x0000000a04007981 */ /* 0x000ea8000c1e1900 */
[----:B------:R-:W2:Y:S02]  /*05b0*/  LDG.E R2, [R4.64+0x4] ;  /* 0x0000040a04027981 */ /* 0x000ea4000c1e1900 */
[----:B--2---:R-:W-:Y:S02]  /*05c0*/  IADD3 R13, -R0, R2, RZ ;  /* 0x00000002000d7210 */ /* 0x004fe40007ffe1ff */
.L_x_610:
        /* <DEDUP_REMOVED lines=8> */
[----:B------:R-:W-:Y:S01]  /*0650*/  MOV R12, RZ ;  /* 0x000000ff000c7202 */ /* 0x000fe20000000f00 */
[----:B------:R-:W-:Y:S01]  /*0660*/  IMAD.MOV.U32 R154, RZ, RZ, RZ ;  /* 0x000000ffff9a7224 */ /* 0x000fe200078e00ff */
[----:B------:R-:W-:Y:S01]  /*0670*/  CS2R R152, SRZ ;  /* 0x0000000000987805 */ /* 0x000fe2000001ff00 */
[----:B------:R-:W-:Y:S01]  /*0680*/  CS2R R150, SRZ ;  /* 0x0000000000967805 */ /* 0x000fe2000001ff00 */
[----:B------:R-:W-:Y:S01]  /*0690*/  MOV R7, RZ ;  /* 0x000000ff00077202 */ /* 0x000fe20000000f00 */
[----:B------:R-:W-:Y:S01]  /*06a0*/  IMAD.MOV.U32 R148, RZ, RZ, RZ ;  /* 0x000000ffff947224 */ /* 0x000fe200078e00ff */
        /* <DEDUP_REMOVED lines=10> */
[----:B------:R-:W-:Y:S01]  /*0750*/  MOV R18, RZ ;  /* 0x000000ff00127202 */ /* 0x000fe20000000f00 */
[----:B------:R-:W-:Y:S01]  /*0760*/  IMAD.MOV.U32 R132, RZ, RZ, RZ ;  /* 0x000000ffff847224 */ /* 0x000fe200078e00ff */
[----:B------:R-:W-:Y:S01]  /*0770*/  CS2R R126, SRZ ;  /* 0x00000000007e7805 */ /* 0x000fe2000001ff00 */
[----:B------:R-:W-:Y:S01]  /*0780*/  CS2R R20, SRZ ;  /* 0x0000000000147805 */ /* 0x000fe2000001ff00 */
[----:B------:R-:W-:Y:S01]  /*0790*/  MOV R124, RZ ;  /* 0x000000ff007c7202 */ /* 0x000fe20000000f00 */
[----:B------:R-:W-:Y:S01]  /*07a0*/  IMAD.MOV.U32 R130, RZ, RZ, RZ ;  /* 0x000000ffff827224 */ /* 0x000fe200078e00ff */
[----:B------:R-:W-:Y:S01]  /*07b0*/  MOV R22, RZ ;  /* 0x000000ff00167202 */ /* 0x000fe20000000f00 */
[----:B------:R-:W-:Y:S01]  /*07c0*/  IMAD.MOV.U32 R128, RZ, RZ, RZ ;  /* 0x000000ffff807224 */ /* 0x000fe200078e00ff */
[----:B------:R-:W-:Y:S01]  /*07d0*/  CS2R R122, SRZ ;  /* 0x00000000007a7805 */ /* 0x000fe2000001ff00 */
        /* <DEDUP_REMOVED lines=52> */
[----:B-1----:R-:W-:Y:S01]  /*0b20*/  IMAD.SHL.U32 R3, R105, 0x4, RZ ;  /* 0x0000000469037824 */ /* 0x002fe200078e00ff */
[----:B------:R-:W-:Y:S01]  /*0b30*/  SHF.R.S32.HI R30, RZ, 0x1f, R101 ;  /* 0x0000001fff1e7819 */ /* 0x000fe20000011465 */
[----:B-----5:R-:W-:Y:S01]  /*0b40*/  IMAD R27, R103, -0x40, R13 ;  /* 0xffffffc0671b7824 */ /* 0x020fe200078e020d */
[----:B------:R-:W-:Y:S01]  /*0b50*/  ISETP.NE.AND P1, PT, R0, 0x1, PT ;  /* 0x000000010000780c */ /* 0x000fe20003f25270 */
[----:B------:R-:W-:Y:S01]  /*0b60*/  ULDC.64 UR4, c[0x0][0x178] ;  /* 0x00005e0000047ab9 */ /* 0x000fe20000000a00 */
[----:B------:R-:W-:Y:S01]  /*0b70*/  SHF.R.S32.HI R0, RZ, 0x1f, R24 ;  /* 0x0000001fff007819 */ /* 0x000fe20000011418 */
[C---:B------:R-:W-:Y:S01]  /*0b80*/  IMAD R10, R30.reuse, c[0x0][0x288], RZ ;  /* 0x0000a2001e0a7a24 */ /* 0x040fe200078e02ff */
[----:B------:R-:W-:Y:S01]  /*0b90*/  IADD3 R2, P0, R3, R24, RZ ;  /* 0x0000001803027210 */ /* 0x000fe20007f1e0ff */
[----:B------:R-:W-:Y:S01]  /*0ba0*/  IMAD R9, R30, c[0x0][0x270], RZ ;  /* 0x00009c001e097a24 */ /* 0x000fe200078e02ff */
[----:B------:R-:W-:Y:S01]  /*0bb0*/  LEA.HI R4, R28, R105, RZ, 0x3 ;  /* 0x000000691c047211 */ /* 0x000fe200078f18ff */
[----:B------:R-:W-:Y:S01]  /*0bc0*/  IMAD R10, R101, c[0x0][0x28c], R10 ;  /* 0x0000a300650a7a24 */ /* 0x000fe200078e020a */
[----:B------:R-:W-:Y:S01]  /*0bd0*/  LEA.HI.X.SX32 R3, R3, R0, 0x1, P0 ;  /* 0x0000000003037211 */ /* 0x000fe200000f0eff */
[----:B------:R-:W-:Y:S01]  /*0be0*/  IMAD.MOV.U32 R0, RZ, RZ, R101 ;  /* 0x000000ffff007224 */ /* 0x000fe200078e0065 */
[----:B------:R-:W-:Y:S01]  /*0bf0*/  SHF.R.S32.HI R251, RZ, 0x3, R4 ;  /* 0x00000003fffb7819 */ /* 0x000fe20000011404 */
[C---:B------:R-:W-:Y:S01]  /*0c00*/  IMAD R9, R101.reuse, c[0x0][0x274], R9 ;  /* 0x00009d0065097a24 */ /* 0x040fe200078e0209 */
[----:B------:R-:W-:Y:S01]  /*0c10*/  LOP3.LUT R8, R4, 0xfffffff8, RZ, 0xc0, !PT ;  /* 0xfffffff804087812 */ /* 0x000fe200078ec0ff */
[----:B------:R-:W-:Y:S01]  /*0c20*/  @P1 IMAD.HI.U32 R5, R101, c[0x0][0x24c], RZ ;  /* 0x0000930065051a27 */ /* 0x000fe200078e00ff */
[----:B------:R-:W-:Y:S01]  /*0c30*/  SHF.R.S32.HI R12, RZ, 0x1f, R251 ;  /* 0x0000001fff0c7819 */ /* 0x000fe200000114fb */
[----:B------:R-:W-:Y:S01]  /*0c40*/  USHF.L.U32 UR7, UR4, 0x6, URZ ;  /* 0x0000000604077899 */ /* 0x000fe2000800063f */
[----:B------:R-:W-:Y:S01]  /*0c50*/  SEL R26, R107, RZ, !P2 ;  /* 0x000000ff6b1a7207 */ /* 0x000fe20005000000 */
[----:B------:R-:W-:Y:S01]  /*0c60*/  IMAD.WIDE.U32 R6, R101, c[0x0][0x270], R2 ;  /* 0x00009c0065067a25 */ /* 0x000fe200078e0002 */
[----:B------:R-:W-:Y:S01]  /*0c70*/  @P1 SHF.R.U32.HI R0, RZ, c[0x0][0x250], R5 ;  /* 0x00009400ff001a19 */ /* 0x000fe20000011605 */
[----:B------:R-:W-:Y:S01]  /*0c80*/  UMOV UR14, 0x6 ;  /* 0x00000006000e7882 */ /* 0x000fe20000000000 */
[----:B------:R-:W-:Y:S01]  /*0c90*/  IADD3 R18, P1, R251, R19, RZ ;  /* 0x00000013fb127210 */ /* 0x000fe20007f3e0ff */
[----:B------:R-:W-:Y:S01]  /*0ca0*/  IMAD.WIDE.U32 R4, R101, c[0x0][0x288], R2 ;  /* 0x0000a20065047a25 */ /* 0x000fe200078e0002 */
[----:B------:R-:W-:Y:S01]  /*0cb0*/  IADD3 R2, P0, R251, R14, RZ ;  /* 0x0000000efb027210 */ /* 0x000fe20007f1e0ff */
[----:B------:R-:W-:Y:S01]  /*0cc0*/  USHF.L.U64.HI UR6, UR4, UR14, UR5 ;  /* 0x0000000e04067299 */ /* 0x000fe20008010205 */
[-C--:B------:R-:W-:Y:S01]  /*0cd0*/  LEA.HI.X.SX32 R19, R19, R12.reuse, 0x1, P1 ;  /* 0x0000000c13137211 */ /* 0x080fe200008f0eff */
[----:B------:R-:W-:Y:S01]  /*0ce0*/  IMAD.IADD R23, R105, 0x1, -R8 ;  /* 0x0000000169177824 */ /* 0x000fe200078e0a08 */
[----:B------:R-:W-:Y:S01]  /*0cf0*/  LEA.HI.X.SX32 R3, R14, R12, 0x1, P0 ;  /* 0x0000000c0e037211 */ /* 0x000fe200000f0eff */
[----:B------:R-:W-:Y:S01]  /*0d00*/  IMAD.MOV.U32 R8, RZ, RZ, R6 ;  /* 0x000000ffff087224 */ /* 0x000fe200078e0006 */
[----:B------:R-:W-:Y:S01]  /*0d10*/  SHF.R.S32.HI R12, RZ, 0x1f, R0 ;  /* 0x0000001fff0c7819 */ /* 0x000fe20000011400 */
[----:B------:R-:W-:Y:S01]  /*0d20*/  IMAD.SHL.U32 R14, R23, 0x8, RZ ;  /* 0x00000008170e7824 */ /* 0x000fe200078e00ff */
[----:B------:R-:W-:Y:S01]  /*0d30*/  LOP3.LUT R243, R243, 0xffffff7f, RZ, 0xc0, !PT ;  /* 0xffffff7ff3f37812 */ /* 0x000fe200078ec0ff */
[----:B------:R-:W-:Y:S01]  /*0d40*/  IMAD.SHL.U32 R6, R251, 0x40, RZ ;  /* 0x00000040fb067824 */ /* 0x000fe200078e00ff */
[----:B------:R-:W-:Y:S01]  /*0d50*/  ULDC.64 UR4, c[0x0][0x208] ;  /* 0x0000820000047ab9 */ /* 0x000fe20000000a00 */
[----:B------:R-:W-:Y:S01]  /*0d60*/  IMAD.IADD R11, R5, 0x1, R10 ;  /* 0x00000001050b7824 */ /* 0x000fe200078e020a */
[----:B------:R-:W-:Y:S01]  /*0d70*/  SHF.R.S32.HI R15, RZ, 0x1f, R14 ;  /* 0x0000001fff0f7819 */ /* 0x000fe2000001140e */
[----:B------:R-:W-:Y:S01]  /*0d80*/  IMAD.MOV.U32 R10, RZ, RZ, R4 ;  /* 0x000000ffff0a7224 */ /* 0x000fe200078e0004 */
[----:B------:R-:W-:Y:S01]  /*0d90*/  LOP3.LUT R6, R6, 0x1c0, RZ, 0xc0, !PT ;  /* 0x000001c006067812 */ /* 0x000fe200078ec0ff */
[----:B------:R-:W-:Y:S01]  /*0da0*/  IMAD R4, R12, c[0x0][0x1e0], RZ ;  /* 0x000078000c047a24 */ /* 0x000fe200078e02ff */
[----:B------:R-:W-:Y:S01]  /*0db0*/  IADD3 R29, R14, 0xc0, RZ ;  /* 0x000000c00e1d7810 */ /* 0x000fe20007ffe0ff */
[----:B------:R-:W-:Y:S01]  /*0dc0*/  IMAD.IADD R9, R7, 0x1, R9 ;  /* 0x0000000107097824 */ /* 0x000fe200078e0209 */
[----:B------:R-:W-:Y:S01]  /*0dd0*/  LOP3.LUT R17, R6, 0x38, R14, 0xf8, !PT ;  /* 0x0000003806117812 */ /* 0x000fe200078ef80e */
[C---:B------:R-:W-:Y:S01]  /*0de0*/  IMAD R13, R0.reuse, c[0x0][0x1e4], R4 ;  /* 0x00007900000d7a24 */ /* 0x040fe200078e0204 */
[----:B------:R-:W-:Y:S01]  /*0df0*/  SHF.R.U32.HI R16, RZ, 0x3, R6 ;  /* 0x00000003ff107819 */ /* 0x000fe20000011606 */
[----:B------:R-:W-:Y:S01]  /*0e00*/  IMAD.WIDE.U32 R4, R0, c[0x0][0x1e0], R14 ;  /* 0x0000780000047a25 */ /* 0x000fe200078e000e */
[----:B------:R-:W-:Y:S01]  /*0e10*/  USHF.L.U32 UR8, UR4, 0x6, URZ ;  /* 0x0000000604087899 */ /* 0x000fe2000800063f */
[----:B------:R-:W-:Y:S01]  /*0e20*/  CS2R R162, SRZ ;  /* 0x0000000000a27805 */ /* 0x000fe2000001ff00 */
[----:B------:R-:W-:Y:S01]  /*0e30*/  LOP3.LUT R25, R17, R16, RZ, 0x3c, !PT ;  /* 0x0000001011197212 */ /* 0x000fe200078e3cff */
[----:B------:R-:W-:Y:S01]  /*0e40*/  IMAD.WIDE R6, R103, 0x40, R2 ;  /* 0x0000004067067825 */ /* 0x000fe200078e0202 */
[----:B------:R-:W-:Y:S01]  /*0e50*/  USHF.L.U64.HI UR14, UR4, UR14, UR5 ;  /* 0x0000000e040e7299 */ /* 0x000fe20008010205 */
[----:B------:R-:W-:Y:S01]  /*0e60*/  CS2R R160, SRZ ;  /* 0x0000000000a07805 */ /* 0x000fe2000001ff00 */
[----:B------:R-:W-:Y:S01]  /*0e70*/  UIADD3 UR5, UR9, 0x3f, URZ ;  /* 0x0000003f09057890 */ /* 0x000fe2000fffe03f */
[----:B------:R-:W-:Y:S01]  /*0e80*/  IMAD R2, R12, c[0x0][0x1b0], RZ ;  /* 0x00006c000c027a24 */ /* 0x000fe200078e02ff */
[----:B------:R-:W-:Y:S01]  /*0e90*/  SHF.R.S32.HI R12, RZ, 0x1f, R107 ;  /* 0x0000001fff0c7819 */ /* 0x000fe2000001146b */
[----:B------:R-:W-:Y:S01]  /*0ea0*/  IMAD.IADD R5, R5, 0x1, R13 ;  /* 0x0000000105057824 */ /* 0x000fe200078e020d */
[----:B------:R-:W-:Y:S01]  /*0eb0*/  USHF.R.S32.HI UR4, URZ, 0x1f, UR5 ;  /* 0x0000001f3f047899 */ /* 0x000fe20008011405 */
[----:B------:R-:W-:Y:S01]  /*0ec0*/  IMAD R13, R0, c[0x0][0x1b4], R2 ;  /* 0x00006d00000d7a24 */ /* 0x000fe200078e0202 */
[----:B------:R-:W-:Y:S01]  /*0ed0*/  SEL R21, R12, RZ, !P2 ;  /* 0x000000ff0c157207 */ /* 0x000fe20005000000 */
[----:B------:R-:W-:Y:S01]  /*0ee0*/  IMAD.WIDE.U32 R2, R0, c[0x0][0x1b0], R14 ;  /* 0x00006c0000027a25 */ /* 0x000fe200078e000e */
[----:B------:R-:W-:Y:S01]  /*0ef0*/  SEL R0, R12, RZ, !P3 ;  /* 0x000000ff0c007207 */ /* 0x000fe20005800000 */
[----:B------:R-:W-:Y:S01]  /*0f00*/  ULEA.HI UR4, UR4, UR5, URZ, 0x6 ;  /* 0x0000000504047291 */ /* 0x000fe2000f8f303f */
[----:B------:R-:W-:Y:S01]  /*0f10*/  SEL R12, R107, RZ, !P3 ;  /* 0x000000ff6b0c7207 */ /* 0x000fe20005800000 */
[----:B------:R-:W-:Y:S01]  /*0f20*/  IMAD.IADD R3, R3, 0x1, R13 ;  /* 0x0000000103037824 */ /* 0x000fe200078e020d */
[----:B------:R-:W-:Y:S01]  /*0f30*/  ISETP.GE.AND P3, PT, R14, c[0x0][0x1cc], PT ;  /* 0x000073000e007a0c */ /* 0x000fe20003f66270 */
[C---:B------:R-:W-:Y:S01]  /*0f40*/  IMAD R13, R0.reuse, c[0x0][0x1e8], RZ ;  /* 0x00007a00000d7a24 */ /* 0x040fe200078e02ff */
[----:B------:R-:W-:Y:S01]  /*0f50*/  CS2R R158, SRZ ;  /* 0x00000000009e7805 */ /* 0x000fe2000001ff00 */
[----:B------:R-:W-:Y:S01]  /*0f60*/  IMAD R0, R0, c[0x0][0x1b8], RZ ;  /* 0x00006e0000007a24 */ /* 0x000fe200078e02ff */
[----:B------:R-:W-:Y:S01]  /*0f70*/  CS2R R156, SRZ ;  /* 0x00000000009c7805 */ /* 0x000fe2000001ff00 */
[----:B------:R-:W-:Y:S01]  /*0f80*/  IMAD R16, R21, c[0x0][0x278], RZ ;  /* 0x00009e0015107a24 */ /* 0x000fe200078e02ff */
[----:B------:R-:W-:Y:S01]  /*0f90*/  CS2R R154, SRZ ;  /* 0x00000000009a7805 */ /* 0x000fe2000001ff00 */
[----:B------:R-:W-:Y:S01]  /*0fa0*/  IMAD R20, R12, c[0x0][0x1bc], R0 ;  /* 0x00006f000c147a24 */ /* 0x000fe200078e0200 */
[----:B------:R-:W-:Y:S01]  /*0fb0*/  CS2R R152, SRZ ;  /* 0x0000000000987805 */ /* 0x000fe2000001ff00 */
[C---:B------:R-:W-:Y:S01]  /*0fc0*/  IMAD R0, R19.reuse, c[0x0][0x208], RZ ;  /* 0x0000820013007a24 */ /* 0x040fe200078e02ff */
[----:B------:R-:W-:Y:S01]  /*0fd0*/  CS2R R150, SRZ ;  /* 0x0000000000967805 */ /* 0x000fe2000001ff00 */
[C---:B------:R-:W-:Y:S01]  /*0fe0*/  IMAD R17, R26.reuse, c[0x0][0x27c], R16 ;  /* 0x00009f001a117a24 */ /* 0x040fe200078e0210 */
[----:B------:R-:W-:Y:S01]  /*0ff0*/  CS2R R148, SRZ ;  /* 0x0000000000947805 */ /* 0x000fe2000001ff00 */
[----:B------:R-:W-:Y:S01]  /*1000*/  IMAD.WIDE.U32 R8, R26, c[0x0][0x278], R8 ;  /* 0x00009e001a087a25 */ /* 0x000fe200078e0008 */
[----:B------:R-:W-:Y:S01]  /*1010*/  CS2R R146, SRZ ;  /* 0x0000000000927805 */ /* 0x000fe2000001ff00 */
[----:B------:R-:W-:Y:S01]  /*1020*/  CS2R R144, SRZ ;  /* 0x0000000000907805 */ /* 0x000fe2000001ff00 */
[----:B------:R-:W-:Y:S01]  /*1030*/  CS2R R142, SRZ ;  /* 0x00000000008e7805 */ /* 0x000fe2000001ff00 */
[----:B------:R-:W-:Y:S01]  /*1040*/  IMAD R16, R12, c[0x0][0x1ec], R13 ;  /* 0x00007b000c107a24 */ /* 0x000fe200078e020d */
[----:B------:R-:W-:Y:S01]  /*1050*/  LEA R36, P0, R8, c[0x0][0x258], 0x2 ;  /* 0x0000960008247a11 */ /* 0x000fe200078010ff */
[----:B------:R-:W-:Y:S01]  /*1060*/  IMAD R13, R19, c[0x0][0x178], RZ ;  /* 0x00005e00130d7a24 */ /* 0x000fe200078e02ff */
[----:B------:R-:W-:Y:S01]  /*1070*/  CS2R R140, SRZ ;  /* 0x00000000008c7805 */ /* 0x000fe2000001ff00 */
[----:B------:R-:W-:Y:S01]  /*1080*/  IMAD.WIDE.U32 R4, R12, c[0x0][0x1e8], R4 ;  /* 0x00007a000c047a25 */ /* 0x000fe200078e0004 */
[----:B------:R-:W-:Y:S01]  /*1090*/  CS2R R138, SRZ ;  /* 0x00000000008a7805 */ /* 0x000fe2000001ff00 */
[----:B------:R-:W-:Y:S01]  /*10a0*/  CS2R R136, SRZ ;  /* 0x0000000000887805 */ /* 0x000fe2000001ff00 */
[----:B------:R-:W-:Y:S01]  /*10b0*/  CS2R R134, SRZ ;  /* 0x0000000000867805 */ /* 0x000fe2000001ff00 */
[----:B------:R-:W-:Y:S01]  /*10c0*/  IMAD R22, R18, c[0x0][0x20c], R0 ;  /* 0x0000830012167a24 */ /* 0x000fe200078e0200 */
[----:B------:R-:W-:Y:S01]  /*10d0*/  CS2R R132, SRZ ;  /* 0x0000000000847805 */ /* 0x000fe2000001ff00 */
[----:B------:R-:W-:Y:S01]  /*10e0*/  IMAD.IADD R0, R9, 0x1, R17 ;  /* 0x0000000109007824 */ /* 0x000fe200078e0211 */
[----:B------:R-:W-:Y:S01]  /*10f0*/  CS2R R130, SRZ ;  /* 0x0000000000827805 */ /* 0x000fe2000001ff00 */
[----:B------:R-:W-:Y:S01]  /*1100*/  IMAD.WIDE.U32 R2, R12, c[0x0][0x1b8], R2 ;  /* 0x00006e000c027a25 */ /* 0x000fe200078e0002 */
[----:B------:R-:W-:Y:S01]  /*1110*/  CS2R R128, SRZ ;  /* 0x0000000000807805 */ /* 0x000fe2000001ff00 */
[----:B------:R-:W-:Y:S01]  /*1120*/  CS2R R126, SRZ ;  /* 0x00000000007e7805 */ /* 0x000fe2000001ff00 */
[----:B------:R-:W-:Y:S01]  /*1130*/  LEA.HI.X R37, R8, c[0x0][0x25c], R0, 0x2, P0 ;  /* 0x0000970008257a11 */ /* 0x000fe200000f1400 */
[C---:B------:R-:W-:Y:S01]  /*1140*/  IMAD R19, R18.reuse, c[0x0][0x17c], R13 ;  /* 0x00005f0012137a24 */ /* 0x040fe200078e020d */
[----:B------:R-:W-:Y:S01]  /*1150*/  CS2R R124, SRZ ;  /* 0x00000000007c7805 */ /* 0x000fe2000001ff00 */
[----:B------:R-:W-:Y:S01]  /*1160*/  IMAD.IADD R5, R5, 0x1, R16 ;  /* 0x0000000105057824 */ /* 0x000fe200078e0210 */
[----:B------:R-:W-:Y:S01]  /*1170*/  CS2R R122, SRZ ;  /* 0x00000000007a7805 */ /* 0x000fe2000001ff00 */
[C-C-:B------:R-:W-:Y:S01]  /*1180*/  IMAD.WIDE.U32 R12, R18.reuse, c[0x0][0x178], R14.reuse ;  /* 0x00005e00120c7a25 */ /* 0x140fe200078e000e */
[----:B------:R-:W-:Y:S01]  /*1190*/  STL.64 [R1+0x20], R36 ;  /* 0x0000202401007387 */ /* 0x000fe20000100a00 */
[----:B------:R-:W-:Y:S01]  /*11a0*/  CS2R R120, SRZ ;  /* 0x0000000000787805 */ /* 0x000fe2000001ff00 */
[----:B------:R-:W-:Y:S01]  /*11b0*/  CS2R R118, SRZ ;  /* 0x0000000000767805 */ /* 0x000fe2000001ff00 */
[----:B------:R-:W-:Y:S01]  /*11c0*/  IMAD.WIDE.U32 R16, R18, c[0x0][0x208], R14 ;  /* 0x0000820012107a25 */ /* 0x000fe200078e000e */
[----:B------:R-:W-:Y:S01]  /*11d0*/  CS2R R116, SRZ ;  /* 0x0000000000747805 */ /* 0x000fe2000001ff00 */
[----:B------:R-:W-:Y:S01]  /*11e0*/  CS2R R114, SRZ ;  /* 0x0000000000727805 */ /* 0x000fe2000001ff00 */
[----:B------:R-:W-:Y:S01]  /*11f0*/  CS2R R112, SRZ ;  /* 0x0000000000707805 */ /* 0x000fe2000001ff00 */
[C---:B------:R-:W-:Y:S01]  /*1200*/  IMAD R15, R7.reuse, c[0x0][0x1d8], RZ ;  /* 0x00007600070f7a24 */ /* 0x040fe200078e02ff */
[----:B------:R-:W-:Y:S01]  /*1210*/  CS2R R110, SRZ ;  /* 0x00000000006e7805 */ /* 0x000fe2000001ff00 */
[----:B------:R-:W-:Y:S01]  /*1220*/  IMAD R7, R7, c[0x0][0x1a8], RZ ;  /* 0x00006a0007077a24 */ /* 0x000fe200078e02ff */
[----:B------:R-:W-:Y:S01]  /*1230*/  CS2R R108, SRZ ;  /* 0x00000000006c7805 */ /* 0x000fe2000001ff00 */
[----:B------:R-:W-:Y:S01]  /*1240*/  IMAD.IADD R3, R3, 0x1, R20 ;  /* 0x0000000103037824 */ /* 0x000fe200078e0214 */
[----:B------:R-:W-:Y:S01]  /*1250*/  CS2R R106, SRZ ;  /* 0x00000000006a7805 */ /* 0x000fe2000001ff00 */
[----:B------:R-:W-:Y:S01]  /*1260*/  IMAD R0, R21, c[0x0][0x290], RZ ;  /* 0x0000a40015007a24 */ /* 0x000fe200078e02ff */
[----:B------:R-:W-:Y:S01]  /*1270*/  CS2R R102, SRZ ;  /* 0x0000000000667805 */ /* 0x000fe2000001ff00 */
[----:B------:R-:W-:Y:S01]  /*1280*/  IMAD.WIDE.U32 R8, R26, c[0x0][0x290], R10 ;  /* 0x0000a4001a087a25 */ /* 0x000fe200078e000a */
[----:B------:R-:W-:Y:S01]  /*1290*/  CS2R R98, SRZ ;  /* 0x0000000000627805 */ /* 0x000fe2000001ff00 */
[----:B------:R-:W-:Y:S01]  /*12a0*/  CS2R R96, SRZ ;  /* 0x0000000000607805 */ /* 0x000fe2000001ff00 */
[----:B------:R-:W-:Y:S01]  /*12b0*/  CS2R R94, SRZ ;  /* 0x00000000005e7805 */ /* 0x000fe2000001ff00 */
[----:B------:R-:W-:Y:S01]  /*12c0*/  IMAD R18, R6, c[0x0][0x1dc], R15 ;  /* 0x0000770006127a24 */ /* 0x000fe200078e020f */
[----:B------:R-:W-:Y:S01]  /*12d0*/  LEA R32, P2, R8, c[0x0][0x280], 0x2 ;  /* 0x0000a00008207a11 */ /* 0x000fe200078410ff */
        /* <DEDUP_REMOVED lines=8> */
[----:B------:R-:W-:Y:S01]  /*1360*/  IMAD.WIDE.U32 R6, R6, c[0x0][0x1a8], R2 ;  /* 0x00006a0006067a25 */ /* 0x000fe200078e0002 */
[----:B------:R-:W-:Y:S01]  /*1370*/  CS2R R84, SRZ ;  /* 0x0000000000547805 */ /* 0x000fe2000001ff00 */
[----:B------:R-:W-:Y:S01]  /*1380*/  CS2R R82, SRZ ;  /* 0x0000000000527805 */ /* 0x000fe2000001ff00 */
[----:B------:R-:W-:Y:S01]  /*1390*/  CS2R R80, SRZ ;  /* 0x0000000000507805 */ /* 0x000fe2000001ff00 */
[----:B------:R-:W-:Y:S01]  /*13a0*/  IMAD.IADD R3, R11, 0x1, R18 ;  /* 0x000000010b037824 */ /* 0x000fe200078e0212 */
[----:B------:R-:W-:Y:S01]  /*13b0*/  LEA R2, P0, R6, c[0x0][0x190], 0x1 ;  /* 0x0000640006027a11 */ /* 0x000fe200078008ff */
[----:B------:R-:W-:Y:S01]  /*13c0*/  IMAD.IADD R0, R9, 0x1, R0 ;  /* 0x0000000109007824 */ /* 0x000fe200078e0200 */
[----:B------:R-:W-:Y:S01]  /*13d0*/  IADD3 R18, R14, 0x40, RZ ;  /* 0x000000400e127810 */ /* 0x000fe20007ffe0ff */
[----:B------:R-:W-:Y:S01]  /*13e0*/  IMAD.IADD R7, R7, 0x1, R15 ;  /* 0x0000000107077824 */ /* 0x000fe200078e020f */
[----:B------:R-:W-:Y:S01]  /*13f0*/  LEA.HI.X R5, R10, c[0x0][0x1c4], R3, 0x1, P1 ;  /* 0x000071000a057a11 */ /* 0x000fe200008f0c03 */
[----:B------:R-:W-:Y:S01]  /*1400*/  IMAD.IADD R9, R13, 0x1, R19 ;  /* 0x000000010d097824 */ /* 0x000fe200078e0213 */
[----:B------:R-:W-:Y:S01]  /*1410*/  LEA.HI.X R33, R8, c[0x0][0x284], R0, 0x2, P2 ;  /* 0x0000a10008217a11 */ /* 0x000fe200010f1400 */
[----:B------:R-:W-:Y:S01]  /*1420*/  IMAD.IADD R0, R27, 0x1, -R251 ;  /* 0x000000011b007824 */ /* 0x000fe200078e0afb */
[----:B------:R-:W-:Y:S01]  /*1430*/  LEA.HI.X R3, R6, c[0x0][0x194], R7, 0x1, P0 ;  /* 0x0000650006037a11 */ /* 0x000fe200000f0c07 */
[----:B------:R-:W-:Y:S01]  /*1440*/  IMAD.MOV.U32 R7, RZ, RZ, c[0x0][0x1d8] ;  /* 0x00007600ff077624 */ /* 0x000fe200078e00ff */
[----:B------:R-:W-:Y:S01]  /*1450*/  LEA.HI R6, R28, R105, RZ, 0x6 ;  /* 0x000000691c067211 */ /* 0x000fe200078f30ff */
[----:B------:R-:W-:Y:S01]  /*1460*/  IMAD.MOV.U32 R11, RZ, RZ, c[0x0][0x1dc] ;  /* 0x00007700ff0b7624 */ /* 0x000fe200078e00ff */
[----:B------:R-:W-:Y:S01]  /*1470*/  ISETP.GE.AND P2, PT, R18, c[0x0][0x1cc], PT ;  /* 0x0000730012007a0c */ /* 0x000fe20003f46270 */
[----:B------:R-:W-:Y:S01]  /*1480*/  IMAD.MOV.U32 R8, RZ, RZ, R12 ;  /* 0x000000ffff087224 */ /* 0x000fe200078e000c */
[----:B------:R-:W-:Y:S01]  /*1490*/  IADD3 R19, R14, 0x80, RZ ;  /* 0x000000800e137810 */ /* 0x000fe20007ffe0ff */
[----:B------:R-:W-:Y:S01]  /*14a0*/  IMAD.MOV.U32 R15, RZ, RZ, c[0x0][0x1a8] ;  /* 0x00006a00ff0f7624 */ /* 0x000fe200078e00ff */
[----:B------:R-:W-:Y:S01]  /*14b0*/  SHF.R.S32.HI R20, RZ, 0x6, R6 ;  /* 0x00000006ff147819 */ /* 0x000fe20000011406 */
[----:B------:R-:W-:Y:S01]  /*14c0*/  IMAD.WIDE.U32 R12, R101, c[0x0][0x180], R8 ;  /* 0x00006000650c7a25 */ /* 0x000fe200078e0008 */
[----:B------:R-:W-:Y:S01]  /*14d0*/  ISETP.LT.OR P4, PT, R0, 0x1, P3 ;  /* 0x000000010000780c */ /* 0x000fe20001f81670 */
[----:B------:R-:W-:Y:S01]  /*14e0*/  STL.64 [R1+0x18], R32 ;  /* 0x0000182001007387 */ /* 0x000fe20000100a00 */
[----:B------:R-:W-:Y:S01]  /*14f0*/  LEA R6, P0, R7, R4, 0x6 ;  /* 0x0000000407067211 */ /* 0x000fe200078030ff */
[----:B------:R-:W-:Y:S01]  /*1500*/  IMAD R10, R20, 0x200, R25 ;  /* 0x00000200140a7824 */ /* 0x000fe200078e0219 */
[----:B------:R-:W-:Y:S01]  /*1510*/  ISETP.LT.OR P5, PT, R0, 0x1, P2 ;  /* 0x000000010000780c */ /* 0x000fe200017a1670 */
[----:B------:R-:W-:Y:S01]  /*1520*/  IMAD.MOV.U32 R25, RZ, RZ, c[0x0][0x1ac] ;  /* 0x00006b00ff197624 */ /* 0x000fe200078e00ff */
[----:B------:R-:W-:Y:S01]  /*1530*/  ISETP.GE.AND P1, PT, R19, c[0x0][0x1cc], PT ;  /* 0x0000730013007a0c */ /* 0x000fe20003f26270 */
[----:B------:R-:W-:Y:S01]  /*1540*/  IMAD.SHL.U32 R242, R10, 0x2, RZ ;  /* 0x000000020af27824 */ /* 0x000fe200078e00ff */
[----:B------:R-:W-:Y:S01]  /*1550*/  LEA.HI.X R7, R7, R5, R11, 0x6, P0 ;  /* 0x0000000507077211 */ /* 0x000fe200000f340b */
[----:B------:R-:W-:Y:S01]  /*1560*/  IMAD R11, R30, c[0x0][0x180], RZ ;  /* 0x000060001e0b7a24 */ /* 0x000fe200078e02ff */
[C---:B------:R-:W-:Y:S01]  /*1570*/  ISETP.LT.OR P0, PT, R0.reuse, 0x1, P1 ;  /* 0x000000010000780c */ /* 0x040fe20000f01670 */
[----:B------:R-:W-:Y:S01]  /*1580*/  CS2R R78, SRZ ;  /* 0x00000000004e7805 */ /* 0x000fe2000001ff00 */
[----:B------:R-:W-:Y:S01]  /*1590*/  ISETP.LT.OR P6, PT, R0, 0x21, P3 ;  /* 0x000000210000780c */ /* 0x000fe20001fc1670 */
[----:B------:R-:W-:Y:S01]  /*15a0*/  @!PT LDS RZ, [RZ] ;  /* 0x00000000fffff984 */ /* 0x000fe20000000800 */
[----:B------:R-:W-:Y:S01]  /*15b0*/  @!PT LDS RZ, [RZ] ;  /* 0x00000000fffff984 */ /* 0x000fe20000000800 */
[----:B------:R-:W-:Y:S01]  /*15c0*/  @!PT LDS RZ, [RZ] ;  /* 0x00000000fffff984 */ /* 0x000fe20000000800 */
[----:B------:R1:W-:Y:S01]  /*15d0*/  LDGSTS.E.BYPASS.LTC128B.128 [R242+0x8080], [R4.64], !P4 ;  /* 0x0808000004f27fae */ /* 0x0003e2000e101d4a */
[----:B------:R-:W-:Y:S01]  /*15e0*/  P2R R10, PR, RZ, 0x1 ;  /* 0x00000001ff0a7803 */ /* 0x000fe20000000000 */
[----:B------:R-:W-:Y:S01]  /*15f0*/  CS2R R76, SRZ ;  /* 0x00000000004c7805 */ /* 0x000fe2000001ff00 */
[----:B------:R-:W-:Y:S01]  /*1600*/  ISETP.GE.AND P0, PT, R29, c[0x0][0x1cc], PT ;  /* 0x000073001d007a0c */ /* 0x000fe20003f06270 */
[----:B------:R1:W-:Y:S01]  /*1610*/  LDGSTS.E.BYPASS.LTC128B.128 [R242+0xa080], [R4.64+0x80], !P5 ;  /* 0x0a08008004f27fae */ /* 0x0003e2000e901d4a */
[----:B------:R-:W-:Y:S01]  /*1620*/  ISETP.NE.AND P4, PT, R10, RZ, PT ;  /* 0x000000ff0a00720c */ /* 0x000fe20003f85270 */
[----:B------:R-:W-:Y:S01]  /*1630*/  IMAD R10, R101, c[0x0][0x184], R11 ;  /* 0x00006100650a7a24 */ /* 0x000fe200078e020b */
[C---:B------:R-:W-:Y:S01]  /*1640*/  ISETP.LT.OR P5, PT, R0.reuse, 0x1, P0 ;  /* 0x000000010000780c */ /* 0x040fe200007a1670 */
[----:B------:R-:W-:Y:S01]  /*1650*/  IMAD.IADD R11, R17, 0x1, R22 ;  /* 0x00000001110b7824 */ /* 0x000fe200078e0216 */
[C---:B------:R-:W-:Y:S01]  /*1660*/  ISETP.LT.OR P3, PT, R0.reuse, 0x21, P2 ;  /* 0x000000210000780c */ /* 0x040fe20001761670 */
[----:B------:R-:W-:Y:S01]  /*1670*/  IMAD.IADD R13, R13, 0x1, R10 ;  /* 0x000000010d0d7824 */ /* 0x000fe200078e020a */
[C---:B------:R-:W-:Y:S01]  /*1680*/  ISETP.LT.OR P2, PT, R0.reuse, 0x21, P1 ;  /* 0x000000210000780c */ /* 0x040fe20000f41670 */
[----:B------:R-:W-:Y:S01]  /*1690*/  IMAD.MOV.U32 R10, RZ, RZ, R16 ;  /* 0x000000ffff0a7224 */ /* 0x000fe200078e0010 */
[----:B------:R-:W-:Y:S01]  /*16a0*/  ISETP.LT.OR P1, PT, R0, 0x21, P0 ;  /* 0x000000210000780c */ /* 0x000fe20000721670 */
[----:B------:R-:W-:Y:S01]  /*16b0*/  CS2R R74, SRZ ;  /* 0x00000000004a7805 */ /* 0x000fe2000001ff00 */
[C---:B------:R-:W-:Y:S01]  /*16c0*/  LEA R8, P0, R15.reuse, R2, 0x6 ;  /* 0x000000020f087211 */ /* 0x040fe200078030ff */
[----:B------:R-:W-:Y:S01]  /*16d0*/  CS2R R72, SRZ ;  /* 0x0000000000487805 */ /* 0x000fe2000001ff00 */
[----:B------:R-:W-:Y:S01]  /*16e0*/  CS2R R70, SRZ ;  /* 0x0000000000467805 */ /* 0x000fe2000001ff00 */
[----:B------:R1:W-:Y:S01]  /*16f0*/  LDGSTS.E.BYPASS.LTC128B.128 [R242+0xc080], [R4.64+0x100], !P4 ;  /* 0x0c08010004f27fae */ /* 0x0003e2000e101d4a */
[----:B------:R-:W-:Y:S01]  /*1700*/  ISETP.GE.AND P4, PT, R14, c[0x0][0x19c], PT ;  /* 0x000067000e007a0c */ /* 0x000fe20003f86270 */
[----:B------:R-:W-:Y:S01]  /*1710*/  CS2R R68, SRZ ;  /* 0x0000000000447805 */ /* 0x000fe2000001ff00 */
[----:B------:R-:W-:Y:S01]  /*1720*/  LEA.HI.X R9, R15, R3, R25, 0x6, P0 ;  /* 0x000000030f097211 */ /* 0x000fe200000f3419 */
[----:B------:R1:W-:Y:S01]  /*1730*/  LDGSTS.E.BYPASS.LTC128B.128 [R242+0xe080], [R4.64+0x180], !P5 ;  /* 0x0e08018004f27fae */ /* 0x0003e2000e901d4a */
[----:B------:R-:W-:Y:S01]  /*1740*/  ISETP.LT.OR P5, PT, R0, 0x1, P4 ;  /* 0x000000010000780c */ /* 0x000fe200027a1670 */
[----:B------:R-:W-:Y:S01]  /*1750*/  IMAD R15, R30, c[0x0][0x210], RZ ;  /* 0x000084001e0f7a24 */ /* 0x000fe200078e02ff */
[----:B------:R-:W-:Y:S01]  /*1760*/  ISETP.GE.AND P0, PT, R29, c[0x0][0x19c], PT ;  /* 0x000067001d007a0c */ /* 0x000fe20003f06270 */
[----:B------:R2:W-:Y:S01]  /*1770*/  LDGSTS.E.BYPASS.LTC128B.128 [R242+0x9080], [R6.64], !P6 ;  /* 0x0908000006f27fae */ /* 0x0005e2000f101d4a */
[----:B------:R-:W-:Y:S01]  /*1780*/  ISETP.LT.OR P4, PT, R0, 0x21, P4 ;  /* 0x000000210000780c */ /* 0x000fe20002781670 */
[----:B------:R-:W-:Y:S01]  /*1790*/  IMAD R15, R101, c[0x0][0x214], R15 ;  /* 0x00008500650f7a24 */ /* 0x000fe200078e020f */
[----:B------:R-:W-:Y:S01]  /*17a0*/  CS2R R66, SRZ ;  /* 0x0000000000427805 */ /* 0x000fe2000001ff00 */
[----:B------:R2:W-:Y:S01]  /*17b0*/  LDGSTS.E.BYPASS.LTC128B.128 [R242+0xb080], [R6.64+0x80], !P3 ;  /* 0x0b08008006f27fae */ /* 0x0005e2000d901d4a */
[----:B------:R-:W-:Y:S01]  /*17c0*/  CS2R R64, SRZ ;  /* 0x0000000000407805 */ /* 0x000fe2000001ff00 */
[----:B------:R-:W-:Y:S01]  /*17d0*/  CS2R R62, SRZ ;  /* 0x00000000003e7805 */ /* 0x000fe2000001ff00 */
[----:B------:R-:W-:Y:S01]  /*17e0*/  CS2R R60, SRZ ;  /* 0x00000000003c7805 */ /* 0x000fe2000001ff00 */
[----:B------:R2:W-:Y:S01]  /*17f0*/  LDGSTS.E.BYPASS.LTC128B.128 [R242+0xd080], [R6.64+0x100], !P2 ;  /* 0x0d08010006f27fae */ /* 0x0005e2000d101d4a */
[----:B------:R-:W-:Y:S01]  /*1800*/  ISETP.GE.AND P2, PT, R18, c[0x0][0x19c], PT ;  /* 0x0000670012007a0c */ /* 0x000fe20003f46270 */
[----:B------:R-:W-:Y:S01]  /*1810*/  CS2R R58, SRZ ;  /* 0x00000000003a7805 */ /* 0x000fe2000001ff00 */
[----:B------:R-:W-:Y:S01]  /*1820*/  CS2R R56, SRZ ;  /* 0x0000000000387805 */ /* 0x000fe2000001ff00 */
[----:B------:R2:W-:Y:S01]  /*1830*/  LDGSTS.E.BYPASS.LTC128B.128 [R242+0xf080], [R6.64+0x180], !P1 ;  /* 0x0f08018006f27fae */ /* 0x0005e2000c901d4a */
[C---:B------:R-:W-:Y:S01]  /*1840*/  ISETP.LT.OR P3, PT, R0.reuse, 0x1, P2 ;  /* 0x000000010000780c */ /* 0x040fe20001761670 */
[----:B------:R-:W-:Y:S01]  /*1850*/  CS2R R54, SRZ ;  /* 0x0000000000367805 */ /* 0x000fe2000001ff00 */
[----:B------:R-:W-:Y:S01]  /*1860*/  ISETP.GE.AND P1, PT, R19, c[0x0][0x19c], PT ;  /* 0x0000670013007a0c */ /* 0x000fe20003f26270 */
[----:B------:R3:W-:Y:S01]  /*1870*/  LDGSTS.E.BYPASS.LTC128B.128 [R242+0x80], [R2.64], !P5 ;  /* 0x0008000002f27fae */ /* 0x0007e2000e901d4a */
[C---:B------:R-:W-:Y:S01]  /*1880*/  ISETP.LT.OR P5, PT, R0.reuse, 0x1, P0 ;  /* 0x000000010000780c */ /* 0x040fe200007a1670 */
[----:B------:R-:W-:Y:S01]  /*1890*/  CS2R R52, SRZ ;  /* 0x0000000000347805 */ /* 0x000fe2000001ff00 */
[C---:B------:R-:W-:Y:S01]  /*18a0*/  ISETP.LT.OR P6, PT, R0.reuse, 0x1, P1 ;  /* 0x000000010000780c */ /* 0x040fe20000fc1670 */
[----:B------:R-:W-:Y:S01]  /*18b0*/  CS2R R50, SRZ ;  /* 0x0000000000327805 */ /* 0x000fe2000001ff00 */
[C---:B------:R-:W-:Y:S01]  /*18c0*/  ISETP.LT.OR P1, PT, R0.reuse, 0x21, P1 ;  /* 0x000000210000780c */ /* 0x040fe20000f21670 */
[----:B------:R-:W-:Y:S01]  /*18d0*/  CS2R R48, SRZ ;  /* 0x0000000000307805 */ /* 0x000fe2000001ff00 */
[----:B------:R-:W-:Y:S01]  /*18e0*/  P2R R17, PR, RZ, 0x40 ;  /* 0x00000040ff117803 */ /* 0x000fe20000000000 */
[----:B-1----:R-:W-:Y:S01]  /*18f0*/  IMAD R4, R21, c[0x0][0x188], RZ ;  /* 0x0000620015047a24 */ /* 0x002fe200078e02ff */
[----:B------:R-:W-:Y:S01]  /*1900*/  ISETP.LT.OR P6, PT, R0, 0x21, P2 ;  /* 0x000000210000780c */ /* 0x000fe200017c1670 */
[----:B------:R3:W-:Y:S01]  /*1910*/  LDGSTS.E.BYPASS.LTC128B.128 [R242+0x2080], [R2.64+0x80], !P3 ;  /* 0x0208008002f27fae */ /* 0x0007e2000d901d4a */
[----:B------:R-:W-:Y:S01]  /*1920*/  ISETP.NE.AND P3, PT, R17, RZ, PT ;  /* 0x000000ff1100720c */ /* 0x000fe20003f65270 */
[----:B------:R-:W-:Y:S01]  /*1930*/  IMAD R16, R26, c[0x0][0x18c], R4 ;  /* 0x000063001a107a24 */ /* 0x000fe200078e0204 */
[----:B------:R-:W-:Y:S01]  /*1940*/  ISETP.LT.OR P0, PT, R0, 0x21, P0 ;  /* 0x000000210000780c */ /* 0x000fe20000701670 */
[----:B------:R-:W-:Y:S01]  /*1950*/  IMAD.WIDE.U32 R4, R101, c[0x0][0x210], R10 ;  /* 0x0000840065047a25 */ /* 0x000fe200078e000a */
[----:B------:R-:W-:Y:S01]  /*1960*/  IADD3 R10, -R251, UR9, RZ ;  /* 0x00000009fb0a7c10 */ /* 0x000fe2000fffe1ff */
[----:B------:R-:W-:Y:S01]  /*1970*/  CS2R R46, SRZ ;  /* 0x00000000002e7805 */ /* 0x000fe2000001ff00 */
[-C--:B------:R-:W-:Y:S01]  /*1980*/  LEA.HI R11, R28, R105.reuse, RZ, 0x5 ;  /* 0x000000691c0b7211 */ /* 0x080fe200078f28ff */
[----:B------:R-:W-:Y:S01]  /*1990*/  IMAD.SHL.U32 R0, R24, 0x100, RZ ;  /* 0x0000010018007824 */ /* 0x000fe200078e00ff */
[CC--:B------:R-:W-:Y:S01]  /*19a0*/  LEA.HI R24, R28.reuse, R105.reuse, RZ, 0x2 ;  /* 0x000000691c187211 */ /* 0x0c0fe200078f10ff */
[----:B------:R-:W-:Y:S01]  /*19b0*/  IMAD.IADD R5, R5, 0x1, R15 ;  /* 0x0000000105057824 */ /* 0x000fe200078e020f */
[-C--:B------:R-:W-:Y:S01]  /*19c0*/  LEA.HI R15, R28, R105.reuse, RZ, 0x4 ;  /* 0x000000691c0f7211 */ /* 0x080fe200078f20ff */
[----:B------:R-:W-:Y:S01]  /*19d0*/  CS2R R44, SRZ ;  /* 0x00000000002c7805 */ /* 0x000fe2000001ff00 */
[----:B--2---:R-:W-:Y:S01]  /*19e0*/  IMAD.WIDE.U32 R6, R26, c[0x0][0x188], R12 ;  /* 0x000062001a067a25 */ /* 0x004fe200078e000c */
[----:B------:R3:W-:Y:S01]  /*19f0*/  LDGSTS.E.BYPASS.LTC128B.128 [R242+0x4080], [R2.64+0x100], !P3 ;  /* 0x0408010002f27fae */ /* 0x0007e2000d901d4a */
[----:B------:R-:W-:Y:S01]  /*1a00*/  ISETP.GE.AND P3, PT, R14, c[0x0][0x16c], PT ;  /* 0x00005b000e007a0c */ /* 0x000fe20003f66270 */
[----:B------:R-:W-:Y:S01]  /*1a10*/  CS2R R42, SRZ ;  /* 0x00000000002a7805 */ /* 0x000fe2000001ff00 */
[----:B------:R-:W-:Y:S01]  /*1a20*/  IMAD.IADD R7, R7, 0x1, R16 ;  /* 0x0000000107077824 */ /* 0x000fe200078e0210 */
[----:B------:R3:W-:Y:S01]  /*1a30*/  LDGSTS.E.BYPASS.LTC128B.128 [R242+0x6080], [R2.64+0x180], !P5 ;  /* 0x0608018002f27fae */ /* 0x0007e2000e901d4a */
[----:B------:R-:W-:Y:S01]  /*1a40*/  LEA R38, P2, R6, c[0x0][0x160], 0x1 ;  /* 0x0000580006267a11 */ /* 0x000fe200078408ff */
[----:B------:R-:W-:Y:S01]  /*1a50*/  IMAD R16, R30, c[0x0][0x238], RZ ;  /* 0x00008e001e107a24 */ /* 0x000fe200078e02ff */
[----:B------:R-:W-:Y:S01]  /*1a60*/  SHF.R.S32.HI R13, RZ, 0x2, R24 ;  /* 0x00000002ff0d7819 */ /* 0x000fe20000011418 */
[----:B------:R1:W-:Y:S01]  /*1a70*/  LDGSTS.E.BYPASS.LTC128B.128 [R242+0x1080], [R8.64], !P4 ;  /* 0x0108000008f27fae */ /* 0x0003e2000e101d4a */
[----:B------:R-:W-:Y:S01]  /*1a80*/  ISETP.LT.OR P4, PT, R10, 0x1, P3 ;  /* 0x000000010a00780c */ /* 0x000fe20001f81670 */
[----:B------:R-:W-:Y:S01]  /*1a90*/  IMAD R16, R101, c[0x0][0x23c], R16 ;  /* 0x00008f0065107a24 */ /* 0x000fe200078e0210 */
[----:B------:R-:W-:Y:S01]  /*1aa0*/  LEA.HI.X R39, R6, c[0x0][0x164], R7, 0x1, P2 ;  /* 0x0000590006277a11 */ /* 0x000fe200010f0c07 */
[----:B------:R1:W-:Y:S01]  /*1ab0*/  LDGSTS.E.BYPASS.LTC128B.128 [R242+0x3080], [R8.64+0x80], !P6 ;  /* 0x0308008008f27fae */ /* 0x0003e2000f101d4a */
[----:B------:R-:W-:Y:S01]  /*1ac0*/  ISETP.GE.AND P2, PT, R18, c[0x0][0x16c], PT ;  /* 0x00005b0012007a0c */ /* 0x000fe20003f46270 */
[----:B------:R-:W-:Y:S01]  /*1ad0*/  CS2R R40, SRZ ;  /* 0x0000000000287805 */ /* 0x000fe2000001ff00 */
[----:B------:R-:W-:Y:S01]  /*1ae0*/  SHF.R.S32.HI R7, RZ, 0x1f, R105 ;  /* 0x0000001fff077819 */ /* 0x000fe20000011469 */
[----:B------:R1:W-:Y:S01]  /*1af0*/  LDGSTS.E.BYPASS.LTC128B.128 [R242+0x5080], [R8.64+0x100], !P1 ;  /* 0x0508010008f27fae */ /* 0x0003e2000c901d4a */
[----:B------:R-:W-:Y:S01]  /*1b00*/  ISETP.GE.AND P1, PT, R19, c[0x0][0x16c], PT ;  /* 0x00005b0013007a0c */ /* 0x000fe20003f26270 */
[----:B------:R-:W-:Y:S01]  /*1b10*/  USHF.R.S32.HI UR13, URZ, 0x6, UR4 ;  /* 0x000000063f0d7899 */ /* 0x000fe20008011404 */
[----:B------:R-:W-:Y:S01]  /*1b20*/  ISETP.GE.AND P6, PT, R29, c[0x0][0x16c], PT ;  /* 0x00005b001d007a0c */ /* 0x000fe20003fc6270 */
[----:B------:R1:W-:Y:S01]  /*1b30*/  LDGSTS.E.BYPASS.LTC128B.128 [R242+0x7080], [R8.64+0x180], !P0 ;  /* 0x0708018008f27fae */ /* 0x0003e2000c101d4a */
[----:B------:R-:W-:Y:S01]  /*1b40*/  IADD3 R6, P0, R0, R105, RZ ;  /* 0x0000006900067210 */ /* 0x000fe20007f1e0ff */
[----:B------:R-:W-:Y:S01]  /*1b50*/  UMOV UR12, URZ ;  /* 0x0000003f000c7c82 */ /* 0x000fe20008000000 */
[----:B------:R-:W-:Y:S01]  /*1b60*/  ISETP.LT.OR P5, PT, R10, 0x1, P1 ;  /* 0x000000010a00780c */ /* 0x000fe20000fa1670 */
[----:B------:R-:W0:Y:S01]  /*1b70*/  LDGDEPBAR ;  /* 0x00000000000079af */ /* 0x000e220000000000 */
[----:B------:R-:W-:-:S02]  /*1b80*/  LEA.HI.X.SX32 R7, R0, R7, 0x1, P0 ;  /* 0x0000000700077211 */ /* 0x000fc400000f0eff */
[----:B------:R-:W-:Y:S01]  /*1b90*/  SHF.R.S32.HI R12, RZ, 0x4, R15 ;  /* 0x00000004ff0c7819 */ /* 0x000fe2000001140f */
[----:B------:R2:W-:Y:S01]  /*1ba0*/  LDGSTS.E.BYPASS.LTC128B.128 [R242+0x10080], [R38.64], !P4 ;  /* 0x1008000026f27fae */ /* 0x0005e2000e101d4a */
[----:B------:R-:W-:Y:S01]  /*1bb0*/  ISETP.LT.OR P4, PT, R10, 0x1, P2 ;  /* 0x000000010a00780c */ /* 0x000fe20001781670 */
[----:B------:R-:W-:Y:S02]  /*1bc0*/  IMAD.WIDE.U32 R6, R101, c[0x0][0x238], R6 ;  /* 0x00008e0065067a25 */ /* 0x000fe400078e0006 */
[----:B------:R2:W-:Y:S01]  /*1bd0*/  STL.64 [R1+0x8], R38 ;  /* 0x0000082601007387 */ /* 0x0005e20000100a00 */
[----:B------:R-:W-:Y:S01]  /*1be0*/  CS2R R100, SRZ ;  /* 0x0000000000647805 */ /* 0x000fe2000001ff00 */
[----:B---3--:R-:W-:Y:S02]  /*1bf0*/  IMAD R2, R21, c[0x0][0x218], RZ ;  /* 0x0000860015027a24 */ /* 0x008fe400078e02ff */
[----:B------:R-:W-:-:S04]  /*1c00*/  IMAD.IADD R7, R7, 0x1, R16 ;  /* 0x0000000107077824 */ /* 0x000fc800078e0210 */
[----:B------:R-:W-:Y:S02]  /*1c10*/  IMAD.WIDE.U32 R30, R26, c[0x0][0x240], R6 ;  /* 0x000090001a1e7a25 */ /* 0x000fe400078e0006 */
[----:B------:R2:W-:Y:S01]  /*1c20*/  LDGSTS.E.BYPASS.LTC128B.128 [R242+0x12080], [R38.64+0x80], !P4 ;  /* 0x1208008026f27fae */ /* 0x0005e2000e101d4a */
[----:B------:R-:W-:Y:S01]  /*1c30*/  ISETP.LT.OR P4, PT, R10, 0x1, P6 ;  /* 0x000000010a00780c */ /* 0x000fe20003781670 */
[----:B------:R-:W-:Y:S02]  /*1c40*/  IMAD.SHL.U32 R6, R20, 0x8, RZ ;  /* 0x0000000814067824 */ /* 0x000fe400078e00ff */
[----:B------:R2:W-:Y:S01]  /*1c50*/  LDGSTS.E.BYPASS.LTC128B.128 [R242+0x14080], [R38.64+0x100], !P5 ;  /* 0x1408010026f27fae */ /* 0x0005e2000e901d4a */
[----:B-1----:R-:W-:Y:S01]  /*1c60*/  IMAD R8, R26, c[0x0][0x21c], R2 ;  /* 0x000087001a087a24 */ /* 0x002fe200078e0202 */
[----:B------:R-:W-:Y:S01]  /*1c70*/  ISETP.LT.OR P5, PT, R10, 0x21, P3 ;  /* 0x000000210a00780c */ /* 0x000fe20001fa1670 */
[----:B------:R-:W-:Y:S01]  /*1c80*/  IMAD.WIDE.U32 R2, R26, c[0x0][0x218], R4 ;  /* 0x000086001a027a25 */ /* 0x000fe200078e0004 */
[----:B------:R-:W-:-:S03]  /*1c90*/  ISETP.LT.OR P3, PT, R10, 0x21, P1 ;  /* 0x000000210a00780c */ /* 0x000fc60000f61670 */
[----:B------:R-:W-:Y:S01]  /*1ca0*/  IMAD.IADD R0, R3, 0x1, R8 ;  /* 0x0000000103007824 */ /* 0x000fe200078e0208 */
[----:B------:R-:W-:Y:S01]  /*1cb0*/  LEA R34, P0, R2, c[0x0][0x1f0], 0x1 ;  /* 0x00007c0002227a11 */ /* 0x000fe200078008ff */
[----:B------:R-:W-:Y:S01]  /*1cc0*/  IMAD.U32 R4, RZ, RZ, UR7 ;  /* 0x00000007ff047e24 */ /* 0x000fe2000f8e00ff */
[----:B------:R2:W-:Y:S01]  /*1cd0*/  LDGSTS.E.BYPASS.LTC128B.128 [R242+0x16080], [R38.64+0x180], !P4 ;  /* 0x1608018026f27fae */ /* 0x0005e2000e101d4a */
[----:B------:R-:W-:Y:S02]  /*1ce0*/  ISETP.LT.OR P4, PT, R10, 0x21, P2 ;  /* 0x000000210a00780c */ /* 0x000fe40001781670 */
[----:B------:R-:W-:Y:S02]  /*1cf0*/  LEA.HI.X R35, R2, c[0x0][0x1f4], R0, 0x1, P0 ;  /* 0x00007d0002237a11 */ /* 0x000fe400000f0c00 */
[C---:B------:R-:W-:Y:S02]  /*1d00*/  ISETP.GT.AND P0, PT, R105.reuse, 0xf, PT ;  /* 0x0000000f6900780c */ /* 0x040fe40003f04270 */
[----:B------:R-:W-:Y:S01]  /*1d10*/  ISETP.LT.OR P2, PT, R10, 0x21, P6 ;  /* 0x000000210a00780c */ /* 0x000fe20003741670 */
[----:B------:R1:W-:Y:S01]  /*1d20*/  STL.64 [R1], R34 ;  /* 0x0000002201007387 */ /* 0x0003e20000100a00 */
[----:B------:R-:W-:-:S02]  /*1d30*/  ISETP.GT.AND P6, PT, R105, 0xf, PT ;  /* 0x0000000f6900780c */ /* 0x000fc40003fc4270 */
[----:B------:R-:W-:Y:S01]  /*1d40*/  LEA.HI R8, R15, R12, RZ, 0x1 ;  /* 0x0000000c0f087211 */ /* 0x000fe200078f08ff */
[----:B------:R1:W-:Y:S06]  /*1d50*/  STL.64 [R1+0x28], R30 ;  /* 0x0000281e01007387 */ /* 0x0003ec0000100a00 */
[----:B------:R-:W-:Y:S02]  /*1d60*/  @P0 LOP3.LUT R243, R243, 0x80, RZ, 0xfc, !PT ;  /* 0x00000080f3f30812 */ /* 0x000fe400078efcff */
[----:B------:R-:W-:Y:S02]  /*1d70*/  IADD3 R2, P0, R38, UR7, RZ ;  /* 0x0000000726027c10 */ /* 0x000fe4000ff1e0ff */
[----:B------:R-:W-:Y:S01]  /*1d80*/  @!P6 IMAD.SHL.U32 R0, R105, 0x10, RZ ;  /* 0x000000106900e824 */ /* 0x000fe200078e00ff */
[----:B------:R-:W-:-:S02]  /*1d90*/  LOP3.LUT R243, R243, 0xffffffbf, RZ, 0xc0, !PT ;  /* 0xffffffbff3f37812 */ /* 0x000fc400078ec0ff */
[----:B------:R-:W-:Y:S02]  /*1da0*/  IADD3.X R3, R39, UR6, RZ, P0, !PT ;  /* 0x0000000627037c10 */ /* 0x000fe400087fe4ff */
[----:B------:R-:W-:-:S03]  /*1db0*/  IADD3 R4, P1, P0, R4, 0x180, R38 ;  /* 0x0000018004047810 */ /* 0x000fc6000783e026 */
[----:B------:R3:W-:Y:S01]  /*1dc0*/  LDGSTS.E.BYPASS.LTC128B.128 [R242+0x11080], [R2.64], !P5 ;  /* 0x1108000002f27fae */ /* 0x0007e2000e901d4a */
[----:B------:R-:W-:Y:S02]  /*1dd0*/  IADD3.X R5, RZ, UR6, R39, P1, P0 ;  /* 0x00000006ff057c10 */ /* 0x000fe40008fe0427 */
[----:B--2---:R-:W-:Y:S01]  /*1de0*/  CS2R R38, SRZ ;  /* 0x0000000000267805 */ /* 0x004fe2000001ff00 */
[----:B------:R3:W-:Y:S01]  /*1df0*/  LDGSTS.E.BYPASS.LTC128B.128 [R242+0x13080], [R2.64+0x80], !P4 ;  /* 0x1308008002f27fae */ /* 0x0007e2000e101d4a */
[----:B------:R-:W-:-:S03]  /*1e00*/  ISETP.GE.AND P4, PT, R14, c[0x0][0x1fc], PT ;  /* 0x00007f000e007a0c */ /* 0x000fc60003f86270 */
[----:B------:R3:W-:Y:S01]  /*1e10*/  LDGSTS.E.BYPASS.LTC128B.128 [R242+0x15080], [R2.64+0x100], !P3 ;  /* 0x1508010002f27fae */ /* 0x0007e2000d901d4a */
[----:B------:R-:W-:Y:S02]  /*1e20*/  ISETP.LT.OR P0, PT, R10, 0x1, P4 ;  /* 0x000000010a00780c */ /* 0x000fe40002701670 */
[----:B------:R-:W-:Y:S01]  /*1e30*/  ISETP.GE.AND P3, PT, R18, c[0x0][0x1fc], PT ;  /* 0x00007f0012007a0c */ /* 0x000fe20003f66270 */
[----:B------:R2:W-:Y:S01]  /*1e40*/  LDGSTS.E.BYPASS.LTC128B.128 [R242+0x17080], [R4.64], !P2 ;  /* 0x1708000004f27fae */ /* 0x0005e2000d101d4a */
[----:B------:R-:W-:Y:S02]  /*1e50*/  ISETP.GE.AND P2, PT, R19, c[0x0][0x1fc], PT ;  /* 0x00007f0013007a0c */ /* 0x000fe40003f46270 */
[C---:B------:R-:W-:Y:S01]  /*1e60*/  ISETP.LT.OR P5, PT, R10.reuse, 0x1, P3 ;  /* 0x000000010a00780c */ /* 0x040fe20001fa1670 */
[----:B------:R4:W-:Y:S01]  /*1e70*/  @!P6 LDGSTS.E.BYPASS.LTC128B.128 [R0+0x20080], [R36.64] ;  /* 0x200800002400efae */ /* 0x0009e2000b901d4a */
[C---:B------:R-:W-:Y:S02]  /*1e80*/  ISETP.LT.OR P1, PT, R10.reuse, 0x1, P2 ;  /* 0x000000010a00780c */ /* 0x040fe40001721670 */
[----:B------:R-:W-:Y:S01]  /*1e90*/  ISETP.GE.AND P6, PT, R29, c[0x0][0x1fc], PT ;  /* 0x00007f001d007a0c */ /* 0x000fe20003fc6270 */
[----:B------:R-:W0:Y:S01]  /*1ea0*/  LDGDEPBAR ;  /* 0x00000000000079af */ /* 0x000e220000000000 */
[----:B------:R-:W-:-:S03]  /*1eb0*/  ISETP.LT.OR P4, PT, R10, 0x21, P4 ;  /* 0x000000210a00780c */ /* 0x000fc60002781670 */
[----:B------:R1:W-:Y:S01]  /*1ec0*/  LDGSTS.E.BYPASS.LTC128B.128 [R242+0x18080], [R34.64], !P0 ;  /* 0x1808000022f27fae */ /* 0x0003e2000c101d4a */
[----:B------:R-:W-:-:S03]  /*1ed0*/  ISETP.LT.OR P0, PT, R10, 0x1, P6 ;  /* 0x000000010a00780c */ /* 0x000fc60003701670 */
[----:B------:R1:W-:Y:S01]  /*1ee0*/  LDGSTS.E.BYPASS.LTC128B.128 [R242+0x1a080], [R34.64+0x80], !P5 ;  /* 0x1a08008022f27fae */ /* 0x0003e2000e901d4a */
[----:B------:R-:W-:-:S03]  /*1ef0*/  ISETP.LT.OR P5, PT, R10, 0x21, P2 ;  /* 0x000000210a00780c */ /* 0x000fc600017a1670 */
[----:B------:R1:W-:Y:S01]  /*1f00*/  LDGSTS.E.BYPASS.LTC128B.128 [R242+0x1c080], [R34.64+0x100], !P1 ;  /* 0x1c08010022f27fae */ /* 0x0003e2000c901d4a */
[----:B------:R-:W-:Y:S02]  /*1f10*/  ISETP.LT.OR P1, PT, R10, 0x21, P3 ;  /* 0x000000210a00780c */ /* 0x000fe40001f21670 */
[--C-:B---3--:R-:W-:Y:S02]  /*1f20*/  SHF.R.S32.HI R3, RZ, 0x5, R11.reuse ;  /* 0x00000005ff037819 */ /* 0x108fe4000001140b */
[----:B------:R-:W-:Y:S01]  /*1f30*/  ISETP.GE.AND P3, PT, R14, c[0x0][0x16c], PT ;  /* 0x00005b000e007a0c */ /* 0x000fe20003f66270 */
[----:B------:R1:W-:Y:S01]  /*1f40*/  LDGSTS.E.BYPASS.LTC128B.128 [R242+0x1e080], [R34.64+0x180], !P0 ;  /* 0x1e08018022f27fae */ /* 0x0003e2000c101d4a */
[----:B--2---:R-:W-:Y:S02]  /*1f50*/  LEA.HI R4, R11, R3, RZ, 0x1 ;  /* 0x000000030b047211 */ /* 0x004fe400078f08ff */
[----:B------:R-:W-:Y:S02]  /*1f60*/  SHF.R.S32.HI R5, RZ, 0x1f, R24 ;  /* 0x0000001fff057819 */ /* 0x000fe40000011418 */
[----:B----4-:R-:W-:Y:S01]  /*1f70*/  SHF.R.S32.HI R0, RZ, 0x1f, R11 ;  /* 0x0000001fff007819 */ /* 0x010fe2000001140b */
[----:B------:R-:W-:Y:S01]  /*1f80*/  CS2R R36, SRZ ;  /* 0x0000000000247805 */ /* 0x000fe2000001ff00 */
[----:B------:R-:W-:-:S02]  /*1f90*/  SEL R25, RZ, 0x1, P3 ;  /* 0x00000001ff197807 */ /* 0x000fc40001800000 */
[----:B------:R-:W-:Y:S02]  /*1fa0*/  LEA.HI R0, R0, R3, RZ, 0x2 ;  /* 0x0000000300007211 */ /* 0x000fe400078f10ff */
[----:B------:R-:W-:Y:S02]  /*1fb0*/  LOP3.LUT P3, RZ, R23, 0x4, RZ, 0xc0, !PT ;  /* 0x0000000417ff7812 */ /* 0x000fe4000786c0ff */
[----:B------:R-:W-:Y:S02]  /*1fc0*/  LOP3.LUT R2, R0, 0xfffffffc, RZ, 0xc0, !PT ;  /* 0xfffffffc00027812 */ /* 0x000fe400078ec0ff */
[----:B------:R-:W-:Y:S01]  /*1fd0*/  LOP3.LUT R0, R4, 0xfffffffe, RZ, 0xc0, !PT ;  /* 0xfffffffe04007812 */ /* 0x000fe200078ec0ff */
[----:B------:R-:W-:Y:S02]  /*1fe0*/  IMAD.U32 R4, RZ, RZ, UR8 ;  /* 0x00000008ff047e24 */ /* 0x000fe4000f8e00ff */
[C---:B------:R-:W-:Y:S01]  /*1ff0*/  IMAD.IADD R17, R3.reuse, 0x1, -R2 ;  /* 0x0000000103117824 */ /* 0x040fe200078e0a02 */
[----:B------:R-:W-:Y:S01]  /*2000*/  LOP3.LUT R2, R8, 0xfffffffe, RZ, 0xc0, !PT ;  /* 0xfffffffe08027812 */ /* 0x000fe200078ec0ff */
[----:B------:R-:W-:Y:S01]  /*2010*/  IMAD.IADD R236, R3, 0x1, -R0 ;  /* 0x0000000103ec7824 */ /* 0x000fe200078e0a00 */
[----:B------:R-:W-:-:S02]  /*2020*/  LEA.HI R0, R5, R13, RZ, 0x3 ;  /* 0x0000000d05007211 */ /* 0x000fc400078f18ff */
[----:B------:R-:W-:Y:S01]  /*2030*/  LEA.HI R3, R28, R105, RZ, 0x7 ;  /* 0x000000691c037211 */ /* 0x000fe200078f38ff */
[----:B------:R-:W-:Y:S01]  /*2040*/  IMAD.IADD R12, R12, 0x1, -R2 ;  /* 0x000000010c0c7824 */ /* 0x000fe200078e0a02 */
[----:B------:R-:W-:Y:S02]  /*2050*/  LOP3.LUT R0, R0, 0xfffffff8, RZ, 0xc0, !PT ;  /* 0xfffffff800007812 */ /* 0x000fe400078ec0ff */
[----:B------:R-:W-:Y:S02]  /*2060*/  SHF.R.S32.HI R9, RZ, 0x7, R3 ;  /* 0x00000007ff097819 */ /* 0x000fe40000011403 */
[----:B------:R-:W-:Y:S01]  /*2070*/  IADD3 R2, P0, R34, UR8, RZ ;  /* 0x0000000822027c10 */ /* 0x000fe2000ff1e0ff */
[----:B------:R-:W-:Y:S01]  /*2080*/  IMAD.IADD R13, R13, 0x1, -R0 ;  /* 0x000000010d0d7824 */ /* 0x000fe200078e0a00 */
[----:B------:R-:W-:Y:S02]  /*2090*/  LEA.HI R0, R3, R9, RZ, 0x1 ;  /* 0x0000000903007211 */ /* 0x000fe400078f08ff */
[----:B------:R-:W-:-:S02]  /*20a0*/  IADD3.X R3, R35, UR14, RZ, P0, !PT ;  /* 0x0000000e23037c10 */ /* 0x000fc400087fe4ff */
[----:B------:R-:W-:Y:S02]  /*20b0*/  LOP3.LUT R5, R0, 0xfffffffe, RZ, 0xc0, !PT ;  /* 0xfffffffe00057812 */ /* 0x000fe400078ec0ff */
[----:B------:R-:W-:Y:S02]  /*20c0*/  P2R R0, PR, RZ, 0x10 ;  /* 0x00000010ff007803 */ /* 0x000fe40000000000 */
[----:B------:R-:W-:Y:S02]  /*20d0*/  ISETP.LT.OR P4, PT, R10, 0x21, P6 ;  /* 0x000000210a00780c */ /* 0x000fe40003781670 */
[----:B------:R-:W-:Y:S02]  /*20e0*/  ISETP.NE.AND P2, PT, R0, RZ, PT ;  /* 0x000000ff0000720c */ /* 0x000fe40003f45270 */
[----:B------:R-:W-:Y:S02]  /*20f0*/  P2R R0, PR, RZ, 0x2 ;  /* 0x00000002ff007803 */ /* 0x000fe40000000000 */
[----:B------:R-:W-:-:S02]  /*2100*/  IADD3 R4, P1, P0, R4, 0x180, R34 ;  /* 0x0000018004047810 */ /* 0x000fc4000783e022 */
[----:B------:R-:W-:Y:S01]  /*2110*/  ISETP.NE.AND P6, PT, R0, RZ, PT ;  /* 0x000000ff0000720c */ /* 0x000fe20003fc5270 */
[----:B------:R-:W-:Y:S01]  /*2120*/  IMAD.IADD R0, R9, 0x1, -R5 ;  /* 0x0000000109007824 */ /* 0x000fe200078e0a05 */
[----:B------:R-:W-:Y:S02]  /*2130*/  IADD3.X R5, RZ, UR14, R35, P1, P0 ;  /* 0x0000000eff057c10 */ /* 0x000fe40008fe0423 */
[----:B------:R-:W-:Y:S01]  /*2140*/  ISETP.GE.AND P1, PT, R14, c[0x0][0x1fc], PT ;  /* 0x00007f000e007a0c */ /* 0x000fe20003f26270 */
[----:B------:R-:W-:Y:S01]  /*2150*/  IMAD R14, R0, -0x8, R27 ;  /* 0xfffffff8000e7824 */ /* 0x000fe200078e021b */
[----:B------:R-:W-:Y:S01]  /*2160*/  LOP3.LUT R0, R15, 0xfffffff0, RZ, 0xc0, !PT ;  /* 0xfffffff00f007812 */ /* 0x000fe200078ec0ff */
[----:B------:R2:W-:Y:S01]  /*2170*/  LDGSTS.E.BYPASS.LTC128B.128 [R242+0x19080], [R2.64], !P2 ;  /* 0x1908000002f27fae */ /* 0x0005e2000d101d4a */
[----:B------:R-:W-:Y:S02]  /*2180*/  SEL R22, RZ, 0x1, P1 ;  /* 0x00000001ff167807 */ /* 0x000fe40000800000 */
[C---:B------:R-:W-:Y:S01]  /*2190*/  ISETP.GE.AND P1, PT, R105.reuse, 0x10, PT ;  /* 0x000000106900780c */ /* 0x040fe20003f26270 */
[----:B------:R-:W-:Y:S01]  /*21a0*/  IMAD.IADD R0, R105, 0x1, -R0 ;  /* 0x0000000169007824 */ /* 0x000fe200078e0a00 */
[C---:B------:R-:W-:Y:S01]  /*21b0*/  ISETP.GE.AND P0, PT, R18.reuse, c[0x0][0x1fc], PT ;  /* 0x00007f0012007a0c */ /* 0x040fe20003f06270 */
[----:B------:R2:W-:Y:S01]  /*21c0*/  LDGSTS.E.BYPASS.LTC128B.128 [R242+0x1b080], [R2.64+0x80], !P6 ;  /* 0x1b08008002f27fae */ /* 0x0005e2000f101d4a */
[----:B------:R-:W-:-:S02]  /*21d0*/  ISETP.GE.AND P2, PT, R18, c[0x0][0x16c], PT ;  /* 0x00005b0012007a0c */ /* 0x000fc40003f46270 */
[----:B------:R-:W-:Y:S01]  /*21e0*/  SEL R15, RZ, 0xffffffff, P0 ;  /* 0xffffffffff0f7807 */ /* 0x000fe20000000000 */
[----:B------:R2:W-:Y:S01]  /*21f0*/  LDGSTS.E.BYPASS.LTC128B.128 [R242+0x1d080], [R2.64+0x100], !P5 ;  /* 0x1d08010002f27fae */ /* 0x0005e2000e901d4a */
[----:B------:R-:W-:Y:S02]  /*2200*/  ISETP.GE.AND P5, PT, R19, c[0x0][0x16c], PT ;  /* 0x00005b0013007a0c */ /* 0x000fe40003fa6270 */
[----:B------:R-:W-:Y:S01]  /*2210*/  ISETP.GE.AND P6, PT, R29, c[0x0][0x1fc], PT ;  /* 0x00007f001d007a0c */ /* 0x000fe20003fc6270 */
[----:B------:R3:W-:Y:S01]  /*2220*/  LDGSTS.E.BYPASS.LTC128B.128 [R242+0x1f080], [R4.64], !P4 ;  /* 0x1f08000004f27fae */ /* 0x0007e2000e101d4a */
[----:B------:R-:W-:Y:S02]  /*2230*/  ISETP.GE.AND P4, PT, R19, c[0x0][0x1fc], PT ;  /* 0x00007f0013007a0c */ /* 0x000fe40003f86270 */
[----:B------:R-:W-:Y:S02]  /*2240*/  LOP3.LUT P0, RZ, R23, 0x2, RZ, 0xc0, !PT ;  /* 0x0000000217ff7812 */ /* 0x000fe4000780c0ff */
[----:B------:R-:W-:-:S02]  /*2250*/  SEL R16, RZ, 0xffffffff, P2 ;  /* 0xffffffffff107807 */ /* 0x000fc40001000000 */
[----:B------:R-:W-:Y:S02]  /*2260*/  SEL R19, RZ, 0x4, P4 ;  /* 0x00000004ff137807 */ /* 0x000fe40002000000 */
[----:B------:R-:W-:Y:S02]  /*2270*/  SEL R18, RZ, 0x4, P5 ;  /* 0x00000004ff127807 */ /* 0x000fe40002800000 */
[----:B------:R-:W-:Y:S02]  /*2280*/  SEL R250, RZ, 0x8, P6 ;  /* 0x00000008fffa7807 */ /* 0x000fe40003000000 */
[----:B--2---:R-:W-:Y:S02]  /*2290*/  LOP3.LUT R2, R11, 0xffffffe0, RZ, 0xc0, !PT ;  /* 0xffffffe00b027812 */ /* 0x004fe400078ec0ff */
[----:B------:R-:W-:Y:S01]  /*22a0*/  SHF.R.S32.HI R3, RZ, 0x1f, R0 ;  /* 0x0000001fff037819 */ /* 0x000fe20000011400 */
[----:B---3--:R-:W-:Y:S02]  /*22b0*/  IMAD R4, R21, c[0x0][0x240], RZ ;  /* 0x0000900015047a24 */ /* 0x008fe400078e02ff */
[----:B------:R-:W-:Y:S01]  /*22c0*/  IMAD.IADD R2, R105, 0x1, -R2 ;  /* 0x0000000169027824 */ /* 0x000fe200078e0a02 */
[----:B------:R-:W-:Y:S01]  /*22d0*/  LEA.HI R233, R3, R0, RZ, 0x3 ;  /* 0x0000000003e97211 */ /* 0x000fe200078f18ff */
[----:B------:R-:W-:-:S02]  /*22e0*/  IMAD R21, R26, c[0x0][0x244], R4 ;  /* 0x000091001a157a24 */ /* 0x000fc400078e0204 */
[----:B------:R-:W-:Y:S01]  /*22f0*/  IMAD.SHL.U32 R4, R236, 0x10, RZ ;  /* 0x00000010ec047824 */ /* 0x000fe200078e00ff */
[----:B------:R-:W-:Y:S02]  /*2300*/  SHF.R.S32.HI R5, RZ, 0x1f, R2 ;  /* 0x0000001fff057819 */ /* 0x000fe40000011402 */
[C---:B------:R-:W-:Y:S01]  /*2310*/  LOP3.LUT R3, R233.reuse, 0xfffffff8, RZ, 0xc0, !PT ;  /* 0xfffffff8e9037812 */ /* 0x040fe200078ec0ff */
[----:B------:R-:W-:Y:S01]  /*2320*/  IMAD.SHL.U32 R233, R233, 0x40, RZ ;  /* 0x00000040e9e97824 */ /* 0x000fe200078e00ff */
[----:B------:R-:W-:Y:S01]  /*2330*/  LEA.HI R10, R5, R2, RZ, 0x2 ;  /* 0x00000002050a7211 */ /* 0x000fe200078f10ff */
[----:B------:R-:W-:Y:S02]  /*2340*/  @!P1 IMAD.SHL.U32 R5, R105, 0x10, RZ ;  /* 0x0000001069059824 */ /* 0x000fe400078e00ff */
[----:B------:R-:W-:Y:S01]  /*2350*/  IMAD.IADD R8, R0, 0x1, -R3 ;  /* 0x0000000100087824 */ /* 0x000fe200078e0a03 */
[----:B------:R-:W-:Y:S01]  /*2360*/  LOP3.LUT R0, R10, 0xfffffffc, RZ, 0xc0, !PT ;  /* 0xfffffffc0a007812 */ /* 0x000fe200078ec0ff */
[----:B------:R-:W-:Y:S01]  /*2370*/  IMAD.SHL.U32 R3, R23, 0x40, RZ ;  /* 0x0000004017037824 */ /* 0x000fe200078e00ff */
[----:B------:R2:W-:Y:S01]  /*2380*/  @!P1 LDGSTS.E.BYPASS.LTC128B.128 [R5+0x20180], [R32.64] ;  /* 0x2018000020059fae */ /* 0x0005e2000b901d4a */
[----:B------:R-:W-:-:S02]  /*2390*/  R2P PR, R13, 0x6 ;  /* 0x000000060d007804 */ /* 0x000fc40000000000 */
[----:B------:R-:W-:Y:S01]  /*23a0*/  IMAD.IADD R11, R2, 0x1, -R0 ;  /* 0x00000001020b7824 */ /* 0x000fe200078e0a00 */
[----:B------:R-:W-:Y:S01]  /*23b0*/  LOP3.LUT R0, R3, 0x1c0, RZ, 0xc0, !PT ;  /* 0x000001c003007812 */ /* 0x000fe200078ec0ff */
[----:B------:R-:W-:Y:S01]  /*23c0*/  IMAD.SHL.U32 R2, R251, 0x8, RZ ;  /* 0x00000008fb027824 */ /* 0x000fe200078e00ff */
[----:B------:R-:W-:Y:S01]  /*23d0*/  LOP3.LUT R233, R233, 0xfffffe00, RZ, 0xc0, !PT ;  /* 0xfffffe00e9e97812 */ /* 0x000fe200078ec0ff */
[----:B------:R-:W-:Y:S01]  /*23e0*/  IMAD R11, R11, -0x2, R14 ;  /* 0xfffffffe0b0b7824 */ /* 0x000fe200078e020e */
[----:B------:R-:W-:Y:S01]  /*23f0*/  SHF.R.U32.HI R3, RZ, 0x3, R0 ;  /* 0x00000003ff037819 */ /* 0x000fe20000011600 */
[----:B------:R-:W-:Y:S01]  /*2400*/  IMAD.MOV.U32 R14, RZ, RZ, 0x20 ;  /* 0x00000020ff0e7424 */ /* 0x000fe200078e00ff */
[----:B------:R-:W-:Y:S01]  /*2410*/  LOP3.LUT R2, R2, 0x8, RZ, 0xc0, !PT ;  /* 0x0000000802027812 */ /* 0x000fe200078ec0ff */
[----:B------:R-:W-:Y:S01]  /*2420*/  IMAD R236, R236, 0x400, R233 ;  /* 0x00000400ecec7824 */ /* 0x000fe200078e02e9 */
[----:B------:R-:W-:Y:S01]  /*2430*/  LOP3.LUT R4, R0, 0x10, R4, 0xf8, !PT ;  /* 0x0000001000047812 */ /* 0x000fe200078ef804 */
[----:B------:R-:W0:Y:S01]  /*2440*/  LDGDEPBAR ;  /* 0x00000000000079af */ /* 0x000e220000000000 */
[----:B------:R-:W-:-:S02]  /*2450*/  LOP3.LUT R7, R3, R2, R0, 0x1e, !PT ;  /* 0x0000000203077212 */ /* 0x000fc400078e1e00 */
[----:B------:R-:W-:Y:S01]  /*2460*/  LOP3.LUT R231, R3, R4, R2, 0x1e, !PT ;  /* 0x0000000403e77212 */ /* 0x000fe200078e1e02 */
[----:B------:R-:W-:Y:S01]  /*2470*/  IMAD.SHL.U32 R3, R12, 0x20, RZ ;  /* 0x000000200c037824 */ /* 0x000fe200078e00ff */
[----:B------:R-:W-:Y:S01]  /*2480*/  SEL R246, R14, 0xffffffe0, !P1 ;  /* 0xffffffe00ef67807 */ /* 0x000fe20004800000 */
[----:B------:R-:W-:Y:S01]  /*2490*/  IMAD.SHL.U32 R2, R9, 0x8, RZ ;  /* 0x0000000809027824 */ /* 0x000fe200078e00ff */
[----:B------:R-:W-:Y:S01]  /*24a0*/  LOP3.LUT P1, RZ, R8, 0x2, RZ, 0xc0, !PT ;  /* 0x0000000208ff7812 */ /* 0x000fe2000782c0ff */
[C---:B------:R-:W-:Y:S01]  /*24b0*/  IMAD R4, R12.reuse, 0x2, R9 ;  /* 0x000000020c047824 */ /* 0x040fe200078e0209 */
[----:B------:R-:W-:Y:S01]  /*24c0*/  ISETP.GE.AND P4, PT, R29, c[0x0][0x16c], PT ;  /* 0x00005b001d007a0c */ /* 0x000fe20003f86270 */
[----:B------:R-:W-:Y:S01]  /*24d0*/  IMAD R231, R12, 0x200, R231 ;  /* 0x000002000ce77824 */ /* 0x000fe200078e02e7 */
[----:B------:R-:W-:Y:S02]  /*24e0*/  ISETP.GT.AND P6, PT, R11, 0x31, PT ;  /* 0x000000310b00780c */ /* 0x000fe40003fc4270 */
[----:B------:R-:W-:Y:S01]  /*24f0*/  SEL R249, RZ, 0x8, P4 ;  /* 0x00000008fff97807 */ /* 0x000fe20002000000 */
[----:B--2---:R-:W-:-:S02]  /*2500*/  IMAD.SHL.U32 R5, R13, 0x40, RZ ;  /* 0x000000400d057824 */ /* 0x004fc400078e00ff */
[----:B------:R-:W-:-:S03]  /*2510*/  IMAD.SHL.U32 R234, R231, 0x2, RZ ;  /* 0x00000002e7ea7824 */ /* 0x000fc600078e00ff */
[----:B------:R-:W-:Y:S02]  /*2520*/  LOP3.LUT R0, R5, 0x1c0, RZ, 0xc0, !PT ;  /* 0x000001c005007812 */ /* 0x000fe400078ec0ff */
[----:B------:R-:W-:Y:S02]  /*2530*/  LOP3.LUT R5, R3, 0x20, RZ, 0xc0, !PT ;  /* 0x0000002003057812 */ /* 0x000fe400078ec0ff */
[----:B------:R-:W-:Y:S01]  /*2540*/  LOP3.LUT R3, R0, 0x8, R2, 0xf8, !PT ;  /* 0x0000000800037812 */ /* 0x000fe200078ef802 */
[----:B------:R-:W-:Y:S01]  /*2550*/  IMAD.U32 R2, R4, 0x200, R7 ;  /* 0x0000020004027824 */ /* 0x000fe200078e0007 */
[----:B------:R-:W-:Y:S02]  /*2560*/  SHF.R.U32.HI R0, RZ, 0x3, R0 ;  /* 0x00000003ff007819 */ /* 0x000fe40000011600 */
[----:B------:R-:W-:Y:S01]  /*2570*/  SHF.R.U32.HI R4, RZ, 0x2, R10 ;  /* 0x00000002ff047819 */ /* 0x000fe2000001160a */
[----:B------:R-:W-:Y:S01]  /*2580*/  IMAD.SHL.U32 R2, R2, 0x2, RZ ;  /* 0x0000000202027824 */ /* 0x000fe200078e00ff */
[----:B------:R-:W-:Y:S01]  /*2590*/  LOP3.LUT R7, R3, R0, RZ, 0x3c, !PT ;  /* 0x0000000003077212 */ /* 0x000fe200078e3cff */
[----:B------:R-:W-:Y:S01]  /*25a0*/  IMAD.SHL.U32 R3, R15, 0x2, RZ ;  /* 0x000000020f037824 */ /* 0x000fe200078e00ff */
[----:B------:R-:W-:Y:S01]  /*25b0*/  LOP3.LUT R0, R24, 0x3ffffffc, RZ, 0xc0, !PT ;  /* 0x3ffffffc18007812 */ /* 0x000fe200078ec0ff */
[----:B------:R-:W-:Y:S01]  /*25c0*/  IMAD R248, R17, 0x10, R4 ;  /* 0x0000001011f87824 */ /* 0x000fe200078e0204 */
[----:B------:R-:W-:Y:S01]  /*25d0*/  LOP3.LUT R13, R5, 0x18, R6, 0xf8, !PT ;  /* 0x00000018050d7812 */ /* 0x000fe200078ef806 */
[----:B------:R-:W-:Y:S01]  /*25e0*/  IMAD.SHL.U32 R4, R16, 0x2, RZ ;  /* 0x0000000210047824 */ /* 0x000fe200078e00ff */
[----:B------:R-:W-:Y:S01]  /*25f0*/  LOP3.LUT R9, R3, 0x2, R22, 0xe2, !PT ;  /* 0x0000000203097812 */ /* 0x000fe200078ee216 */
[----:B------:R-:W-:Y:S01]  /*2600*/  IMAD.IADD R0, R105, 0x1, -R0 ;  /* 0x0000000169007824 */ /* 0x000fe200078e0a00 */
[----:B------:R-:W-:Y:S01]  /*2610*/  SEL R3, R14, 0xffffffe0, !P0 ;  /* 0xffffffe00e037807 */ /* 0x000fe20004000000 */
[----:B------:R-:W-:Y:S01]  /*2620*/  IMAD.SHL.U32 R6, R17, 0x400, RZ ;  /* 0x0000040011067824 */ /* 0x000fe200078e00ff */
[C---:B------:R-:W-:Y:S01]  /*2630*/  LOP3.LUT P0, RZ, R8.reuse, 0x4, RZ, 0xc0, !PT ;  /* 0x0000000408ff7812 */ /* 0x040fe2000780c0ff */
[----:B------:R-:W-:Y:S01]  /*2640*/  IMAD.SHL.U32 R5, R8, 0x40, RZ ;  /* 0x0000004008057824 */ /* 0x000fe200078e00ff */
[----:B------:R-:W-:Y:S01]  /*2650*/  LOP3.LUT R8, R4, 0x2, R25, 0xe2, !PT ;  /* 0x0000000204087812 */ /* 0x000fe200078ee219 */
[----:B------:R-:W-:Y:S01]  /*2660*/  IMAD R4, R0, 0x2, R6 ;  /* 0x0000000200047824 */ /* 0x000fe200078e0206 */
[----:B------:R-:W-:Y:S01]  /*2670*/  LOP3.LUT R9, R9, R19, RZ, 0xfc, !PT ;  /* 0x0000001309097212 */ /* 0x000fe200078efcff */
[----:B------:R-:W-:Y:S01]  /*2680*/  IMAD.IADD R3, R2, 0x1, R3 ;  /* 0x0000000102037824 */ /* 0x000fe200078e0203 */
[----:B------:R-:W-:Y:S01]  /*2690*/  LOP3.LUT R0, R5, 0x1c0, RZ, 0xc0, !PT ;  /* 0x000001c005007812 */ /* 0x000fe200078ec0ff */
[----:B------:R-:W-:Y:S01]  /*26a0*/  IMAD.SHL.U32 R5, R12, 0x8, RZ ;  /* 0x000000080c057824 */ /* 0x000fe200078e00ff */
[----:B------:R-:W-:Y:S01]  /*26b0*/  LOP3.LUT R252, R8, R18, RZ, 0xfc, !PT ;  /* 0x0000001208fc7212 */ /* 0x000fe200078efcff */
[----:B------:R-:W-:Y:S01]  /*26c0*/  IMAD.IADD R7, R4, 0x1, R7 ;  /* 0x0000000104077824 */ /* 0x000fe200078e0207 */
[--C-:B------:R-:W-:Y:S01]  /*26d0*/  SHF.R.U32.HI R4, RZ, 0x3, R0.reuse ;  /* 0x00000003ff047819 */ /* 0x100fe20000011600 */
[----:B------:R1:W-:Y:S01]  /*26e0*/  STL [R1+0x10], R9 ;  /* 0x0000100901007387 */ /* 0x0003e20000100800 */
[----:B------:R-:W-:Y:S01]  /*26f0*/  LOP3.LUT R5, R0, 0x8, R5, 0xf8, !PT ;  /* 0x0000000800057812 */ /* 0x000fe200078ef805 */
[----:B------:R-:W-:Y:S01]  /*2700*/  CS2R R104, SRZ ;  /* 0x0000000000687805 */ /* 0x000fe2000001ff00 */
[----:B------:R-:W-:-:S02]  /*2710*/  LOP3.LUT R0, R4, R13, R0, 0x1e, !PT ;  /* 0x0000000d04007212 */ /* 0x000fc400078e1e00 */
[----:B------:R-:W-:Y:S02]  /*2720*/  LOP3.LUT R4, R5, R4, RZ, 0x3c, !PT ;  /* 0x0000000405047212 */ /* 0x000fe400078e3cff */
[-C--:B------:R-:W-:Y:S02]  /*2730*/  LOP3.LUT R0, R0, R233.reuse, RZ, 0xfc, !PT ;  /* 0x000000e900007212 */ /* 0x080fe400078efcff */
[C---:B------:R-:W-:Y:S01]  /*2740*/  IADD3 R233, R4.reuse, R233, R6 ;  /* 0x000000e904e97210 */ /* 0x040fe20007ffe006 */
[----:B------:R-:W-:Y:S01]  /*2750*/  IMAD.IADD R236, R4, 0x1, R236 ;  /* 0x0000000104ec7824 */ /* 0x000fe200078e02ec */
[----:B------:R-:W-:Y:S01]  /*2760*/  LEA R244, R7, 0x20280, 0x1 ;  /* 0x0002028007f47811 */ /* 0x000fe200078e08ff */
[----:B------:R-:W-:Y:S01]  /*2770*/  IMAD.MOV.U32 R4, RZ, RZ, 0x40 ;  /* 0x00000040ff047424 */ /* 0x000fe200078e00ff */
[----:B------:R-:W-:Y:S01]  /*2780*/  SEL R5, R14, 0xffffffe0, !P1 ;  /* 0xffffffe00e057807 */ /* 0x000fe20004800000 */
[----:B------:R-:W-:Y:S01]  /*2790*/  IMAD.IADD R6, R31, 0x1, R21 ;  /* 0x000000011f067824 */ /* 0x000fe200078e0215 */
[C---:B------:R-:W-:Y:S01]  /*27a0*/  IADD3 R245, R244.reuse, 0x40, RZ ;  /* 0x00000040f4f57810 */ /* 0x040fe20007ffe0ff */
[----:B------:R-:W-:Y:S01]  /*27b0*/  IMAD.IADD R247, R244, 0x1, R246 ;  /* 0x00000001f4f77824 */ /* 0x000fe200078e02f6 */
[C---:B------:R-:W-:Y:S01]  /*27c0*/  SEL R228, R4.reuse, 0xffffffc0, !P3 ;  /* 0xffffffc004e47807 */ /* 0x040fe20005800000 */
[----:B------:R-:W-:Y:S01]  /*27d0*/  IMAD R230, R233, 0x2, R5 ;  /* 0x00000002e9e67824 */ /* 0x000fe200078e0205 */
[----:B------:R-:W-:Y:S01]  /*27e0*/  SEL R4, R4, 0xffffffc0, !P0 ;  /* 0xffffffc004047807 */ /* 0x000fe20004000000 */
[----:B------:R1:W-:Y:S01]  /*27f0*/  STL [R1+0x14], R6 ;  /* 0x0000140601007387 */ /* 0x0003e20000100800 */
[----:B------:R-:W-:Y:S01]  /*2800*/  ISETP.GT.AND P0, PT, R11, RZ, PT ;  /* 0x000000ff0b00720c */ /* 0x000fe20003f04270 */
[--C-:B------:R-:W-:Y:S01]  /*2810*/  IMAD R231, R231, 0x2, R228.reuse ;  /* 0x00000002e7e77824 */ /* 0x100fe200078e02e4 */
[----:B------:R-:W-:Y:S01]  /*2820*/  @P2 IADD3 R245, R244, -0x40, RZ ;  /* 0xffffffc0f4f52810 */ /* 0x000fe20007ffe0ff */
[----:B------:R-:W-:Y:S01]  /*2830*/  IMAD.IADD R229, R2, 0x1, R228 ;  /* 0x0000000102e57824 */ /* 0x000fe200078e02e4 */
[----:B------:R-:W-:Y:S01]  /*2840*/  ISETP.GT.AND P2, PT, R11, 0x1, PT ;  /* 0x000000010b00780c */ /* 0x000fe20003f44270 */
[----:B------:R-:W-:Y:S01]  /*2850*/  IMAD.SHL.U32 R235, R233, 0x2, RZ ;  /* 0x00000002e9eb7824 */ /* 0x000fe200078e00ff */
[----:B------:R-:W-:Y:S01]  /*2860*/  ISETP.GT.AND P1, PT, R11, 0x10, PT ;  /* 0x000000100b00780c */ /* 0x000fe20003f24270 */
[----:B------:R-:W-:Y:S01]  /*2870*/  IMAD.IADD R228, R228, 0x1, R3 ;  /* 0x00000001e4e47824 */ /* 0x000fe200078e0203 */
[----:B------:R-:W-:Y:S01]  /*2880*/  LEA R236, R236, 0x22280, 0x1 ;  /* 0x00022280ecec7811 */ /* 0x000fe200078e08ff */
[----:B------:R-:W-:Y:S01]  /*2890*/  IMAD.SHL.U32 R0, R0, 0x2, RZ ;  /* 0x0000000200007824 */ /* 0x000fe200078e00ff */
[----:B------:R-:W-:Y:S01]  /*28a0*/  LOP3.LUT R250, R9, R250, RZ, 0xfc, !PT ;  /* 0x000000fa09fa7212 */ /* 0x000fe200078efcff */
[----:B------:R-:W-:Y:S01]  /*28b0*/  IMAD R233, R233, 0x2, R4 ;  /* 0x00000002e9e97824 */ /* 0x000fe200078e0204 */
[----:B------:R-:W-:Y:S01]  /*28c0*/  LOP3.LUT R249, R252, R249, RZ, 0xfc, !PT ;  /* 0x000000f9fcf97212 */ /* 0x000fe200078efcff */
[----:B------:R-:W-:Y:S01]  /*28d0*/  IMAD.IADD R237, R5, 0x1, R236 ;  /* 0x0000000105ed7824 */ /* 0x000fe200078e02ec */
[----:B------:R-:W-:Y:S01]  /*28e0*/  @P0 LOP3.LUT R243, R243, 0x40, RZ, 0xfc, !PT ;  /* 0x00000040f3f30812 */ /* 0x000fe200078efcff */
[----:B------:R-:W-:Y:S01]  /*28f0*/  IMAD.IADD R246, R246, 0x1, R245 ;  /* 0x00000001f6f67824 */ /* 0x000fe200078e02f5 */
[----:B------:R-:W-:Y:S01]  /*2900*/  ISETP.GT.AND P0, PT, R11, 0x11, PT ;  /* 0x000000110b00780c */ /* 0x000fe20003f04270 */
[C---:B------:R-:W-:Y:S01]  /*2910*/  IMAD.IADD R232, R4.reuse, 0x1, R230 ;  /* 0x0000000104e87824 */ /* 0x040fe200078e02e6 */
[----:B------:R-:W-:Y:S01]  /*2920*/  LOP3.LUT R243, R243, 0xffffffdf, RZ, 0xc0, !PT ;  /* 0xffffffdff3f37812 */ /* 0x000fe200078ec0ff */
[----:B------:R-:W-:-:S02]  /*2930*/  IMAD.IADD R239, R4, 0x1, R236 ;  /* 0x0000000104ef7824 */ /* 0x000fc400078e02ec */
[----:B------:R-:W-:Y:S01]  /*2940*/  IMAD.IADD R238, R4, 0x1, R237 ;  /* 0x0000000104ee7824 */ /* 0x000fe200078e02ed */
        /* <DEDUP_REMOVED lines=11> */
[----:B------:R-:W-:-:S04]  /*2a00*/  @P1 LOP3.LUT R243, R243, 0x2, RZ, 0xfc, !PT ;  /* 0x00000002f3f31812 */ /* 0x000fc800078efcff */
[----:B------:R-:W-:-:S04]  /*2a10*/  LOP3.LUT R243, R243, 0xfffffffe, RZ, 0xc0, !PT ;  /* 0xfffffffef3f37812 */ /* 0x000fc800078ec0ff */
[----:B-1----:R-:W-:Y:S02]  /*2a20*/  @P0 LOP3.LUT R243, R243, 0x1, RZ, 0xfc, !PT ;  /* 0x00000001f3f30812 */ /* 0x002fe400078efcff */
.L_x_614:
[----:B------:R-:W-:Y:S04]  /*2a30*/  DEPBAR.LE SB0, 0x0 ;  /* 0x000080000000791a */ /* 0x000fe80000000000 */
[----:B------:R-:W-:Y:S01]  /*2a40*/  BAR.SYNC.DEFER_BLOCKING 0x0 ;  /* 0x0000000000007b1d */ /* 0x000fe20000010000 */
[C---:B------:R-:W-:Y:S01]  /*2a50*/  LOP3.LUT P0, RZ, R243.reuse, 0x10, RZ, 0xc0, !PT ;  /* 0x00000010f3ff7812 */ /* 0x040fe2000780c0ff */
[----:B------:R-:W-:Y:S01]  /*2a60*/  UIADD3 UR15, UR12, 0x1, URZ ;  /* 0x000000010c0f7890 */ /* 0x000fe2000fffe03f */
[C---:B------:R-:W-:Y:S02]  /*2a70*/  LOP3.LUT P1, RZ, R243.reuse, 0x20, RZ, 0xc0, !PT ;  /* 0x00000020f3ff7812 */ /* 0x040fe4000782c0ff */
[C---:B------:R-:W-:Y:S01]  /*2a80*/  LOP3.LUT P3, RZ, R243.reuse, 0x8, RZ, 0xc0, !PT ;  /* 0x00000008f3ff7812 */ /* 0x040fe2000786c0ff */
[----:B------:R-:W-:Y:S01]  /*2a90*/  UISETP.GE.AND UP0, UPT, UR15, UR13, UPT ;  /* 0x0000000d0f00728c */ /* 0x000fe2000bf06270 */
[----:B------:R-:W-:Y:S05]  /*2aa0*/  LOP3.LUT P2, RZ, R243, 0x40, RZ, 0xc0, !PT ;  /* 0x00000040f3ff7812 */ /* 0x000fea000784c0ff */
[----:B------:R-:W-:Y:S01]  /*2ab0*/  PLOP3.LUT P5, PT, PT, PT, UP0, 0x80, 0x0 ;  /* 0x000000000000781c */ /* 0x000fe20003faf008 */
        /* <DEDUP_REMOVED lines=10> */
[----:B------:R-:W-:Y:S04]  /*2b60*/  LDS R193, [R248.X4+0x200a0] ;  /* 0x0200a000f8c17984 */ /* 0x000fe80000004800 */
[C---:B------:R-:W-:Y:S08]  /*2b70*/  HMMA.16816.F32 R8, R16.reuse, R10, RZ ;  /* 0x0000000a1008723c */ /* 0x040ff000000018ff */
[C---:B--2---:R-:W-:Y:S08]  /*2b80*/  HMMA.16816.F32 R12, R16.reuse, R20, RZ ;  /* 0x00000014100c723c */ /* 0x044ff000000018ff */
[----:B------:R-:W-:Y:S01]  /*2b90*/  HMMA.16816.F32 R16, R16, R22, RZ ;  /* 0x000000161010723c */ /* 0x000fe200000018ff */
[----:B------:R-:W1:Y:S07]  /*2ba0*/  LDSM.16.M88.4 R20, [R233+0x10080] ;  /* 0x01008000e914783b */ /* 0x000e6e0000000200 */
[C---:B---3--:R-:W-:Y:S08]  /*2bb0*/  HMMA.16816.F32 R4, R24.reuse, R28, R4 ;  /* 0x0000001c1804723c */ /* 0x048ff00000001804 */
[C---:B------:R-:W-:Y:S01]  /*2bc0*/  HMMA.16816.F32 R8, R24.reuse, R30, R8 ;  /* 0x0000001e1808723c */ /* 0x040fe20000001808 */
[----:B------:R-:W-:Y:S07]  /*2bd0*/  LDSM.16.M88.4 R28, [R228+0x80] ;  /* 0x00008000e41c783b */ /* 0x000fee0000000200 */
[C---:B----4-:R-:W-:Y:S08]  /*2be0*/  HMMA.16816.F32 R12, R24.reuse, R32, R12 ;  /* 0x00000020180c723c */ /* 0x050ff0000000180c */
[----:B------:R-:W-:Y:S01]  /*2bf0*/  HMMA.16816.F32 R16, R24, R34, R16 ;  /* 0x000000221810723c */ /* 0x000fe20000001810 */
[----:B------:R-:W2:Y:S05]  /*2c00*/  LDSM.16.M88.4 R24, [R232+0x10080] ;  /* 0x01008000e818783b */ /* 0x000eaa0000000200 */
[----:B------:R-:W3:Y:S02]  /*2c10*/  LDSM.16.M88.4 R32, [R228+0x1080] ;  /* 0x00108000e420783b */ /* 0x000ee40000000200 */
[C---:B-1----:R-:W-:Y:S08]  /*2c20*/  HMMA.16816.F32 R4, R20.reuse, R164, R4 ;  /* 0x000000a41404723c */ /* 0x042ff00000001804 */
[C---:B------:R-:W-:Y:S01]  /*2c30*/  HMMA.16816.F32 R8, R20.reuse, R166, R8 ;  /* 0x000000a61408723c */ /* 0x040fe20000001808 */
[----:B------:R-:W-:Y:S07]  /*2c40*/  LDSM.16.M88.4 R164, [R2+0x2080] ;  /* 0x0020800002a4783b */ /* 0x000fee0000000200 */
[C---:B------:R-:W-:Y:S08]  /*2c50*/  HMMA.16816.F32 R12, R20.reuse, R168, R12 ;  /* 0x000000a8140c723c */ /* 0x040ff0000000180c */
[----:B------:R-:W-:Y:S01]  /*2c60*/  HMMA.16816.F32 R16, R20, R170, R16 ;  /* 0x000000aa1410723c */ /* 0x000fe20000001810 */
[----:B------:R-:W1:Y:S05]  /*2c70*/  LDSM.16.M88.4 R20, [R235+0x12080] ;  /* 0x01208000eb14783b */ /* 0x000e6a0000000200 */
[----:B------:R-:W4:Y:S02]  /*2c80*/  LDSM.16.M88.4 R168, [R2+0x3080] ;  /* 0x0030800002a8783b */ /* 0x000f240000000200 */
[C---:B--2---:R-:W-:Y:S08]  /*2c90*/  HMMA.16816.F32 R4, R24.reuse, R28, R4 ;  /* 0x0000001c1804723c */ /* 0x044ff00000001804 */
[C---:B------:R-:W-:Y:S01]  /*2ca0*/  HMMA.16816.F32 R8, R24.reuse, R30, R8 ;  /* 0x0000001e1808723c */ /* 0x040fe20000001808 */
[----:B------:R-:W-:Y:S07]  /*2cb0*/  LDSM.16.M88.4 R28, [R3+0x2080] ;  /* 0x00208000031c783b */ /* 0x000fee0000000200 */
[C---:B---3--:R-:W-:Y:S08]  /*2cc0*/  HMMA.16816.F32 R12, R24.reuse, R32, R12 ;  /* 0x00000020180c723c */ /* 0x048ff0000000180c */
[----:B------:R-:W-:Y:S01]  /*2cd0*/  HMMA.16816.F32 R16, R24, R34, R16 ;  /* 0x000000221810723c */ /* 0x000fe20000001810 */
[----:B------:R-:W2:Y:S05]  /*2ce0*/  LDSM.16.M88.4 R24, [R230+0x12080] ;  /* 0x01208000e618783b */ /* 0x000eaa0000000200 */
[----:B------:R-:W3:Y:S02]  /*2cf0*/  LDSM.16.M88.4 R32, [R3+0x3080] ;  /* 0x003080000320783b */ /* 0x000ee40000000200 */
[C---:B-1----:R-:W-:Y:S08]  /*2d00*/  HMMA.16816.F32 R4, R20.reuse, R164, R4 ;  /* 0x000000a41404723c */ /* 0x042ff00000001804 */
[C---:B------:R-:W-:Y:S01]  /*2d10*/  HMMA.16816.F32 R8, R20.reuse, R166, R8 ;  /* 0x000000a61408723c */ /* 0x040fe20000001808 */
[----:B------:R-:W-:Y:S07]  /*2d20*/  LDSM.16.M88.4 R164, [R229+0x2080] ;  /* 0x00208000e5a4783b */ /* 0x000fee0000000200 */
[C---:B----4-:R-:W-:Y:S08]  /*2d30*/  HMMA.16816.F32 R12, R20.reuse, R168, R12 ;  /* 0x000000a8140c723c */ /* 0x050ff0000000180c */
        /* <DEDUP_REMOVED lines=66> */
[----:B------:R-:W-:Y:S04]  /*3160*/  DEPBAR.LE SB0, 0x0 ;  /* 0x000080000000791a */ /* 0x000fe80000000000 */
[C---:B-1----:R-:W-:Y:S01]  /*3170*/  HMMA.16816.F32 R4, R20.reuse, R164, R4 ;  /* 0x000000a41404723c */ /* 0x042fe20000001804 */
[----:B------:R-:W-:Y:S07]  /*3180*/  BAR.SYNC.DEFER_BLOCKING 0x0 ;  /* 0x0000000000007b1d */ /* 0x000fee0000010000 */
[C---:B------:R-:W-:Y:S08]  /*3190*/  HMMA.16816.F32 R8, R20.reuse, R166, R8 ;  /* 0x000000a61408723c */ /* 0x040ff00000001808 */
[C---:B----4-:R-:W-:Y:S08]  /*31a0*/  HMMA.16816.F32 R12, R20.reuse, R168, R12 ;  /* 0x000000a8140c723c */ /* 0x050ff0000000180c */
[----:B------:R-:W-:Y:S01]  /*31b0*/  HMMA.16816.F32 R16, R20, R170, R16 ;  /* 0x000000aa1410723c */ /* 0x000fe20000001810 */
[----:B------:R-:W-:Y:S05]  /*31c0*/  LDSM.16.M88.4 R172, [R235+0x18080] ;  /* 0x01808000ebac783b */ /* 0x000fea0000000200 */
[----:B------:R-:W1:Y:S02]  /*31d0*/  LDSM.16.M88.4 R176, [R2+0x8080] ;  /* 0x0080800002b0783b */ /* 0x000e640000000200 */
[C---:B--2---:R-:W-:Y:S03]  /*31e0*/  HMMA.16816.F32 R4, R24.reuse, R28, R4 ;  /* 0x0000001c1804723c */ /* 0x044fe60000001804 */
[----:B------:R-:W2:Y:S05]  /*31f0*/  LDSM.16.M88.4 R164, [R2+0x9080] ;  /* 0x0090800002a4783b */ /* 0x000eaa0000000200 */
[C---:B------:R-:W-:Y:S01]  /*3200*/  HMMA.16816.F32 R8, R24.reuse, R30, R8 ;  /* 0x0000001e1808723c */ /* 0x040fe20000001808 */
[----:B------:R-:W-:Y:S05]  /*3210*/  LDSM.16.M88.4 R168, [R230+0x18080] ;  /* 0x01808000e6a8783b */ /* 0x000fea0000000200 */
[----:B------:R-:W4:Y:S02]  /*3220*/  LDSM.16.M88.4 R180, [R3+0x8080] ;  /* 0x0080800003b4783b */ /* 0x000f240000000200 */
[C---:B---3--:R-:W-:Y:S03]  /*3230*/  HMMA.16816.F32 R12, R24.reuse, R32, R12 ;  /* 0x00000020180c723c */ /* 0x048fe6000000180c */
[----:B------:R-:W3:Y:S05]  /*3240*/  LDSM.16.M88.4 R184, [R3+0x9080] ;  /* 0x0090800003b8783b */ /* 0x000eea0000000200 */
        /* <DEDUP_REMOVED lines=10> */
[----:B------:R-:W-:Y:S01]  /*32f0*/  FSEL R9, R9, -INF , P3 ;  /* 0xff80000009097808 */ /* 0x000fe20001800000 */
[--C-:B------:R-:W-:Y:S01]  /*3300*/  FFMA.FTZ R6, R6, c[0x0][0x29c], -R193.reuse ;  /* 0x0000a70006067a23 */ /* 0x100fe200000108c1 */
[----:B------:R-:W-:Y:S02]  /*3310*/  FSEL R8, R8, -INF , P0 ;  /* 0xff80000008087808 */ /* 0x000fe40000000000 */
[C---:B------:R-:W-:Y:S01]  /*3320*/  HMMA.16816.F32 R24, R172.reuse, R178, RZ ;  /* 0x000000b2ac18723c */ /* 0x040fe200000018ff */
[----:B------:R-:W1:Y:S01]  /*3330*/  LDSM.16.M88.4 R176, [R233+0x18080] ;  /* 0x01808000e9b0783b */ /* 0x000e620000000200 */
[----:B------:R-:W-:Y:S02]  /*3340*/  LOP3.LUT P2, RZ, R243, 0x4, RZ, 0xc0, !PT ;  /* 0x00000004f3ff7812 */ /* 0x000fe4000784c0ff */
[--C-:B------:R-:W-:Y:S01]  /*3350*/  FFMA.FTZ R9, R9, c[0x0][0x29c], -R192.reuse ;  /* 0x0000a70009097a23 */ /* 0x100fe200000108c0 */
[----:B------:R-:W-:Y:S01]  /*3360*/  FSEL R19, R19, -INF , P6 ;  /* 0xff80000013137808 */ /* 0x000fe20003000000 */
[--C-:B------:R-:W-:Y:S01]  /*3370*/  FFMA.FTZ R8, R8, c[0x0][0x29c], -R192.reuse ;  /* 0x0000a70008087a23 */ /* 0x100fe200000108c0 */
[----:B------:R-:W-:Y:S01]  /*3380*/  FSEL R17, R17, -INF , P6 ;  /* 0xff80000011117808 */ /* 0x000fe20003000000 */
[C---:B--2---:R-:W-:Y:S01]  /*3390*/  HMMA.16816.F32 R28, R172.reuse, R164, RZ ;  /* 0x000000a4ac1c723c */ /* 0x044fe200000018ff */
[----:B------:R-:W-:Y:S03]  /*33a0*/  FSEL R14, R14, -INF , P2 ;  /* 0xff8000000e0e7808 */ /* 0x000fe60001000000 */
[----:B------:R-:W-:Y:S02]  /*33b0*/  FSEL R12, R12, -INF , P2 ;  /* 0xff8000000c0c7808 */ /* 0x000fe40001000000 */
[--C-:B------:R-:W-:Y:S01]  /*33c0*/  FFMA.FTZ R14, R14, c[0x0][0x29c], -R193.reuse ;  /* 0x0000a7000e0e7a23 */ /* 0x100fe200000108c1 */
[----:B------:R-:W-:Y:S01]  /*33d0*/  FSEL R13, R13, -INF , P1 ;  /* 0xff8000000d0d7808 */ /* 0x000fe20000800000 */
[----:B------:R-:W-:Y:S01]  /*33e0*/  HMMA.16816.F32 R32, R172, R166, RZ ;  /* 0x000000a6ac20723c */ /* 0x000fe200000018ff */
[----:B------:R-:W2:Y:S03]  /*33f0*/  LDSM.16.M88.4 R164, [R229+0x9080] ;  /* 0x00908000e5a4783b */ /* 0x000ea60000000200 */
[--C-:B------:R-:W-:Y:S02]  /*3400*/  FFMA.FTZ R12, R12, c[0x0][0x29c], -R192.reuse ;  /* 0x0000a7000c0c7a23 */ /* 0x100fe400000108c0 */
[----:B------:R-:W-:Y:S01]  /*3410*/  LDSM.16.M88.4 R172, [R232+0x18080] ;  /* 0x01808000e8ac783b */ /* 0x000fe20000000200 */
[--C-:B------:R-:W-:Y:S01]  /*3420*/  FFMA.FTZ R13, R13, c[0x0][0x29c], -R192.reuse ;  /* 0x0000a7000d0d7a23 */ /* 0x100fe200000108c0 */
[C---:B----4-:R-:W-:Y:S02]  /*3430*/  HMMA.16816.F32 R20, R168.reuse, R180, R20 ;  /* 0x000000b4a814723c */ /* 0x050fe40000001814 */
[----:B------:R-:W-:Y:S06]  /*3440*/  MUFU.EX2 R12, R12 ;  /* 0x0000000c000c7308 */ /* 0x000fec0000000800 */
[C---:B------:R-:W-:Y:S01]  /*3450*/  HMMA.16816.F32 R24, R168.reuse, R182, R24 ;  /* 0x000000b6a818723c */ /* 0x040fe20000001818 */
[----:B------:R-:W4:Y:S03]  /*3460*/  LDSM.16.M88.4 R180, [R228+0x8080] ;  /* 0x00808000e4b4783b */ /* 0x000f260000000200 */
[----:B------:R-:W-:Y:S04]  /*3470*/  MUFU.EX2 R13, R13 ;  /* 0x0000000d000d7308 */ /* 0x000fe80000000800 */
[C---:B---3--:R-:W-:Y:S08]  /*3480*/  HMMA.16816.F32 R28, R168.reuse, R184, R28 ;  /* 0x000000b8a81c723c */ /* 0x048ff0000000181c */
[----:B------:R-:W-:Y:S01]  /*3490*/  HMMA.16816.F32 R32, R168, R186, R32 ;  /* 0x000000baa820723c */ /* 0x000fe20000001820 */
[----:B------:R-:W3:Y:S05]  /*34a0*/  LDSM.16.M88.4 R168, [R228+0x9080] ;  /* 0x00908000e4a8783b */ /* 0x000eea0000000200 */
        /* <DEDUP_REMOVED lines=8> */
[C---:B----4-:R-:W-:Y:S08]  /*3530*/  HMMA.16816.F32 R20, R172.reuse, R180, R20 ;  /* 0x000000b4ac14723c */ /* 0x050ff00000001814 */
[C---:B------:R-:W-:Y:S01]  /*3540*/  HMMA.16816.F32 R24, R172.reuse, R182, R24 ;  /* 0x000000b6ac18723c */ /* 0x040fe20000001818 */
[----:B------:R-:W4:Y:S07]  /*3550*/  LDSM.16.M88.4 R180, [R3+0xa080] ;  /* 0x00a0800003b4783b */ /* 0x000f2e0000000200 */
        /* <DEDUP_REMOVED lines=53> */
[C---:B----4-:R-:W-:Y:S01]  /*38b0*/  HMMA.16816.F32 R20, R176.reuse, R184, R20 ;  /* 0x000000b8b014723c */ /* 0x050fe20000001814 */
[----:B------:R-:W-:Y:S06]  /*38c0*/  MUFU.EX2 R185, R5 ;  /* 0x0000000500b97308 */ /* 0x000fec0000000800 */
[--C-:B------:R-:W-:Y:S01]  /*38d0*/  FFMA.FTZ R184, R7, c[0x0][0x29c], -R193.reuse ;  /* 0x0000a70007b87a23 */ /* 0x100fe200000108c1 */
[C---:B------:R-:W-:Y:S03]  /*38e0*/  HMMA.16816.F32 R24, R176.reuse, R186, R24 ;  /* 0x000000bab018723c */ /* 0x040fe60000001818 */
[----:B------:R-:W-:Y:S05]  /*38f0*/  MUFU.EX2 R186, R4 ;  /* 0x0000000400ba7308 */ /* 0x000fea0000000800 */
[C---:B---3--:R-:W-:Y:S05]  /*3900*/  HMMA.16816.F32 R28, R176.reuse, R168, R28 ;  /* 0x000000a8b01c723c */ /* 0x048fea000000181c */
        /* <DEDUP_REMOVED lines=13> */
[----:B------:R3:W-:Y:S06]  /*39e0*/  MUFU.EX2 R176, R8 ;  /* 0x0000000800b07308 */ /* 0x0007ec0000000800 */
[----:B------:R-:W-:Y:S01]  /*39f0*/  FSEL R177, R11, -INF , P3 ;  /* 0xff8000000bb17808 */ /* 0x000fe20001800000 */
[C---:B------:R-:W-:Y:S03]  /*3a00*/  HMMA.16816.F32 R24, R168.reuse, R178, R24 ;  /* 0x000000b2a818723c */ /* 0x040fe60000001818 */
[----:B------:R-:W-:Y:S01]  /*3a10*/  MUFU.EX2 R178, R9 ;  /* 0x0000000900b27308 */ /* 0x000fe20000000800 */
[--C-:B------:R-:W-:Y:S04]  /*3a20*/  FFMA.FTZ R177, R177, c[0x0][0x29c], -R193.reuse ;  /* 0x0000a700b1b17a23 */ /* 0x100fe800000108c1 */
[C---:B------:R-:W-:Y:S05]  /*3a30*/  HMMA.16816.F32 R28, R168.reuse, R180, R28 ;  /* 0x000000b4a81c723c */ /* 0x040fea000000181c */
[----:B------:R-:W-:Y:S03]  /*3a40*/  MUFU.EX2 R177, R177 ;  /* 0x000000b100b17308 */ /* 0x000fe60000000800 */
[----:B------:R-:W-:Y:S01]  /*3a50*/  HMMA.16816.F32 R32, R168, R182, R32 ;  /* 0x000000b6a820723c */ /* 0x000fe20000001820 */
[----:B------:R-:W-:Y:S03]  /*3a60*/  LDSM.16.M88.4 R168, [R228+0xe080] ;  /* 0x00e08000e4a8783b */ /* 0x000fe60000000200 */
[----:B---3--:R-:W-:Y:S02]  /*3a70*/  FSEL R8, R10, -INF , P0 ;  /* 0xff8000000a087808 */ /* 0x008fe40000000000 */
[----:B------:R-:W-:Y:S02]  /*3a80*/  LOP3.LUT P0, RZ, R243, 0x1, RZ, 0xc0, !PT ;  /* 0x00000001f3ff7812 */ /* 0x000fe4000780c0ff */
[C---:B-1----:R-:W-:Y:S05]  /*3a90*/  HMMA.16816.F32 R20, R4.reuse, R164, R20 ;  /* 0x000000a40414723c */ /* 0x042fea0000001814 */
[--C-:B------:R-:W-:Y:S01]  /*3aa0*/  FFMA.FTZ R8, R8, c[0x0][0x29c], -R193.reuse ;  /* 0x0000a70008087a23 */ /* 0x100fe200000108c1 */
[----:B------:R-:W-:Y:S02]  /*3ab0*/  FSEL R16, R16, -INF , P0 ;  /* 0xff80000010107808 */ /* 0x000fe40000000000 */
[C---:B------:R-:W-:Y:S01]  /*3ac0*/  HMMA.16816.F32 R24, R4.reuse, R166, R24 ;  /* 0x000000a60418723c */ /* 0x040fe20000001818 */
[----:B------:R1:W3:Y:S01]  /*3ad0*/  MUFU.EX2 R179, R8 ;  /* 0x0000000800b37308 */ /* 0x0002e20000000800 */
[----:B------:R-:W-:Y:S02]  /*3ae0*/  LDSM.16.M88.4 R164, [R228+0xf080] ;  /* 0x00f08000e4a4783b */ /* 0x000fe40000000200 */
[--C-:B------:R-:W-:Y:S02]  /*3af0*/  FFMA.FTZ R16, R16, c[0x0][0x29c], -R192.reuse ;  /* 0x0000a70010107a23 */ /* 0x100fe400000108c0 */
[----:B------:R-:W-:Y:S02]  /*3b00*/  FFMA.FTZ R192, R17, c[0x0][0x29c], -R192 ;  /* 0x0000a70011c07a23 */ /* 0x000fe400000108c0 */
[C---:B--2---:R-:W-:Y:S03]  /*3b10*/  HMMA.16816.F32 R28, R4.reuse, R172, R28 ;  /* 0x000000ac041c723c */ /* 0x044fe6000000181c */
[----:B------:R2:W-:Y:S05]  /*3b20*/  MUFU.EX2 R172, R14 ;  /* 0x0000000e00ac7308 */ /* 0x0005ea0000000800 */
[----:B------:R-:W-:Y:S01]  /*3b30*/  HMMA.16816.F32 R32, R4, R174, R32 ;  /* 0x000000ae0420723c */ /* 0x000fe20000001820 */
[----:B------:R-:W-:Y:S04]  /*3b40*/  LDS R5, [R248.X4+0x20180] ;  /* 0x02018000f8057984 */ /* 0x000fe80000004800 */
[----:B------:R-:W-:Y:S02]  /*3b50*/  MUFU.EX2 R16, R16 ;  /* 0x0000001000107308 */ /* 0x000fe40000000800 */
[----:B------:R-:W-:Y:S01]  /*3b60*/  FSEL R4, R15, -INF , P1 ;  /* 0xff8000000f047808 */ /* 0x000fe20000800000 */
[----:B-1----:R-:W1:Y:S04]  /*3b70*/  LDSM.16.M88.4 R8, [R232+0x1e080] ;  /* 0x01e08000e808783b */ /* 0x002e680000000200 */
[--C-:B------:R-:W-:Y:S01]  /*3b80*/  FFMA.FTZ R4, R4, c[0x0][0x29c], -R193.reuse ;  /* 0x0000a70004047a23 */ /* 0x100fe200000108c1 */
[----:B------:R-:W-:Y:S02]  /*3b90*/  FSEL R6, R18, -INF , P0 ;  /* 0xff80000012067808 */ /* 0x000fe40000000000 */
[----:B---3--:R-:W-:Y:S01]  /*3ba0*/  F2FP.PACK_AB R7, R177, R179 ;  /* 0x000000b3b107723e */ /* 0x008fe200000000ff */
[----:B------:R-:W3:Y:S02]  /*3bb0*/  MUFU.EX2 R192, R192 ;  /* 0x000000c000c07308 */ /* 0x000ee40000000800 */
[--C-:B------:R-:W-:Y:S01]  /*3bc0*/  FFMA.FTZ R6, R6, c[0x0][0x29c], -R193.reuse ;  /* 0x0000a70006067a23 */ /* 0x100fe200000108c1 */
[----:B--2---:R-:W-:Y:S01]  /*3bd0*/  F2FP.PACK_AB R14, R185, R186 ;  /* 0x000000bab90e723e */ /* 0x004fe200000000ff */
[----:B------:R-:W-:Y:S06]  /*3be0*/  FFMA.FTZ R193, R19, c[0x0][0x29c], -R193 ;  /* 0x0000a70013c17a23 */ /* 0x000fec00000108c1 */
[----:B------:R2:W-:Y:S10]  /*3bf0*/  MUFU.EX2 R15, R6 ;  /* 0x00000006000f7308 */ /* 0x0005f40000000800 */
[----:B------:R-:W-:Y:S01]  /*3c00*/  MUFU.EX2 R193, R193 ;  /* 0x000000c100c17308 */ /* 0x000fe20000000800 */
[C---:B-1----:R-:W-:Y:S09]  /*3c10*/  HMMA.16816.F32 R20, R8.reuse, R168, R20 ;  /* 0x000000a80814723c */ /* 0x042ff20000001814 */
[----:B------:R1:W4:Y:S03]  /*3c20*/  MUFU.EX2 R168, R4 ;  /* 0x0000000400a87308 */ /* 0x0003260000000800 */
[----:B--2---:R-:W-:Y:S01]  /*3c30*/  F2FP.PACK_AB R6, R13, R12 ;  /* 0x0000000c0d06723e */ /* 0x004fe200000000ff */
[C---:B------:R-:W-:Y:S08]  /*3c40*/  HMMA.16816.F32 R24, R8.reuse, R170, R24 ;  /* 0x000000aa0818723c */ /* 0x040ff00000001818 */
[C---:B------:R-:W-:Y:S08]  /*3c50*/  HMMA.16816.F32 R28, R8.reuse, R164, R28 ;  /* 0x000000a4081c723c */ /* 0x040ff0000000181c */
[----:B------:R-:W-:Y:S01]  /*3c60*/  HMMA.16816.F32 R32, R8, R166, R32 ;  /* 0x000000a60820723c */ /* 0x000fe20000001820 */
[----:B-1----:R-:W1:Y:S03]  /*3c70*/  LDS R4, [R248.X4+0x201a0] ;  /* 0x0201a000f8047984 */ /* 0x002e660000004800 */
[--C-:B------:R-:W-:Y:S02]  /*3c80*/  FADD.FTZ R21, R21, -R5.reuse ;  /* 0x8000000515157221 */ /* 0x100fe40000010000 */
[--C-:B------:R-:W-:Y:S01]  /*3c90*/  FADD.FTZ R20, R20, -R5.reuse ;  /* 0x8000000514147221 */ /* 0x100fe20000010000 */
[----:B------:R-:W-:Y:S01]  /*3ca0*/  STS [R244], R14 ;  /* 0x0000000ef4007388 */ /* 0x000fe20000000800 */
[--C-:B------:R-:W-:Y:S01]  /*3cb0*/  FADD.FTZ R24, R24, -R5.reuse ;  /* 0x8000000518187221 */ /* 0x100fe20000010000 */
[----:B------:R-:W-:Y:S03]  /*3cc0*/  F2FP.PACK_AB R11, R178, R176 ;  /* 0x000000b0b20b723e */ /* 0x000fe600000000ff */
[--C-:B------:R-:W-:Y:S01]  /*3cd0*/  FADD.FTZ R25, R25, -R5.reuse ;  /* 0x8000000519197221 */ /* 0x100fe20000010000 */
        /* <DEDUP_REMOVED lines=18> */
[----:B------:R-:W-:Y:S01]  /*3e00*/  F2FP.PACK_AB R13, R13, R28 ;  /* 0x0000001c0d0d723e */ /* 0x000fe200000000ff */
[--C-:B-1----:R-:W-:Y:S02]  /*3e10*/  FADD.FTZ R22, R22, -R4.reuse ;  /* 0x8000000416167221 */ /* 0x102fe40000010000 */
[----:B------:R-:W-:Y:S01]  /*3e20*/  STS [R247+0x400], R7 ;  /* 0x00040007f7007388 */ /* 0x000fe20000000800 */
[--C-:B------:R-:W-:Y:S01]  /*3e30*/  FADD.FTZ R23, R23, -R4.reuse ;  /* 0x8000000417177221 */ /* 0x100fe20000010000 */
[----:B------:R-:W-:Y:S01]  /*3e40*/  F2FP.PACK_AB R12, R12, R32 ;  /* 0x000000200c0c723e */ /* 0x000fe200000000ff */
[----:B------:R-:W-:Y:S02]  /*3e50*/  FMUL.FTZ R22, R187, R22 ;  /* 0x00000016bb167220 */ /* 0x000fe40000410000 */
[----:B------:R1:W-:Y:S01]  /*3e60*/  STS [R245], R6 ;  /* 0x00000006f5007388 */ /* 0x0003e20000000800 */
[----:B------:R-:W-:Y:S02]  /*3e70*/  FMUL.FTZ R23, R184, R23 ;  /* 0x00000017b8177220 */ /* 0x000fe40000410000 */
[--C-:B------:R-:W-:Y:S02]  /*3e80*/  FADD.FTZ R27, R27, -R4.reuse ;  /* 0x800000041b1b7221 */ /* 0x100fe40000010000 */
[--C-:B------:R-:W-:Y:S02]  /*3e90*/  FADD.FTZ R26, R26, -R4.reuse ;  /* 0x800000041a1a7221 */ /* 0x100fe40000010000 */
[--C-:B------:R-:W-:Y:S02]  /*3ea0*/  FADD.FTZ R30, R30, -R4.reuse ;  /* 0x800000041e1e7221 */ /* 0x100fe40000010000 */
[----:B------:R-:W-:Y:S01]  /*3eb0*/  FMUL.FTZ R26, R179, R26 ;  /* 0x0000001ab31a7220 */ /* 0x000fe20000410000 */
[----:B----4-:R-:W-:Y:S01]  /*3ec0*/  F2FP.PACK_AB R5, R168, R172 ;  /* 0x000000aca805723e */ /* 0x010fe200000000ff */
[--C-:B------:R-:W-:Y:S02]  /*3ed0*/  FADD.FTZ R31, R31, -R4.reuse ;  /* 0x800000041f1f7221 */ /* 0x100fe40000010000 */
[----:B------:R-:W-:Y:S02]  /*3ee0*/  FMUL.FTZ R30, R172, R30 ;  /* 0x0000001eac1e7220 */ /* 0x000fe40000410000 */
[----:B------:R2:W-:Y:S01]  /*3ef0*/  STS [R245+0x400], R5 ;  /* 0x00040005f5007388 */ /* 0x0005e20000000800 */
[----:B------:R-:W-:Y:S02]  /*3f00*/  FMUL.FTZ R31, R168, R31 ;  /* 0x0000001fa81f7220 */ /* 0x000fe40000410000 */
[--C-:B------:R-:W-:Y:S02]  /*3f10*/  FADD.FTZ R35, R35, -R4.reuse ;  /* 0x8000000423237221 */ /* 0x100fe40000010000 */
[----:B------:R-:W-:Y:S01]  /*3f20*/  STS [R246], R8 ;  /* 0x00000008f6007388 */ /* 0x000fe20000000800 */
[----:B------:R-:W-:Y:S02]  /*3f30*/  FADD.FTZ R34, R34, -R4 ;  /* 0x8000000422227221 */ /* 0x000fe40000010000 */
[----:B------:R-:W-:Y:S02]  /*3f40*/  FMUL.FTZ R4, R193, R35 ;  /* 0x00000023c1047220 */ /* 0x000fe40000410000 */
[----:B-1----:R-:W-:Y:S02]  /*3f50*/  FMUL.FTZ R6, R177, R27 ;  /* 0x0000001bb1067220 */ /* 0x002fe40000410000 */
[----:B------:R-:W-:Y:S03]  /*3f60*/  FMUL.FTZ R34, R15, R34 ;  /* 0x000000220f227220 */ /* 0x000fe60000410000 */
[----:B------:R-:W-:Y:S02]  /*3f70*/  F2FP.PACK_AB R6, R6, R26 ;  /* 0x0000001a0606723e */ /* 0x000fe400000000ff */
        /* <DEDUP_REMOVED lines=41> */
[-C--:B-----5:R-:W-:Y:S08]  /*4210*/  HMMA.16816.F32 R84, R4, R24.reuse, R84 ;  /* 0x000000180454723c */ /* 0x0a0ff00000001854 */
[C---:B------:R-:W-:Y:S08]  /*4220*/  HMMA.16816.F32 R88, R12.reuse, R24, R88 ;  /* 0x000000180c58723c */ /* 0x040ff00000001858 */
[-C--:B------:R-:W-:Y:S01]  /*4230*/  HMMA.16816.F32 R92, R12, R26.reuse, R92 ;  /* 0x0000001a0c5c723c */ /* 0x080fe2000000185c */
[----:B------:R-:W3:Y:S07]  /*4240*/  LDSM.16.MT88.4 R12, [R0+0x1e880] ;  /* 0x01e88000000c783b */ /* 0x000eee0000004200 */
[----:B------:R-:W-:Y:S01]  /*4250*/  HMMA.16816.F32 R96, R4, R26, R96 ;  /* 0x0000001a0460723c */ /* 0x000fe20000001860 */
[----:B------:R-:W4:Y:S05]  /*4260*/  LDSM.16.MT88.4 R4, [R234+0x21280] ;  /* 0x02128000ea04783b */ /* 0x000f2a0000004200 */
[----:B------:R-:W5:Y:S02]  /*4270*/  LDSM.16.MT88.4 R24, [R0+0x1b080] ;  /* 0x01b080000018783b */ /* 0x000f640000004200 */
        /* <DEDUP_REMOVED lines=27> */
[-C--:B-----5:R-:W-:Y:S08]  /*4430*/  HMMA.16816.F32 R52, R4, R24.reuse, R52 ;  /* 0x000000180434723c */ /* 0x0a0ff00000001834 */
        /* <DEDUP_REMOVED lines=40> */
[----:B-123--:R-:W2:Y:S01]  /*46c0*/  LDL.64 R202, [R1] ;  /* 0x0000000001ca7983 */ /* 0x00eea20000100a00 */
[----:B------:R-:W-:Y:S01]  /*46d0*/  ULDC.64 UR4, c[0x0][0x208] ;  /* 0x0000820000047ab9 */ /* 0x000fe20000000a00 */
[----:B------:R-:W-:Y:S01]  /*46e0*/  IMAD.U32 R16, RZ, RZ, UR8 ;  /* 0x00000008ff107e24 */ /* 0x000fe2000f8e00ff */
[C---:B------:R-:W-:Y:S01]  /*46f0*/  LOP3.LUT P2, RZ, R250.reuse, 0x2, RZ, 0xc0, !PT ;  /* 0x00000002faff7812 */ /* 0x040fe2000784c0ff */
[----:B------:R-:W3:Y:S01]  /*4700*/  LDL R200, [R1+0x10] ;  /* 0x0000100001c87983 */ /* 0x000ee20000100800 */
[----:B------:R-:W-:Y:S01]  /*4710*/  LOP3.LUT P4, RZ, R250, 0x8, RZ, 0xc0, !PT ;  /* 0x00000008faff7812 */ /* 0x000fe2000788c0ff */
[----:B------:R-:W-:Y:S01]  /*4720*/  IMAD.U32 R14, RZ, RZ, UR8 ;  /* 0x00000008ff0e7e24 */ /* 0x000fe2000f8e00ff */
[----:B------:R-:W-:Y:S01]  /*4730*/  UIMAD.WIDE.U32 UR18, UR15, UR4, URZ ;  /* 0x000000040f1272a5 */ /* 0x000fe2000f8e003f */
[----:B------:R-:W4:Y:S01]  /*4740*/  LDL.64 R18, [R1+0x18] ;  /* 0x0000180001127983 */ /* 0x000f220000100a00 */
[----:B------:R-:W-:Y:S01]  /*4750*/  USHF.R.S32.HI UR16, URZ, 0x1f, UR15 ;  /* 0x0000001f3f107899 */ /* 0x000fe2000801140f */
[----:B------:R-:W-:Y:S02]  /*4760*/  IMAD.U32 R12, RZ, RZ, UR8 ;  /* 0x00000008ff0c7e24 */ /* 0x000fe4000f8e00ff */
[----:B------:R-:W1:Y:S01]  /*4770*/  S2R R11, SR_TID.X ;  /* 0x00000000000b7919 */ /* 0x000e620000002100 */
[----:B------:R-:W-:Y:S01]  /*4780*/  UIMAD UR16, UR16, UR4, URZ ;  /* 0x00000004101072a4 */ /* 0x000fe2000f8e023f */
[----:B------:R-:W-:Y:S01]  /*4790*/  IMAD.U32 R8, RZ, RZ, UR18 ;  /* 0x00000012ff087e24 */ /* 0x000fe2000f8e00ff */
[----:B------:R-:W-:Y:S01]  /*47a0*/  USHF.L.U32 UR4, UR15, 0x6, URZ ;  /* 0x000000060f047899 */ /* 0x000fe2000800063f */
[----:B------:R-:W-:Y:S01]  /*47b0*/  IMAD.U32 R10, RZ, RZ, UR18 ;  /* 0x00000012ff0a7e24 */ /* 0x000fe2000f8e00ff */
[----:B------:R-:W-:Y:S04]  /*47c0*/  UIMAD UR16, UR15, UR5, UR16 ;  /* 0x000000050f1072a4 */ /* 0x000fe8000f8e0210 */
[----:B------:R-:W-:Y:S06]  /*47d0*/  UIADD3 UR16, UR19, UR16, URZ ;  /* 0x0000001013107290 */ /* 0x000fec000fffe03f */
[----:B------:R-:W-:Y:S01]  /*47e0*/  IMAD.U32 R9, RZ, RZ, UR16 ;  /* 0x00000010ff097e24 */ /* 0x000fe2000f8e00ff */
[----:B--2---:R-:W-:Y:S04]  /*47f0*/  LEA R8, P0, R8, R202, 0x7 ;  /* 0x000000ca08087211 */ /* 0x004fe800078038ff */
[----:B------:R-:W-:Y:S01]  /*4800*/  LEA.HI.X R9, R10, R203, R9, 0x7, P0 ;  /* 0x000000cb0a097211 */ /* 0x000fe200000f3c09 */
[----:B------:R-:W-:Y:S01]  /*4810*/  IMAD.U32 R10, RZ, RZ, UR4 ;  /* 0x00000004ff0a7e24 */ /* 0x000fe2000f8e00ff */
[--C-:B------:R-:W-:Y:S02]  /*4820*/  IADD3 R16, P1, P0, R16, 0x80, R8.reuse ;  /* 0x0000008010107810 */ /* 0x100fe4000783e008 */
[----:B---3--:R-:W-:Y:S02]  /*4830*/  LOP3.LUT P3, RZ, R200, 0x1, RZ, 0xc0, !PT ;  /* 0x00000001c8ff7812 */ /* 0x008fe4000786c0ff */
[--C-:B------:R-:W-:Y:S02]  /*4840*/  IADD3.X R17, RZ, UR14, R9.reuse, P1, P0 ;  /* 0x0000000eff117c10 */ /* 0x100fe40008fe0409 */
[----:B------:R-:W-:Y:S02]  /*4850*/  IADD3 R14, P1, P0, R14, 0x100, R8 ;  /* 0x000001000e0e7810 */ /* 0x000fe4000783e008 */
[----:B------:R-:W-:Y:S02]  /*4860*/  IADD3 R10, -R251, UR9, -R10 ;  /* 0x00000009fb0a7c10 */ /* 0x000fe4000fffe90a */
[--C-:B------:R-:W-:Y:S02]  /*4870*/  IADD3.X R15, RZ, UR14, R9.reuse, P1, P0 ;  /* 0x0000000eff0f7c10 */ /* 0x100fe40008fe0409 */
[----:B------:R-:W-:Y:S04]  /*4880*/  IADD3 R12, P1, P0, R12, 0x180, R8 ;  /* 0x000001800c0c7810 */ /* 0x000fe8000783e008 */
[----:B------:R-:W-:Y:S02]  /*4890*/  IADD3.X R13, RZ, UR14, R9, P1, P0 ;  /* 0x0000000eff0d7c10 */ /* 0x000fe40008fe0409 */
[----:B------:R-:W-:Y:S02]  /*48a0*/  ISETP.LT.OR P0, PT, R10, 0x1, !P3 ;  /* 0x000000010a00780c */ /* 0x000fe40005f01670 */
[----:B------:R-:W-:Y:S11]  /*48b0*/  LOP3.LUT P1, RZ, R250, 0x4, RZ, 0xc0, !PT ;  /* 0x00000004faff7812 */ /* 0x000ff6000782c0ff */
        /* <DEDUP_REMOVED lines=15> */
[C---:B------:R-:W-:Y:S02]  /*49b0*/  ISETP.LT.OR P0, PT, R10.reuse, 0x21, !P3 ;  /* 0x000000210a00780c */ /* 0x040fe40005f01670 */
[C---:B-1----:R-:W-:Y:S11]  /*49c0*/  ISETP.GT.AND P3, PT, R11.reuse, 0xf, PT ;  /* 0x0000000f0b00780c */ /* 0x042ff60003f64270 */
[----:B------:R1:W-:Y:S01]  /*49d0*/  LDGSTS.E.BYPASS.LTC128B.128 [R242+0x19080], [R8.64], !P0 ;  /* 0x1908000008f27fae */ /* 0x0003e2000c101d4a */
[C---:B------:R-:W-:Y:S11]  /*49e0*/  ISETP.LT.OR P0, PT, R10.reuse, 0x21, !P2 ;  /* 0x000000210a00780c */ /* 0x040ff60005701670 */
[----:B------:R-:W-:Y:S02]  /*49f0*/  @!UPT UIADD3 URZ, URZ, URZ, URZ ;  /* 0x0000003f3f3ff290 */ /* 0x000fe4000fffe03f */
[----:B------:R2:W-:Y:S01]  /*4a00*/  LDGSTS.E.BYPASS.LTC128B.128 [R242+0x1b080], [R16.64], !P0 ;  /* 0x1b08000010f27fae */ /* 0x0005e2000c101d4a */
[C---:B------:R-:W-:Y:S01]  /*4a10*/  ISETP.LT.OR P0, PT, R10.reuse, 0x21, !P1 ;  /* 0x000000210a00780c */ /* 0x040fe20004f01670 */
[----:B-1----:R-:W-:Y:S11]  /*4a20*/  IMAD.U32 R8, RZ, RZ, UR4 ;  /* 0x00000004ff087e24 */ /* 0x002ff6000f8e00ff */
[----:B------:R-:W-:Y:S01]  /*4a30*/  @!UPT UIADD3 URZ, URZ, URZ, URZ ;  /* 0x0000003f3f3ff290 */ /* 0x000fe2000fffe03f */
[----:B------:R2:W-:Y:S01]  /*4a40*/  LDGSTS.E.BYPASS.LTC128B.128 [R242+0x1d080], [R14.64], !P0 ;  /* 0x1d0800000ef27fae */ /* 0x0005e2000c101d4a */
[----:B------:R-:W-:Y:S01]  /*4a50*/  ISETP.LT.OR P0, PT, R10, 0x21, !P4 ;  /* 0x000000210a00780c */ /* 0x000fe20006701670 */
[----:B------:R-:W-:Y:S02]  /*4a60*/  @!P3 IMAD.SHL.U32 R10, R11, 0x10, RZ ;  /* 0x000000100b0ab824 */ /* 0x000fe400078e00ff */
[----:B----4-:R-:W-:Y:S10]  /*4a70*/  @!P3 IMAD.WIDE R8, R8, 0x4, R18 ;  /* 0x000000040808b825 */ /* 0x010ff400078e0212 */
[----:B------:R2:W-:Y:S04]  /*4a80*/  LDGSTS.E.BYPASS.LTC128B.128 [R242+0x1f080], [R12.64], !P0 ;  /* 0x1f0800000cf27fae */ /* 0x0005e8000c101d4a */
[----:B------:R2:W-:Y:S02]  /*4a90*/  @!P3 LDGSTS.E.BYPASS.LTC128B.128 [R10+0x20180], [R8.64] ;  /* 0x20180000080abfae */ /* 0x0005e4000b901d4a */
.L_x_612:
        /* <DEDUP_REMOVED lines=94> */
[----:B------:R-:W-:Y:S01]  /*5080*/  ULDC.64 UR4, c[0x0][0x178] ;  /* 0x00005e0000047ab9 */ /* 0x000fe20000000a00 */
[----:B------:R-:W-:Y:S01]  /*5090*/  IMAD.U32 R12, RZ, RZ, UR7 ;  /* 0x00000007ff0c7e24 */ /* 0x000fe2000f8e00ff */
[----:B------:R-:W5:Y:S01]  /*50a0*/  LDL.64 R14, [R1+0x20] ;  /* 0x00002000010e7983 */ /* 0x000f620000100a00 */
[----:B------:R-:W-:Y:S01]  /*50b0*/  LOP3.LUT P4, RZ, R249, 0x8, RZ, 0xc0, !PT ;  /* 0x00000008f9ff7812 */ /* 0x000fe2000788c0ff */
[----:B------:R-:W-:Y:S01]  /*50c0*/  USHF.R.S32.HI UR16, URZ, 0x1f, UR15 ;  /* 0x0000001f3f107899 */ /* 0x000fe2000801140f */
[----:B------:R-:W-:Y:S01]  /*50d0*/  IMAD.U32 R10, RZ, RZ, UR7 ;  /* 0x00000007ff0a7e24 */ /* 0x000fe2000f8e00ff */
[----:B------:R-:W-:Y:S01]  /*50e0*/  UIMAD.WIDE.U32 UR18, UR15, UR4, URZ ;  /* 0x000000040f1272a5 */ /* 0x000fe2000f8e003f */
[----:B------:R-:W-:Y:S01]  /*50f0*/  IMAD.U32 R8, RZ, RZ, UR7 ;  /* 0x00000007ff087e24 */ /* 0x000fe2000f8e00ff */
[----:B------:R-:W-:Y:S02]  /*5100*/  UIMAD UR16, UR16, UR4, URZ ;  /* 0x00000004101072a4 */ /* 0x000fe4000f8e023f */
[----:B------:R-:W-:Y:S02]  /*5110*/  USHF.L.U32 UR4, UR15, 0x6, URZ ;  /* 0x000000060f047899 */ /* 0x000fe4000800063f */
[----:B------:R-:W-:Y:S01]  /*5120*/  UIMAD UR16, UR15, UR5, UR16 ;  /* 0x000000050f1072a4 */ /* 0x000fe2000f8e0210 */
[----:B------:R-:W-:Y:S02]  /*5130*/  IMAD.U32 R4, RZ, RZ, UR18 ;  /* 0x00000012ff047e24 */ /* 0x000fe4000f8e00ff */
[----:B------:R-:W-:Y:S01]  /*5140*/  IMAD.U32 R6, RZ, RZ, UR18 ;  /* 0x00000012ff067e24 */ /* 0x000fe2000f8e00ff */
[----:B------:R-:W-:Y:S06]  /*5150*/  UIADD3 UR16, UR19, UR16, URZ ;  /* 0x0000001013107290 */ /* 0x000fec000fffe03f */
[----:B------:R-:W-:Y:S01]  /*5160*/  IMAD.U32 R5, RZ, RZ, UR16 ;  /* 0x00000010ff057e24 */ /* 0x000fe2000f8e00ff */
[----:B--2---:R-:W-:Y:S02]  /*5170*/  LEA R4, P0, R4, R224, 0x7 ;  /* 0x000000e004047211 */ /* 0x004fe400078038ff */
[----:B------:R-:W2:Y:S02]  /*5180*/  S2R R224, SR_TID.X ;  /* 0x0000000000e07919 */ /* 0x000ea40000002100 */
[----:B------:R-:W-:Y:S01]  /*5190*/  LEA.HI.X R5, R6, R225, R5, 0x7, P0 ;  /* 0x000000e106057211 */ /* 0x000fe200000f3c05 */
[----:B------:R-:W-:Y:S01]  /*51a0*/  IMAD.U32 R6, RZ, RZ, UR4 ;  /* 0x00000004ff067e24 */ /* 0x000fe2000f8e00ff */
[--C-:B------:R-:W-:Y:S04]  /*51b0*/  IADD3 R12, P1, P0, R12, 0x80, R4.reuse ;  /* 0x000000800c0c7810 */ /* 0x100fe8000783e004 */
[--C-:B------:R-:W-:Y:S02]  /*51c0*/  IADD3.X R13, RZ, UR6, R5.reuse, P1, P0 ;  /* 0x00000006ff0d7c10 */ /* 0x100fe40008fe0405 */
[----:B------:R-:W-:Y:S02]  /*51d0*/  IADD3 R10, P1, P0, R10, 0x100, R4 ;  /* 0x000001000a0a7810 */ /* 0x000fe4000783e004 */
[----:B------:R-:W-:Y:S02]  /*51e0*/  IADD3 R6, -R251, UR9, -R6 ;  /* 0x00000009fb067c10 */ /* 0x000fe4000fffe906 */
[--C-:B------:R-:W-:Y:S02]  /*51f0*/  IADD3.X R11, RZ, UR6, R5.reuse, P1, P0 ;  /* 0x00000006ff0b7c10 */ /* 0x100fe40008fe0405 */
[----:B------:R-:W-:Y:S04]  /*5200*/  IADD3 R8, P1, P0, R8, 0x180, R4 ;  /* 0x0000018008087810 */ /* 0x000fe8000783e004 */
[----:B------:R-:W-:Y:S02]  /*5210*/  IADD3.X R9, RZ, UR6, R5, P1, P0 ;  /* 0x00000006ff097c10 */ /* 0x000fe40008fe0405 */
[----:B------:R-:W-:Y:S02]  /*5220*/  ISETP.LT.OR P0, PT, R6, 0x1, !P3 ;  /* 0x000000010600780c */ /* 0x000fe40005f01670 */
[----:B--2---:R-:W-:Y:S02]  /*5230*/  ISETP.GT.AND P5, PT, R224, 0xf, PT ;  /* 0x0000000fe000780c */ /* 0x004fe40003fa4270 */
[----:B------:R-:W-:Y:S09]  /*5240*/  LOP3.LUT P1, RZ, R249, 0x4, RZ, 0xc0, !PT ;  /* 0x00000004f9ff7812 */ /* 0x000ff2000782c0ff */
        /* <DEDUP_REMOVED lines=21> */
[C---:B------:R-:W-:Y:S01]  /*53a0*/  ISETP.LT.OR P0, PT, R6.reuse, 0x21, !P1 ;  /* 0x000000210600780c */ /* 0x040fe20004f01670 */
[----:B--2---:R-:W-:Y:S11]  /*53b0*/  IMAD.U32 R4, RZ, RZ, UR4 ;  /* 0x00000004ff047e24 */ /* 0x004ff6000f8e00ff */
[----:B------:R-:W-:Y:S01]  /*53c0*/  @!UPT UIADD3 URZ, URZ, URZ, URZ ;  /* 0x0000003f3f3ff290 */ /* 0x000fe2000fffe03f */
[----:B------:R4:W-:Y:S01]  /*53d0*/  LDGSTS.E.BYPASS.LTC128B.128 [R242+0x15080], [R10.64], !P0 ;  /* 0x150800000af27fae */ /* 0x0009e2000c101d4a */
[----:B------:R-:W-:Y:S01]  /*53e0*/  ISETP.LT.OR P0, PT, R6, 0x21, !P4 ;  /* 0x000000210600780c */ /* 0x000fe20006701670 */
[----:B------:R-:W-:Y:S02]  /*53f0*/  @!P5 IMAD.SHL.U32 R6, R224, 0x10, RZ ;  /* 0x00000010e006d824 */ /* 0x000fe400078e00ff */
[----:B-----5:R-:W-:Y:S10]  /*5400*/  @!P5 IMAD.WIDE R4, R4, 0x4, R14 ;  /* 0x000000040404d825 */ /* 0x020ff400078e020e */
[----:B------:R4:W-:Y:S04]  /*5410*/  LDGSTS.E.BYPASS.LTC128B.128 [R242+0x17080], [R8.64], !P0 ;  /* 0x1708000008f27fae */ /* 0x0009e8000c101d4a */
[----:B------:R4:W-:Y:S02]  /*5420*/  @!P5 LDGSTS.E.BYPASS.LTC128B.128 [R6+0x20080], [R4.64] ;  /* 0x200800000406dfae */ /* 0x0009e4000b901d4a */
.L_x_613:
[----:B--2-4-:R-:W2:Y:S01]  /*5430*/  LDL.64 R8, [R1+0x28] ;  /* 0x0000280001087983 */ /* 0x014ea20000100a00 */
[----:B------:R-:W-:Y:S02]  /*5440*/  USHF.L.U32 UR12, UR12, 0xe, URZ ;  /* 0x0000000e0c0c7899 */ /* 0x000fe4000800063f */
[----:B------:R-:W-:Y:S01]  /*5450*/  UISETP.GE.AND UP0, UPT, UR15, UR13, UPT ;  /* 0x0000000d0f00728c */ /* 0x000fe2000bf06270 */
[----:B------:R-:W4:Y:S03]  /*5460*/  LDL R6, [R1+0x14] ;  /* 0x0000140001067983 */ /* 0x000f260000100800 */
[----:B------:R-:W-:Y:S01]  /*5470*/  IMAD.U32 R5, RZ, RZ, UR12 ;  /* 0x0000000cff057e24 */ /* 0x000fe2000f8e00ff */
[----:B------:R-:W-:Y:S04]  /*5480*/  LDSM.16.MT88.4 R224, [R0+0x5080] ;  /* 0x0050800000e0783b */ /* 0x000fe80000004200 */
[----:B------:R-:W0:Y:S01]  /*5490*/  LDGDEPBAR ;  /* 0x00000000000079af */ /* 0x000e220000000000 */
[----:B--2---:R-:W-:Y:S01]  /*54a0*/  IADD3 R4, P0, R8, UR12, RZ ;  /* 0x0000000c08047c10 */ /* 0x004fe2000ff1e0ff */
[----:B------:R-:W-:Y:S03]  /*54b0*/  UMOV UR12, UR15 ;  /* 0x0000000f000c7c82 */ /* 0x000fe60008000000 */
[----:B----4-:R-:W-:Y:S02]  /*54c0*/  LEA.HI.X.SX32 R5, R5, R6, 0x1, P0 ;  /* 0x0000000605057211 */ /* 0x010fe400000f0eff */
[C---:B------:R-:W-:Y:S04]  /*54d0*/  LEA R240, P0, R4.reuse, c[0x0][0x220], 0x2 ;  /* 0x0000880004f07a11 */ /* 0x040fe800078010ff */
        /* <DEDUP_REMOVED lines=144> */
[----:B-1----:R-:W-:-:S02]  /*5de0*/  FMUL.FTZ R35, R101, c[0x0][0x298] ;  /* 0x0000a60065237a20 */ /* 0x002fc40000410000 */
        /* <DEDUP_REMOVED lines=62> */
.L_x_611:
[----:B------:R-:W-:Y:S05]  /*61d0*/  @P0 BRA `(.L_x_615) ;  /* 0x00001e6000000947 */ /* 0x000fea0003800000 */
[----:B------:R-:W2:Y:S01]  /*61e0*/  LDL R101, [R1+0x30] ;  /* 0x0000300001657983 */ /* 0x000ea20000100800 */
[----:B------:R-:W-:Y:S02]  /*61f0*/  F2FP.PACK_AB R37, R37, R36 ;  /* 0x000000242525723e */ /* 0x000fe400000000ff */
[----:B------:R-:W-:Y:S01]  /*6200*/  F2FP.PACK_AB R38, R39, R38 ;  /* 0x000000262726723e */ /* 0x000fe200000000ff */
[----:B------:R-:W3:Y:S01]  /*6210*/  S2R R103, SR_TID.X ;  /* 0x0000000000677919 */ /* 0x000ee20000002100 */
        /* <DEDUP_REMOVED lines=12> */
[----:B---3--:R-:W-:Y:S02]  /*62e0*/  SHF.R.S32.HI R5, RZ, 0x1f, R103 ;  /* 0x0000001fff057819 */ /* 0x008fe40000011467 */
[----:B------:R-:W-:Y:S02]  /*62f0*/  F2FP.PACK_AB R60, R61, R60 ;  /* 0x0000003c3d3c723e */ /* 0x000fe400000000ff */
[----:B-1----:R-:W-:-:S02]  /*6300*/  LEA.HI R3, R5, R103, RZ, 0x2 ;  /* 0x0000006705037211 */ /* 0x002fc400078f10ff */
        /* <DEDUP_REMOVED lines=66> */
[----:B-----5:R-:W-:Y:S01]  /*6730*/  F2FP.PACK_AB R19, R127, R126 ;  /* 0x0000007e7f13723e */ /* 0x020fe200000000ff */
        /* <DEDUP_REMOVED lines=91> */
.L_x_616:
        /* <DEDUP_REMOVED lines=62> */
.L_x_618:
[----:B--234-:R-:W-:Y:S05]  /*70d0*/  BSYNC B0 ;  /* 0x0000000000007941 */ /* 0x01cfea0003800000 */
.L_x_617:
        /* <DEDUP_REMOVED lines=17> */
.L_x_620:
[----:B------:R-:W-:Y:S05]  /*71f0*/  BSYNC B0 ;  /* 0x0000000000007941 */ /* 0x000fea0003800000 */
.L_x_619:
        /* <DEDUP_REMOVED lines=16> */
.L_x_622:
[----:B------:R-:W-:Y:S05]  /*7300*/  BSYNC B0 ;  /* 0x0000000000007941 */ /* 0x000fea0003800000 */
.L_x_621:
        /* <DEDUP_REMOVED lines=16> */
.L_x_624:
[----:B------:R-:W-:Y:S05]  /*7410*/  BSYNC B0 ;  /* 0x0000000000007941 */ /* 0x000fea0003800000 */
.L_x_623:
        /* <DEDUP_REMOVED lines=16> */
.L_x_626:
[----:B------:R-:W-:Y:S05]  /*7520*/  BSYNC B0 ;  /* 0x0000000000007941 */ /* 0x000fea0003800000 */
.L_x_625:
        /* <DEDUP_REMOVED lines=16> */
.L_x_628:
[----:B------:R-:W-:Y:S05]  /*7630*/  BSYNC B0 ;  /* 0x0000000000007941 */ /* 0x000fea0003800000 */
.L_x_627:
        /* <DEDUP_REMOVED lines=16> */
.L_x_630:
[----:B------:R-:W-:Y:S05]  /*7740*/  BSYNC B0 ;  /* 0x0000000000007941 */ /* 0x000fea0003800000 */
.L_x_629:
        /* <DEDUP_REMOVED lines=16> */
.L_x_632:
[----:B------:R-:W-:Y:S05]  /*7850*/  BSYNC B0 ;  /* 0x0000000000007941 */ /* 0x000fea0003800000 */
.L_x_631:
        /* <DEDUP_REMOVED lines=20> */
.L_x_634:
[----:B------:R-:W-:Y:S05]  /*79a0*/  BSYNC B0 ;  /* 0x0000000000007941 */ /* 0x000fea0003800000 */
.L_x_633:
        /* <DEDUP_REMOVED lines=15> */
.L_x_636:
[----:B------:R-:W-:Y:S05]  /*7aa0*/  BSYNC B0 ;  /* 0x0000000000007941 */ /* 0x000fea0003800000 */
.L_x_635:
        /* <DEDUP_REMOVED lines=14> */
.L_x_638:
[----:B------:R-:W-:Y:S05]  /*7b90*/  BSYNC B0 ;  /* 0x0000000000007941 */ /* 0x000fea0003800000 */
.L_x_637:
        /* <DEDUP_REMOVED lines=14> */
.L_x_640:
[----:B------:R-:W-:Y:S05]  /*7c80*/  BSYNC B0 ;  /* 0x0000000000007941 */ /* 0x000fea0003800000 */
.L_x_639:
        /* <DEDUP_REMOVED lines=14> */
.L_x_642:
[----:B------:R-:W-:Y:S05]  /*7d70*/  BSYNC B0 ;  /* 0x0000000000007941 */ /* 0x000fea0003800000 */
.L_x_641:
        /* <DEDUP_REMOVED lines=14> */
.L_x_644:
[----:B------:R-:W-:Y:S05]  /*7e60*/  BSYNC B0 ;  /* 0x0000000000007941 */ /* 0x000fea0003800000 */
.L_x_643:
        /* <DEDUP_REMOVED lines=14> */
.L_x_646:
[----:B------:R-:W-:Y:S05]  /*7f50*/  BSYNC B0 ;  /* 0x0000000000007941 */ /* 0x000fea0003800000 */
.L_x_645:
        /* <DEDUP_REMOVED lines=14> */
.L_x_615:
[----:B------:R-:W2:Y:S01]  /*8040*/  LDL R8, [R1+0x30] ;  /* 0x0000300001087983 */ /* 0x000ea20000100800 */
[----:B------:R-:W-:Y:S01]  /*8050*/  ISETP.NE.U32.AND P0, PT, RZ, c[0x0][0x358], PT ;  /* 0x0000d600ff007a0c */ /* 0x000fe20003f05070 */
[----:B-1----:R-:W-:-:S03]  /*8060*/  IMAD.MOV.U32 R2, RZ, RZ, 0x4 ;  /* 0x00000004ff027424 */ /* 0x002fc600078e00ff */
        /* <DEDUP_REMOVED lines=16> */
.L_x_647:
[----:B------:R-:W1:Y:S01]  /*8170*/  S2R R4, SR_TID.X ;  /* 0x0000000000047919 */ /* 0x000e620000002100 */
[----:B------:R-:W-:Y:S01]  /*8180*/  SEL R16, R8, RZ, !P1 ;  /* 0x000000ff08107207 */ /* 0x000fe20004800000 */
[----:B------:R-:W-:Y:S02]  /*8190*/  BSSY B0, `(.L_x_648) ;  /* 0x0000025000007945 */ /* 0x000fe40003800000 */
[----:B------:R-:W2:Y:S04]  /*81a0*/  S2R R9, SR_CTAID.X ;  /* 0x0000000000097919 */ /* 0x000ea80000002500 */
[----:B------:R-:W3:Y:S01]  /*81b0*/  S2R R20, SR_CTAID.Y ;  /* 0x0000000000147919 */ /* 0x000ee20000002600 */
[----:B-1---5:R-:W-:-:S04]  /*81c0*/  SHF.R.S32.HI R14, RZ, 0x1f, R4 ;  /* 0x0000001fff0e7819 */ /* 0x022fc80000011404 */
        /* <DEDUP_REMOVED lines=33> */
.L_x_649:
[----:B------:R-:W-:Y:S05]  /*83e0*/  BSYNC B0 ;  /* 0x0000000000007941 */ /* 0x000fea0003800000 */
.L_x_648:
        /* <DEDUP_REMOVED lines=17> */
.L_x_651:
[----:B------:R-:W-:Y:S05]  /*8500*/  BSYNC B0 ;  /* 0x0000000000007941 */ /* 0x000fea0003800000 */
.L_x_650:
        /* <DEDUP_REMOVED lines=16> */
.L_x_653:
[----:B------:R-:W-:Y:S05]  /*8610*/  BSYNC B0 ;  /* 0x0000000000007941 */ /* 0x000fea0003800000 */
.L_x_652:
        /* <DEDUP_REMOVED lines=16> */
.L_x_655:
[----:B------:R-:W-:Y:S05]  /*8720*/  BSYNC B0 ;  /* 0x0000000000007941 */ /* 0x000fea0003800000 */
.L_x_654:
        /* <DEDUP_REMOVED lines=16> */
.L_x_657:
[----:B------:R-:W-:Y:S05]  /*8830*/  BSYNC B0 ;  /* 0x0000000000007941 */ /* 0x000fea0003800000 */
.L_x_656:
        /* <DEDUP_REMOVED lines=16> */
.L_x_659:
[----:B------:R-:W-:Y:S05]  /*8940*/  BSYNC B0 ;  /* 0x0000000000007941 */ /* 0x000fea0003800000 */
.L_x_658:
        /* <DEDUP_REMOVED lines=16> */
.L_x_661:
[----:B------:R-:W-:Y:S05]  /*8a50*/  BSYNC B0 ;  /* 0x0000000000007941 */ /* 0x000fea0003800000 */
.L_x_660:
        /* <DEDUP_REMOVED lines=16> */
.L_x_663:
[----:B------:R-:W-:Y:S05]  /*8b60*/  BSYNC B0 ;  /* 0x0000000000007941 */ /* 0x000fea0003800000 */
.L_x_662:
        /* <DEDUP_REMOVED lines=20> */
.L_x_665:
[----:B------:R-:W-:Y:S05]  /*8cb0*/  BSYNC B0 ;  /* 0x0000000000007941 */ /* 0x000fea0003800000 */
.L_x_664:
        /* <DEDUP_REMOVED lines=15> */
.L_x_667:
[----:B------:R-:W-:Y:S05]  /*8db0*/  BSYNC B0 ;  /* 0x0000000000007941 */ /* 0x000fea0003800000 */
.L_x_666:
        /* <DEDUP_REMOVED lines=14> */
.L_x_669:
[----:B------:R-:W-:Y:S05]  /*8ea0*/  BSYNC B0 ;  /* 0x0000000000007941 */ /* 0x000fea0003800000 */
.L_x_668:
        /* <DEDUP_REMOVED lines=14> */
.L_x_671:
[----:B------:R-:W-:Y:S05]  /*8f90*/  BSYNC B0 ;  /* 0x0000000000007941 */ /* 0x000fea0003800000 */
.L_x_670:
        /* <DEDUP_REMOVED lines=14> */
.L_x_673:
[----:B------:R-:W-:Y:S05]  /*9080*/  BSYNC B0 ;  /* 0x0000000000007941 */ /* 0x000fea0003800000 */
.L_x_672:
        /* <DEDUP_REMOVED lines=14> */
.L_x_675:
[----:B------:R-:W-:Y:S05]  /*9170*/  BSYNC B0 ;  /* 0x0000000000007941 */ /* 0x000fea0003800000 */
.L_x_674:
        /* <DEDUP_REMOVED lines=14> */
.L_x_677:
[----:B------:R-:W-:Y:S05]  /*9260*/  BSYNC B0 ;  /* 0x0000000000007941 */ /* 0x000fea0003800000 */
.L_x_676:
        /* <DEDUP_REMOVED lines=14> */
.L_x_678:
        /* <DEDUP_REMOVED lines=11> */
.L_x_1163:


//--------------------- .text._ZN7cutlass13device_kernelIN5flash19enable_sm80_to_sm89INS1_16FlashAttnBwdSm80INS1_25CollectiveMainloopBwdSm80ILi1ELi1EN4cute5tupleIJNS5_1CILi64EEES8_NS7_ILi256EEEEEENS_6half_tEfNS_4arch4Sm80ELb0ELb0ELb0ELb1ELb0ELb0ELb0ELb0ELi2ELi4ELi2ELi2ELb0EEENS1_24CollectiveEpilogueBwdGQAISA_fSD_Li256ELb1ELb0EEENS1_19SingleTileSchedulerILb1ELb0ELb0ELi64EEEEEEEEEvNT_6ParamsE --------------------------
	.section	.text._ZN7cutlass13device_kernelIN5flash19enable_sm80_to_sm89INS1_16FlashAttnBwdSm80INS1_25CollectiveMainloopBwdSm80ILi1ELi1EN4cute5tupleIJNS5_1CILi64EEES8_NS7_ILi256EEEEEENS_6half_tEfNS_4arch4Sm80ELb0ELb0ELb0ELb1ELb0ELb0ELb0ELb0ELi2ELi4ELi2ELi2ELb0EEENS1_24CollectiveEpilogueBwdGQAISA_fSD_Li256ELb1ELb0EEENS1_19SingleTileSchedulerILb1ELb0ELb0ELi64EEEEEEEEEvNT_6ParamsE,"ax",@progbits
	.sectioninfo	@"SHI_REGISTERS=255"
	.align	128
.text._ZN7cutlass13device_kernelIN5flash19enable_sm80_to_sm89INS1_16FlashAttnBwdSm80INS1_25CollectiveMainloopBwdSm80ILi1ELi1EN4cute5tupleIJNS5_1CILi64EEES8_NS7_ILi256EEEEEENS_6half_tEfNS_4arch4Sm80ELb0ELb0ELb0ELb1ELb0ELb0ELb0ELb0ELi2ELi4ELi2ELi2ELb0EEENS1_24CollectiveEpilogueBwdGQAISA_fSD_Li256ELb1ELb0EEENS1_19SingleTileSchedulerILb1ELb0ELb0ELi64EEEEEEEEEvNT_6ParamsE:
        .type           _ZN7cutlass13device_kernelIN5flash19enable_sm80_to_sm89INS1_16FlashAttnBwdSm80INS1_25CollectiveMainloopBwdSm80ILi1ELi1EN4cute5tupleIJNS5_1CILi64EEES8_NS7_ILi256EEEEEENS_6half_tEfNS_4arch4Sm80ELb0ELb0ELb0ELb1ELb0ELb0ELb0ELb0ELi2ELi4ELi2ELi2ELb0EEENS1_24CollectiveEpilogueBwdGQAISA_fSD_Li256ELb1ELb0EEENS1_19SingleTileSchedulerILb1ELb0ELb0ELi64EEEEEEEEEvNT_6ParamsE,@function
        .size           _ZN7cutlass13device_kernelIN5flash19enable_sm80_to_sm89INS1_16FlashAttnBwdSm80INS1_25CollectiveMainloopBwdSm80ILi1ELi1EN4cute5tupleIJNS5_1CILi64EEES8_NS7_ILi256EEEEEENS_6half_tEfNS_4arch4Sm80ELb0ELb0ELb0ELb1ELb0ELb0ELb0ELb0ELi2ELi4ELi2ELi2ELb0EEENS1_24CollectiveEpilogueBwdGQAISA_fSD_Li256ELb1ELb0EEENS1_19SingleTileSchedulerILb1ELb0ELb0ELi64EEEEEEEEEvNT_6ParamsE,(.L_x_1164 - _ZN7cutlass13device_kernelIN5flash19enable_sm80_to_sm89INS1_16FlashAttnBwdSm80INS1_25CollectiveMainloopBwdSm80ILi1ELi1EN4cute5tupleIJNS5_1CILi64EEES8_NS7_ILi256EEEEEENS_6half_tEfNS_4arch4Sm80ELb0ELb0ELb0ELb1ELb0ELb0ELb0ELb0ELi2ELi4ELi2ELi2ELb0EEENS1_24CollectiveEpilogueBwdGQAISA_fSD_Li256ELb1ELb0EEENS1_19SingleTileSchedulerILb1ELb0ELb0ELi64EEEEEEEEEvNT_6ParamsE)
        .other          _ZN7cutlass13device_kernelIN5flash19enable_sm80_to_sm89INS1_16FlashAttnBwdSm80INS1_25CollectiveMainloopBwdSm80ILi1ELi1EN4cute5tupleIJNS5_1CILi64EEES8_NS7_ILi256EEEEEENS_6half_tEfNS_4arch4Sm80ELb0ELb0ELb0ELb1ELb0ELb0ELb0ELb0ELi2ELi4ELi2ELi2ELb0EEENS1_24CollectiveEpilogueBwdGQAISA_fSD_Li256ELb1ELb0EEENS1_19SingleTileSchedulerILb1ELb0ELb0ELi64EEEEEEEEEvNT_6ParamsE,@"STO_CUDA_ENTRY STV_DEFAULT"
_ZN7cutlass13device_kernelIN5flash19enable_sm80_to_sm89INS1_16FlashAttnBwdSm80INS1_25CollectiveMainloopBwdSm80ILi1ELi1EN4cute5tupleIJNS5_1CILi64EEES8_NS7_ILi256EEEEEENS_6half_tEfNS_4arch4Sm80ELb0ELb0ELb0ELb1ELb0ELb0ELb0ELb0ELi2ELi4ELi2ELi2ELb0EEENS1_24CollectiveEpilogueBwdGQAISA_fSD_Li256ELb1ELb0EEENS1_19SingleTileSchedulerILb1ELb0ELb0ELi64EEEEEEEEEvNT_6ParamsE:
        /* <DEDUP_REMOVED lines=18> */
.L_x_680:
        /* <DEDUP_REMOVED lines=8> */
.L_x_682:
[----:B------:R-:W-:Y:S02]  /*01a0*/  MOV R0, c[0x0][0x3ac] ;  /* 0x0000eb0000007a02 */ /* 0x000fe40000000f00 */
.L_x_681:
[----:B-1----:R-:W-:-:S05]  /*01b0*/  IMAD.SHL.U32 R2, R19, 0x40, RZ ;  /* 0x0000004013027824 */ /* 0x002fca00078e00ff */
[----:B-----5:R-:W-:-:S04]  /*01c0*/  ISETP.GE.AND P0, PT, R2, R0, PT ;  /* 0x000000000200720c */ /* 0x020fc80003f06270 */
[----:B------:R-:W-:-:S05]  /*01d0*/  SEL R0, R5, 0xffffffff, !P0 ;  /* 0xffffffff05007807 */ /* 0x000fca0004000000 */
[----:B------:R1:W-:Y:S01]  /*01e0*/  STL [R1+0x30], R0 ;  /* 0x0000300001007387 */ /* 0x0003e20000100800 */
[----:B------:R-:W-:Y:S05]  /*01f0*/  BRA `(.L_x_683) ;  /* 0x0000012000007947 */ /* 0x000fea0003800000 */
.L_x_679:
[----:B---34-:R-:W-:-:S04]  /*0200*/  ISETP.NE.U32.AND P0, PT, RZ, c[0x0][0x3c8], PT ;  /* 0x0000f200ff007a0c */ /* 0x018fc80003f05070 */
[----:B------:R-:W-:-:S13]  /*0210*/  ISETP.NE.AND.EX P0, PT, RZ, c[0x0][0x3cc], PT, P0 ;  /* 0x0000f300ff007a0c */ /* 0x000fda0003f05300 */
[----:B------:R-:W-:Y:S05]  /*0220*/  @!P0 BRA `(.L_x_684) ;  /* 0x0000002000008947 */ /* 0x000fea0003800000 */
[----:B------:R1:W5:Y:S01]  /*0230*/  LDG.E R0, [R2.64] ;  /* 0x0000000a02007981 */ /* 0x000362000c1e1900 */
[----:B------:R-:W-:Y:S05]  /*0240*/  BRA `(.L_x_685) ;  /* 0x0000009000007947 */ /* 0x000fea0003800000 */
.L_x_684:
        /* <DEDUP_REMOVED lines=8> */
.L_x_686:
[----:B------:R-:W-:Y:S02]  /*02d0*/  MOV R0, c[0x0][0x3ac] ;  /* 0x0000eb0000007a02 */ /* 0x000fe40000000f00 */
.L_x_685:
[----:B-1----:R-:W-:-:S05]  /*02e0*/  IMAD.SHL.U32 R2, R19, 0x40, RZ ;  /* 0x0000004013027824 */ /* 0x002fca00078e00ff */
[----:B-----5:R-:W-:-:S04]  /*02f0*/  ISETP.GE.AND P0, PT, R2, R0, PT ;  /* 0x000000000200720c */ /* 0x020fc80003f06270 */
[----:B------:R-:W-:-:S05]  /*0300*/  SEL R0, R5, 0xffffffff, !P0 ;  /* 0xffffffff05007807 */ /* 0x000fca0004000000 */
[----:B------:R1:W-:Y:S04]  /*0310*/  STL [R1+0x30], R0 ;  /* 0x0000300001007387 */ /* 0x0003e80000100800 */
.L_x_683:
        /* <DEDUP_REMOVED lines=18> */
[----:B------:R-:W-:Y:S01]  /*0440*/  CS2R R14, SRZ ;  /* 0x00000000000e7805 */ /* 0x000fe2000001ff00 */
[----:B------:R-:W-:Y:S02]  /*0450*/  IMAD.MOV.U32 R25, RZ, RZ, RZ ;  /* 0x000000ffff197224 */ /* 0x000fe400078e00ff */
[----:B------:R-:W-:Y:S02]  /*0460*/  IMAD.MOV.U32 R17, RZ, RZ, c[0x0][0x198] ;  /* 0x00006600ff117624 */ /* 0x000fe400078e00ff */
[----:B--2---:R-:W-:Y:S01]  /*0470*/  @P2 IMAD R0, R22, 0x40, R0 ;  /* 0x0000004016002824 */ /* 0x004fe200078e0200 */
[----:B---3--:R1:W2:Y:S01]  /*0480*/  @P0 R2UR UR9, R8 ;  /* 0x00000000080903c2 */ /* 0x0082a200000e0000 */
[--C-:B----4-:R-:W-:Y:S01]  /*0490*/  @P2 SHF.R.S32.HI R13, RZ, 0x1f, R7.reuse ;  /* 0x0000001fff0d2819 */ /* 0x110fe20000011407 */
[----:B------:R-:W-:-:S02]  /*04a0*/  @P2 IMAD.MOV.U32 R12, RZ, RZ, R7 ;  /* 0x000000ffff0c2224 */ /* 0x000fc400078e0007 */
[----:B-1----:R-:W-:-:S04]  /*04b0*/  @P2 SHF.R.S32.HI R8, RZ, 0x1f, R0 ;  /* 0x0000001fff082819 */ /* 0x002fc80000011400 */
[----:B------:R-:W-:Y:S02]  /*04c0*/  @P2 LEA.HI R0, R8, R0, RZ, 0x6 ;  /* 0x0000000008002211 */ /* 0x000fe400078f30ff */
[--C-:B-----5:R-:W-:Y:S01]  /*04d0*/  @P3 SHF.R.S32.HI R15, RZ, 0x1f, R6.reuse ;  /* 0x0000001fff0f3819 */ /* 0x120fe20000011406 */
        /* <DEDUP_REMOVED lines=9> */
.L_x_687:
[----:B------:R-:W-:-:S04]  /*0570*/  ISETP.NE.U32.AND P0, PT, RZ, c[0x0][0x2e0], PT ;  /* 0x0000b800ff007a0c */ /* 0x000fc80003f05070 */
[----:B------:R-:W-:-:S13]  /*0580*/  ISETP.NE.AND.EX P0, PT, RZ, c[0x0][0x2e4], PT, P0 ;  /* 0x0000b900ff007a0c */ /* 0x000fda0003f05300 */
[----:B------:R-:W-:Y:S05]  /*0590*/  @!P0 BRA `(.L_x_688) ;  /* 0x0000003000008947 */ /* 0x000fea0003800000 */
[----:B------:R-:W-:-:S05]  /*05a0*/  IMAD.WIDE R2, R22, R9, c[0x0][0x2e0] ;  /* 0x0000b80016027625 */ /* 0x000fca00078e0209 */
[----:B------:R1:W5:Y:S01]  /*05b0*/  LDG.E R17, [R2.64] ;  /* 0x0000000a02117981 */ /* 0x000362000c1e1900 */
[----:B------:R-:W-:Y:S05]  /*05c0*/  BRA `(.L_x_689) ;  /* 0x0000004000007947 */ /* 0x000fea0003800000 */
.L_x_688:
[----:B------:R-:W-:Y:S05]  /*05d0*/  @!P3 BRA `(.L_x_689) ;  /* 0x000000300000b947 */ /* 0x000fea0003800000 */
[----:B------:R1:W2:Y:S04]  /*05e0*/  LDG.E R0, [R2.64] ;  /* 0x0000000a02007981 */ /* 0x0002a8000c1e1900 */
[----:B-1----:R-:W2:Y:S02]  /*05f0*/  LDG.E R2, [R2.64+0x4] ;  /* 0x0000040a02027981 */ /* 0x002ea4000c1e1900 */
[----:B--2---:R-:W-:Y:S02]  /*0600*/  IADD3 R17, -R0, R2, RZ ;  /* 0x0000000200117210 */ /* 0x004fe40007ffe1ff */
.L_x_689:
        /* <DEDUP_REMOVED lines=75> */
[----:B------:R-:W-:Y:S01]  /*0ac0*/  LEA.HI R4, R28, R32, RZ, 0x3 ;  /* 0x000000201c047211 */ /* 0x000fe200078f18ff */
[C---:B------:R-:W-:Y:S01]  /*0ad0*/  IMAD R10, R30.reuse, c[0x0][0x288], RZ ;  /* 0x0000a2001e0a7a24 */ /* 0x040fe200078e02ff */
[----:B------:R-:W-:Y:S01]  /*0ae0*/  SHF.R.S32.HI R0, RZ, 0x1f, R25 ;  /* 0x0000001fff007819 */ /* 0x000fe20000011419 */
[----:B------:R-:W-:Y:S01]  /*0af0*/  IMAD R9, R30, c[0x0][0x270], RZ ;  /* 0x00009c001e097a24 */ /* 0x000fe200078e02ff */
[----:B------:R-:W-:Y:S01]  /*0b00*/  IADD3 R2, P0, R3, R25, RZ ;  /* 0x0000001903027210 */ /* 0x000fe20007f1e0ff */
[C---:B------:R-:W-:Y:S01]  /*0b10*/  IMAD R10, R31.reuse, c[0x0][0x28c], R10 ;  /* 0x0000a3001f0a7a24 */ /* 0x040fe200078e020a */
[----:B------:R-:W-:Y:S01]  /*0b20*/  SHF.R.S32.HI R251, RZ, 0x3, R4 ;  /* 0x00000003fffb7819 */ /* 0x000fe20000011404 */
[----:B------:R-:W-:Y:S01]  /*0b30*/  IMAD R9, R31, c[0x0][0x274], R9 ;  /* 0x00009d001f097a24 */ /* 0x000fe200078e0209 */
[----:B------:R-:W-:Y:S01]  /*0b40*/  LEA.HI.X.SX32 R3, R3, R0, 0x1, P0 ;  /* 0x0000000003037211 */ /* 0x000fe200000f0eff */
[----:B------:R-:W-:Y:S01]  /*0b50*/  IMAD.MOV.U32 R0, RZ, RZ, R31 ;  /* 0x000000ffff007224 */ /* 0x000fe200078e001f */
[----:B------:R-:W-:Y:S01]  /*0b60*/  LOP3.LUT R8, R4, 0xfffffff8, RZ, 0xc0, !PT ;  /* 0xfffffff804087812 */ /* 0x000fe200078ec0ff */
[----:B------:R-:W-:Y:S01]  /*0b70*/  @P1 IMAD.HI.U32 R5, R31, c[0x0][0x24c], RZ ;  /* 0x000093001f051a27 */ /* 0x000fe200078e00ff */
[----:B------:R-:W-:Y:S01]  /*0b80*/  SHF.R.S32.HI R16, RZ, 0x1f, R251 ;  /* 0x0000001fff107819 */ /* 0x000fe200000114fb */
[----:B------:R-:W-:Y:S01]  /*0b90*/  USHF.L.U32 UR7, UR4, 0x6, URZ ;  /* 0x0000000604077899 */ /* 0x000fe2000800063f */
[----:B------:R-:W-:Y:S01]  /*0ba0*/  IADD3 R18, P0, R251, R12, RZ ;  /* 0x0000000cfb127210 */ /* 0x000fe20007f1e0ff */
[C---:B------:R-:W-:Y:S01]  /*0bb0*/  IMAD.WIDE.U32 R6, R31.reuse, c[0x0][0x270], R2 ;  /* 0x00009c001f067a25 */ /* 0x040fe200078e0002 */
[----:B------:R-:W-:Y:S01]  /*0bc0*/  @P1 SHF.R.U32.HI R0, RZ, c[0x0][0x250], R5 ;  /* 0x00009400ff001a19 */ /* 0x000fe20000011605 */
[----:B------:R-:W-:Y:S01]  /*0bd0*/  UMOV UR14, 0x6 ;  /* 0x00000006000e7882 */ /* 0x000fe20000000000 */
[----:B------:R-:W-:Y:S01]  /*0be0*/  SEL R26, R22, RZ, !P2 ;  /* 0x000000ff161a7207 */ /* 0x000fe20005000000 */
[----:B------:R-:W-:Y:S01]  /*0bf0*/  IMAD.IADD R23, R32, 0x1, -R8 ;  /* 0x0000000120177824 */ /* 0x000fe200078e0a08 */
[----:B------:R-:W-:Y:S01]  /*0c00*/  SHF.R.S32.HI R12, RZ, 0x1f, R0 ;  /* 0x0000001fff0c7819 */ /* 0x000fe20000011400 */
[----:B------:R-:W-:Y:S01]  /*0c10*/  IMAD.WIDE.U32 R4, R31, c[0x0][0x288], R2 ;  /* 0x0000a2001f047a25 */ /* 0x000fe200078e0002 */
[----:B------:R-:W-:Y:S01]  /*0c20*/  LOP3.LUT R243, R243, 0xffffff7f, RZ, 0xc0, !PT ;  /* 0xffffff7ff3f37812 */ /* 0x000fe200078ec0ff */
[----:B------:R-:W-:Y:S01]  /*0c30*/  USHF.L.U64.HI UR6, UR4, UR14, UR5 ;  /* 0x0000000e04067299 */ /* 0x000fe20008010205 */
[----:B------:R-:W-:Y:S01]  /*0c40*/  CS2R R162, SRZ ;  /* 0x0000000000a27805 */ /* 0x000fe2000001ff00 */
[----:B------:R-:W-:Y:S01]  /*0c50*/  IMAD.X R20, R16, 0x1, R13, P0 ;  /* 0x0000000110147824 */ /* 0x000fe200000e060d */
[----:B------:R-:W-:Y:S01]  /*0c60*/  IADD3 R2, P0, R251, R14, RZ ;  /* 0x0000000efb027210 */ /* 0x000fe20007f1e0ff */
[----:B------:R-:W-:Y:S01]  /*0c70*/  IMAD.MOV.U32 R8, RZ, RZ, R6 ;  /* 0x000000ffff087224 */ /* 0x000fe200078e0006 */
[----:B------:R-:W-:Y:S01]  /*0c80*/  ULDC.64 UR4, c[0x0][0x208] ;  /* 0x0000820000047ab9 */ /* 0x000fe20000000a00 */
[----:B------:R-:W-:Y:S01]  /*0c90*/  IMAD.SHL.U32 R14, R23, 0x8, RZ ;  /* 0x00000008170e7824 */ /* 0x000fe200078e00ff */
[----:B------:R-:W-:Y:S01]  /*0ca0*/  USHF.L.U32 UR8, UR4, 0x6, URZ ;  /* 0x0000000604087899 */ /* 0x000fe2000800063f */
[----:B------:R-:W-:Y:S01]  /*0cb0*/  IMAD.SHL.U32 R6, R251, 0x40, RZ ;  /* 0x00000040fb067824 */ /* 0x000fe200078e00ff */
[----:B------:R-:W-:Y:S01]  /*0cc0*/  USHF.L.U64.HI UR14, UR4, UR14, UR5 ;  /* 0x0000000e040e7299 */ /* 0x000fe20008010205 */
[----:B------:R-:W-:Y:S01]  /*0cd0*/  IMAD.IADD R11, R5, 0x1, R10 ;  /* 0x00000001050b7824 */ /* 0x000fe200078e020a */
[----:B------:R-:W-:Y:S01]  /*0ce0*/  IADD3 R29, R14, 0xc0, RZ ;  /* 0x000000c00e1d7810 */ /* 0x000fe20007ffe0ff */
[----:B------:R-:W-:Y:S01]  /*0cf0*/  IMAD.X R3, R16, 0x1, R15, P0 ;  /* 0x0000000110037824 */ /* 0x000fe200000e060f */
[----:B------:R-:W-:Y:S01]  /*0d00*/  SHF.R.S32.HI R15, RZ, 0x1f, R14 ;  /* 0x0000001fff0f7819 */ /* 0x000fe2000001140e */
[----:B------:R-:W-:Y:S01]  /*0d10*/  IMAD.MOV.U32 R10, RZ, RZ, R4 ;  /* 0x000000ffff0a7224 */ /* 0x000fe200078e0004 */
[----:B------:R-:W-:Y:S01]  /*0d20*/  LOP3.LUT R6, R6, 0x1c0, RZ, 0xc0, !PT ;  /* 0x000001c006067812 */ /* 0x000fe200078ec0ff */
[----:B------:R-:W-:Y:S01]  /*0d30*/  IMAD R4, R12, c[0x0][0x1e0], RZ ;  /* 0x000078000c047a24 */ /* 0x000fe200078e02ff */
[----:B------:R-:W-:Y:S01]  /*0d40*/  UIADD3 UR5, UR9, 0x3f, URZ ;  /* 0x0000003f09057890 */ /* 0x000fe2000fffe03f */
[----:B------:R-:W-:Y:S01]  /*0d50*/  IMAD.IADD R9, R7, 0x1, R9 ;  /* 0x0000000107097824 */ /* 0x000fe200078e0209 */
[----:B------:R-:W-:Y:S01]  /*0d60*/  LOP3.LUT R17, R6, 0x38, R14, 0xf8, !PT ;  /* 0x0000003806117812 */ /* 0x000fe200078ef80e */
[C---:B------:R-:W-:Y:S01]  /*0d70*/  IMAD R13, R0.reuse, c[0x0][0x1e4], R4 ;  /* 0x00007900000d7a24 */ /* 0x040fe200078e0204 */
[----:B------:R-:W-:Y:S01]  /*0d80*/  SHF.R.U32.HI R16, RZ, 0x3, R6 ;  /* 0x00000003ff107819 */ /* 0x000fe20000011606 */
[----:B------:R-:W-:Y:S01]  /*0d90*/  IMAD.WIDE.U32 R4, R0, c[0x0][0x1e0], R14 ;  /* 0x0000780000047a25 */ /* 0x000fe200078e000e */
[----:B------:R-:W-:Y:S01]  /*0da0*/  USHF.R.S32.HI UR4, URZ, 0x1f, UR5 ;  /* 0x0000001f3f047899 */ /* 0x000fe20008011405 */
[----:B------:R-:W-:Y:S01]  /*0db0*/  CS2R R160, SRZ ;  /* 0x0000000000a07805 */ /* 0x000fe2000001ff00 */
[----:B------:R-:W-:Y:S01]  /*0dc0*/  LOP3.LUT R24, R17, R16, RZ, 0x3c, !PT ;  /* 0x0000001011187212 */ /* 0x000fe200078e3cff */
[----:B------:R-:W-:Y:S01]  /*0dd0*/  IMAD.WIDE R6, R19, 0x40, R2 ;  /* 0x0000004013067825 */ /* 0x000fe200078e0202 */
[----:B------:R-:W-:Y:S01]  /*0de0*/  ULEA.HI UR4, UR4, UR5, URZ, 0x6 ;  /* 0x0000000504047291 */ /* 0x000fe2000f8f303f */
[----:B------:R-:W-:Y:S01]  /*0df0*/  CS2R R158, SRZ ;  /* 0x00000000009e7805 */ /* 0x000fe2000001ff00 */
[----:B------:R-:W-:Y:S01]  /*0e00*/  CS2R R156, SRZ ;  /* 0x00000000009c7805 */ /* 0x000fe2000001ff00 */
[----:B------:R-:W-:Y:S01]  /*0e10*/  IMAD R2, R12, c[0x0][0x1b0], RZ ;  /* 0x00006c000c027a24 */ /* 0x000fe200078e02ff */
[----:B------:R-:W-:Y:S01]  /*0e20*/  SHF.R.S32.HI R12, RZ, 0x1f, R22 ;  /* 0x0000001fff0c7819 */ /* 0x000fe20000011416 */
[----:B------:R-:W-:Y:S01]  /*0e30*/  IMAD.IADD R5, R5, 0x1, R13 ;  /* 0x0000000105057824 */ /* 0x000fe200078e020d */
[----:B------:R-:W-:Y:S01]  /*0e40*/  CS2R R154, SRZ ;  /* 0x00000000009a7805 */ /* 0x000fe2000001ff00 */
[----:B------:R-:W-:Y:S01]  /*0e50*/  IMAD R13, R0, c[0x0][0x1b4], R2 ;  /* 0x00006d00000d7a24 */ /* 0x000fe200078e0202 */
[----:B------:R-:W-:Y:S01]  /*0e60*/  SEL R21, R12, RZ, !P2 ;  /* 0x000000ff0c157207 */ /* 0x000fe20005000000 */
[----:B------:R-:W-:Y:S01]  /*0e70*/  IMAD.WIDE.U32 R2, R0, c[0x0][0x1b0], R14 ;  /* 0x00006c0000027a25 */ /* 0x000fe200078e000e */
[----:B------:R-:W-:Y:S01]  /*0e80*/  SEL R0, R12, RZ, !P3 ;  /* 0x000000ff0c007207 */ /* 0x000fe20005800000 */
[----:B------:R-:W-:Y:S01]  /*0e90*/  CS2R R152, SRZ ;  /* 0x0000000000987805 */ /* 0x000fe2000001ff00 */
        /* <DEDUP_REMOVED lines=52> */
[----:B------:R-:W-:Y:S01]  /*11e0*/  IADD3 R19, R14, 0x80, RZ ;  /* 0x000000800e137810 */ /* 0x000fe20007ffe0ff */
        /* <DEDUP_REMOVED lines=35> */
[----:B------:R-:W-:Y:S01]  /*1420*/  SHF.R.S32.HI R20, RZ, 0x6, R6 ;  /* 0x00000006ff147819 */ /* 0x000fe20000011406 */
[----:B------:R-:W-:Y:S01]  /*1430*/  IMAD.MOV.U32 R15, RZ, RZ, c[0x0][0x1a8] ;  /* 0x00006a00ff0f7624 */ /* 0x000fe200078e00ff */
[C---:B------:R-:W-:Y:S01]  /*1440*/  ISETP.LT.OR P4, PT, R0.reuse, 0x1, P3 ;  /* 0x000000010000780c */ /* 0x040fe20001f81670 */
[----:B------:R-:W-:Y:S01]  /*1450*/  IMAD.WIDE.U32 R12, R31, c[0x0][0x180], R8 ;  /* 0x000060001f0c7a25 */ /* 0x000fe200078e0008 */
[----:B------:R-:W-:Y:S01]  /*1460*/  LEA R6, P0, R7, R4, 0x6 ;  /* 0x0000000407067211 */ /* 0x000fe200078030ff */
[----:B------:R-:W-:Y:S01]  /*1470*/  STL.64 [R1+0x18], R34 ;  /* 0x0000182201007387 */ /* 0x000fe20000100a00 */
[----:B------:R-:W-:Y:S01]  /*1480*/  ISETP.LT.OR P5, PT, R0, 0x1, P2 ;  /* 0x000000010000780c */ /* 0x000fe200017a1670 */
[----:B------:R-:W-:Y:S01]  /*1490*/  IMAD R10, R20, 0x200, R24 ;  /* 0x00000200140a7824 */ /* 0x000fe200078e0218 */
[----:B------:R-:W-:Y:S01]  /*14a0*/  ISETP.GE.AND P1, PT, R19, c[0x0][0x1cc], PT ;  /* 0x0000730013007a0c */ /* 0x000fe20003f26270 */
[----:B------:R-:W-:Y:S01]  /*14b0*/  IMAD.MOV.U32 R24, RZ, RZ, c[0x0][0x1ac] ;  /* 0x00006b00ff187624 */ /* 0x000fe200078e00ff */
[----:B------:R-:W-:Y:S01]  /*14c0*/  LEA.HI.X R7, R7, R5, R11, 0x6, P0 ;  /* 0x0000000507077211 */ /* 0x000fe200000f340b */
[----:B------:R-:W-:Y:S01]  /*14d0*/  IMAD.SHL.U32 R242, R10, 0x2, RZ ;  /* 0x000000020af27824 */ /* 0x000fe200078e00ff */
[----:B------:R-:W-:Y:S01]  /*14e0*/  ISETP.LT.OR P0, PT, R0, 0x1, P1 ;  /* 0x000000010000780c */ /* 0x000fe20000f01670 */
[----:B------:R-:W-:Y:S01]  /*14f0*/  IMAD R11, R30, c[0x0][0x180], RZ ;  /* 0x000060001e0b7a24 */ /* 0x000fe200078e02ff */
[----:B------:R-:W-:Y:S01]  /*1500*/  ISETP.LT.OR P6, PT, R0, 0x21, P3 ;  /* 0x000000210000780c */ /* 0x000fe20001fc1670 */
[----:B------:R-:W-:Y:S01]  /*1510*/  CS2R R76, SRZ ;  /* 0x00000000004c7805 */ /* 0x000fe2000001ff00 */
[----:B------:R-:W-:Y:S01]  /*1520*/  P2R R10, PR, RZ, 0x1 ;  /* 0x00000001ff0a7803 */ /* 0x000fe20000000000 */
[----:B------:R-:W-:Y:S01]  /*1530*/  @!PT LDS RZ, [RZ] ;  /* 0x00000000fffff984 */ /* 0x000fe20000000800 */
[----:B------:R-:W-:Y:S01]  /*1540*/  @!PT LDS RZ, [RZ] ;  /* 0x00000000fffff984 */ /* 0x000fe20000000800 */
[----:B------:R-:W-:Y:S01]  /*1550*/  @!PT LDS RZ, [RZ] ;  /* 0x00000000fffff984 */ /* 0x000fe20000000800 */
[----:B------:R1:W-:Y:S01]  /*1560*/  LDGSTS.E.BYPASS.LTC128B.128 [R242+0x8080], [R4.64], !P4 ;  /* 0x0808000004f27fae */ /* 0x0003e2000e101d4a */
[----:B------:R-:W-:Y:S01]  /*1570*/  ISETP.GE.AND P0, PT, R29, c[0x0][0x1cc], PT ;  /* 0x000073001d007a0c */ /* 0x000fe20003f06270 */
[----:B------:R-:W-:Y:S01]  /*1580*/  CS2R R74, SRZ ;  /* 0x00000000004a7805 */ /* 0x000fe2000001ff00 */
[----:B------:R-:W-:Y:S01]  /*1590*/  ISETP.NE.AND P4, PT, R10, RZ, PT ;  /* 0x000000ff0a00720c */ /* 0x000fe20003f85270 */
[----:B------:R1:W-:Y:S01]  /*15a0*/  LDGSTS.E.BYPASS.LTC128B.128 [R242+0xa080], [R4.64+0x80], !P5 ;  /* 0x0a08008004f27fae */ /* 0x0003e2000e901d4a */
[C---:B------:R-:W-:Y:S01]  /*15b0*/  ISETP.LT.OR P5, PT, R0.reuse, 0x1, P0 ;  /* 0x000000010000780c */ /* 0x040fe200007a1670 */
[----:B------:R-:W-:Y:S01]  /*15c0*/  IMAD R10, R31, c[0x0][0x184], R11 ;  /* 0x000061001f0a7a24 */ /* 0x000fe200078e020b */
[C---:B------:R-:W-:Y:S01]  /*15d0*/  ISETP.LT.OR P3, PT, R0.reuse, 0x21, P2 ;  /* 0x000000210000780c */ /* 0x040fe20001761670 */
[----:B------:R-:W-:Y:S01]  /*15e0*/  IMAD.IADD R11, R17, 0x1, R22 ;  /* 0x00000001110b7824 */ /* 0x000fe200078e0216 */
[C---:B------:R-:W-:Y:S01]  /*15f0*/  ISETP.LT.OR P2, PT, R0.reuse, 0x21, P1 ;  /* 0x000000210000780c */ /* 0x040fe20000f41670 */
[----:B------:R-:W-:Y:S01]  /*1600*/  IMAD.IADD R13, R13, 0x1, R10 ;  /* 0x000000010d0d7824 */ /* 0x000fe200078e020a */
[----:B------:R-:W-:Y:S01]  /*1610*/  ISETP.LT.OR P1, PT, R0, 0x21, P0 ;  /* 0x000000210000780c */ /* 0x000fe20000721670 */
[----:B------:R-:W-:Y:S01]  /*1620*/  IMAD.MOV.U32 R10, RZ, RZ, R16 ;  /* 0x000000ffff0a7224 */ /* 0x000fe200078e0010 */
        /* <DEDUP_REMOVED lines=14> */
[-C--:B------:R-:W-:Y:S01]  /*1710*/  LEA.HI R24, R28, R32.reuse, RZ, 0x2 ;  /* 0x000000201c187211 */ /* 0x080fe200078f10ff */
        /* <DEDUP_REMOVED lines=29> */
[CC--:B------:R-:W-:Y:S01]  /*18f0*/  LEA.HI R11, R28.reuse, R32.reuse, RZ, 0x5 ;  /* 0x000000201c0b7211 */ /* 0x0c0fe200078f28ff */
[----:B------:R-:W-:Y:S01]  /*1900*/  IMAD.SHL.U32 R0, R25, 0x100, RZ ;  /* 0x0000010019007824 */ /* 0x000fe200078e00ff */
[----:B------:R-:W-:Y:S01]  /*1910*/  CS2R R46, SRZ ;  /* 0x00000000002e7805 */ /* 0x000fe2000001ff00 */
        /* <DEDUP_REMOVED lines=18> */
[----:B------:R-:W-:Y:S01]  /*1a40*/  USHF.R.S32.HI UR13, URZ, 0x6, UR4 ;  /* 0x000000063f0d7899 */ /* 0x000fe20008011404 */
[----:B------:R-:W-:Y:S01]  /*1a50*/  SHF.R.S32.HI R7, RZ, 0x1f, R32 ;  /* 0x0000001fff077819 */ /* 0x000fe20000011420 */
[----:B------:R1:W-:Y:S01]  /*1a60*/  LDGSTS.E.BYPASS.LTC128B.128 [R242+0x5080], [R8.64+0x100], !P1 ;  /* 0x0508010008f27fae */ /* 0x0003e2000c901d4a */
[----:B------:R-:W-:Y:S01]  /*1a70*/  ISETP.GE.AND P1, PT, R19, c[0x0][0x16c], PT ;  /* 0x00005b0013007a0c */ /* 0x000fe20003f26270 */
[----:B------:R-:W-:Y:S01]  /*1a80*/  UMOV UR12, URZ ;  /* 0x0000003f000c7c82 */ /* 0x000fe20008000000 */
[----:B------:R-:W-:Y:S01]  /*1a90*/  ISETP.GE.AND P6, PT, R29, c[0x0][0x16c], PT ;  /* 0x00005b001d007a0c */ /* 0x000fe20003fc6270 */
[----:B------:R1:W-:Y:S01]  /*1aa0*/  LDGSTS.E.BYPASS.LTC128B.128 [R242+0x7080], [R8.64+0x180], !P0 ;  /* 0x0708018008f27fae */ /* 0x0003e2000c101d4a */
[----:B------:R-:W-:-:S02]  /*1ab0*/  IADD3 R6, P0, R0, R32, RZ ;  /* 0x0000002000067210 */ /* 0x000fc40007f1e0ff */
[----:B------:R-:W-:Y:S01]  /*1ac0*/  ISETP.LT.OR P5, PT, R10, 0x1, P1 ;  /* 0x000000010a00780c */ /* 0x000fe20000fa1670 */
[----:B------:R-:W0:Y:S01]  /*1ad0*/  LDGDEPBAR ;  /* 0x00000000000079af */ /* 0x000e220000000000 */
[----:B------:R-:W-:Y:S02]  /*1ae0*/  LEA.HI.X.SX32 R7, R0, R7, 0x1, P0 ;  /* 0x0000000700077211 */ /* 0x000fe400000f0eff */
[----:B------:R-:W-:Y:S01]  /*1af0*/  SHF.R.S32.HI R12, RZ, 0x4, R15 ;  /* 0x00000004ff0c7819 */ /* 0x000fe2000001140f */
[----:B------:R2:W-:Y:S01]  /*1b00*/  LDGSTS.E.BYPASS.LTC128B.128 [R242+0x10080], [R40.64], !P4 ;  /* 0x1008000028f27fae */ /* 0x0005e2000e101d4a */
[----:B------:R-:W-:Y:S01]  /*1b10*/  ISETP.LT.OR P4, PT, R10, 0x1, P2 ;  /* 0x000000010a00780c */ /* 0x000fe20001781670 */
[----:B------:R-:W-:Y:S02]  /*1b20*/  IMAD.WIDE.U32 R6, R31, c[0x0][0x238], R6 ;  /* 0x00008e001f067a25 */ /* 0x000fe400078e0006 */
[----:B------:R2:W-:Y:S02]  /*1b30*/  STL.64 [R1+0x8], R40 ;  /* 0x0000082801007387 */ /* 0x0005e40000100a00 */
[----:B---3--:R-:W-:-:S02]  /*1b40*/  IMAD R2, R21, c[0x0][0x218], RZ ;  /* 0x0000860015027a24 */ /* 0x008fc400078e02ff */
        /* <DEDUP_REMOVED lines=16> */
[----:B------:R-:W-:Y:S02]  /*1c50*/  ISETP.GT.AND P0, PT, R32, 0xf, PT ;  /* 0x0000000f2000780c */ /* 0x000fe40003f04270 */
        /* <DEDUP_REMOVED lines=33> */
[--C-:B----4-:R-:W-:Y:S02]  /*1e70*/  SHF.R.S32.HI R3, RZ, 0x5, R11.reuse ;  /* 0x00000005ff037819 */ /* 0x110fe4000001140b */
[----:B------:R-:W-:Y:S01]  /*1e80*/  ISETP.GE.AND P3, PT, R14, c[0x0][0x16c], PT ;  /* 0x00005b000e007a0c */ /* 0x000fe20003f66270 */
[----:B------:R3:W-:Y:S01]  /*1e90*/  LDGSTS.E.BYPASS.LTC128B.128 [R242+0x1e080], [R36.64+0x180], !P0 ;  /* 0x1e08018024f27fae */ /* 0x0007e2000c101d4a */
[----:B--2---:R-:W-:Y:S02]  /*1ea0*/  LEA.HI R4, R11, R3, RZ, 0x1 ;  /* 0x000000030b047211 */ /* 0x004fe400078f08ff */
[----:B------:R-:W-:Y:S02]  /*1eb0*/  SHF.R.S32.HI R5, RZ, 0x1f, R24 ;  /* 0x0000001fff057819 */ /* 0x000fe40000011418 */
[----:B-1----:R-:W-:Y:S01]  /*1ec0*/  SHF.R.S32.HI R0, RZ, 0x1f, R11 ;  /* 0x0000001fff007819 */ /* 0x002fe2000001140b */
        /* <DEDUP_REMOVED lines=32> */
[----:B------:R-:W-:Y:S01]  /*20d0*/  SEL R22, RZ, 0x1, P1 ;  /* 0x00000001ff167807 */ /* 0x000fe20000800000 */
[----:B---3--:R-:W-:Y:S01]  /*20e0*/  CS2R R36, SRZ ;  /* 0x0000000000247805 */ /* 0x008fe2000001ff00 */
        /* <DEDUP_REMOVED lines=16> */
[----:B-1----:R-:W-:Y:S02]  /*21f0*/  LOP3.LUT R2, R11, 0xffffffe0, RZ, 0xc0, !PT ;  /* 0xffffffe00b027812 */ /* 0x002fe400078ec0ff */
[----:B------:R-:W-:Y:S01]  /*2200*/  SHF.R.S32.HI R3, RZ, 0x1f, R0 ;  /* 0x0000001fff037819 */ /* 0x000fe20000011400 */
[----:B--2---:R-:W-:Y:S02]  /*2210*/  IMAD R4, R21, c[0x0][0x240], RZ ;  /* 0x0000900015047a24 */ /* 0x004fe400078e02ff */
        /* <DEDUP_REMOVED lines=36> */
[----:B-1----:R-:W-:-:S02]  /*2460*/  IMAD.SHL.U32 R5, R13, 0x40, RZ ;  /* 0x000000400d057824 */ /* 0x002fc400078e00ff */
        /* <DEDUP_REMOVED lines=28> */
[----:B------:R-:W-:Y:S01]  /*2630*/  SHF.R.U32.HI R4, RZ, 0x3, R0 ;  /* 0x00000003ff047819 */ /* 0x000fe20000011600 */
[----:B------:R1:W-:Y:S01]  /*2640*/  STL [R1+0x10], R9 ;  /* 0x0000100901007387 */ /* 0x0003e20000100800 */
[----:B------:R-:W-:-:S02]  /*2650*/  LOP3.LUT R5, R0, 0x8, R5, 0xf8, !PT ;  /* 0x0000000800057812 */ /* 0x000fc400078ef805 */
[----:B------:R-:W-:Y:S02]  /*2660*/  LOP3.LUT R0, R4, R13, R0, 0x1e, !PT ;  /* 0x0000000d04007212 */ /* 0x000fe400078e1e00 */
        /* <DEDUP_REMOVED lines=49> */
.L_x_693:
        /* <DEDUP_REMOVED lines=519> */
.L_x_691:
        /* <DEDUP_REMOVED lines=153> */
.L_x_692:
        /* <DEDUP_REMOVED lines=218> */
.L_x_690:
[----:B------:R-:W-:Y:S05]  /*6120*/  @P0 EXIT ;  /* 0x000000000000094d */ /* 0x000fea0003800000 */
[----:B-1----:R-:W2:Y:S01]  /*6130*/  LDL.LU R9, [R1+0x30] ;  /* 0x0000300001097983 */ /* 0x002ea20000300800 */
[----:B------:R-:W-:-:S04]  /*6140*/  ISETP.NE.U32.AND P0, PT, RZ, c[0x0][0x360], PT ;  /* 0x0000d800ff007a0c */ /* 0x000fc80003f05070 */
[----:B------:R-:W-:-:S13]  /*6150*/  ISETP.NE.AND.EX P0, PT, RZ, c[0x0][0x364], PT, P0 ;  /* 0x0000d900ff007a0c */ /* 0x000fda0003f05300 */
[----:B------:R-:W-:-:S04]  /*6160*/  @P0 IMAD.MOV.U32 R2, RZ, RZ, 0x4 ;  /* 0x00000004ff020424 */ /* 0x000fc800078e00ff */
[----:B--2---:R-:W-:-:S05]  /*6170*/  @P0 IMAD.WIDE R2, R9, R2, c[0x0][0x360] ;  /* 0x0000d80009020625 */ /* 0x004fca00078e0202 */
[----:B------:R1:W2:Y:S01]  /*6180*/  @P0 LDG.E R0, [R2.64] ;  /* 0x0000000a02000981 */ /* 0x0002a2000c1e1900 */
        /* <DEDUP_REMOVED lines=174> */
.L_x_694:
        /* <DEDUP_REMOVED lines=9> */
.L_x_1164:


//--------------------- .text._ZN7cutlass13device_kernelIN5flash19enable_sm80_to_sm89INS1_16FlashAttnBwdSm80INS1_25CollectiveMainloopBwdSm80ILi1ELi1EN4cute5tupleIJNS5_1CILi64EEES8_NS7_ILi256EEEEEENS_6half_tEfNS_4arch4Sm80ELb0ELb1ELb0ELb0ELb0ELb0ELb0ELb0ELi2ELi4ELi2ELi2ELb0EEENS1_21CollectiveEpilogueBwdISA_SB_SD_Li256ELb0ELb0ELi4EEENS1_19SingleTileSchedulerILb0ELb0ELb0ELi64EEEEEEEEEvNT_6ParamsE --------------------------
	.section	.text._ZN7cutlass13device_kernelIN5flash19enable_sm80_to_sm89INS1_16FlashAttnBwdSm80INS1_25CollectiveMainloopBwdSm80ILi1ELi1EN4cute5tupleIJNS5_1CILi64EEES8_NS7_ILi256EEEEEENS_6half_tEfNS_4arch4Sm80ELb0ELb1ELb0ELb0ELb0ELb0ELb0ELb0ELi2ELi4ELi2ELi2ELb0EEENS1_21CollectiveEpilogueBwdISA_SB_SD_Li256ELb0ELb0ELi4EEENS1_19SingleTileSchedulerILb0ELb0ELb0ELi64EEEEEEEEEvNT_6ParamsE,"ax",@progbits
	.sectioninfo	@"SHI_REGISTERS=255"
	.align	128
.text._ZN7cutlass13device_kernelIN5flash19enable_sm80_to_sm89INS1_16FlashAttnBwdSm80INS1_25CollectiveMainloopBwdSm80ILi1ELi1EN4cute5tupleIJNS5_1CILi64EEES8_NS7_ILi256EEEEEENS_6half_tEfNS_4arch4Sm80ELb0ELb1ELb0ELb0ELb0ELb0ELb0ELb0ELi2ELi4ELi2ELi2ELb0EEENS1_21CollectiveEpilogueBwdISA_SB_SD_Li256ELb0ELb0ELi4EEENS1_19SingleTileSchedulerILb0ELb0ELb0ELi64EEEEEEEEEvNT_6ParamsE:
        .type           _ZN7cutlass13device_kernelIN5flash19enable_sm80_to_sm89INS1_16FlashAttnBwdSm80INS1_25CollectiveMainloopBwdSm80ILi1ELi1EN4cute5tupleIJNS5_1CILi64EEES8_NS7_ILi256EEEEEENS_6half_tEfNS_4arch4Sm80ELb0ELb1ELb0ELb0ELb0ELb0ELb0ELb0ELi2ELi4ELi2ELi2ELb0EEENS1_21CollectiveEpilogueBwdISA_SB_SD_Li256ELb0ELb0ELi4EEENS1_19SingleTileSchedulerILb0ELb0ELb0ELi64EEEEEEEEEvNT_6ParamsE,@function
        .size           _ZN7cutlass13device_kernelIN5flash19enable_sm80_to_sm89INS1_16FlashAttnBwdSm80INS1_25CollectiveMainloopBwdSm80ILi1ELi1EN4cute5tupleIJNS5_1CILi64EEES8_NS7_ILi256EEEEEENS_6half_tEfNS_4arch4Sm80ELb0ELb1ELb0ELb0ELb0ELb0ELb0ELb0ELi2ELi4ELi2ELi2ELb0EEENS1_21CollectiveEpilogueBwdISA_SB_SD_Li256ELb0ELb0ELi4EEENS1_19SingleTileSchedulerILb0ELb0ELb0ELi64EEEEEEEEEvNT_6ParamsE,(.L_x_1165 - _ZN7cutlass13device_kernelIN5flash19enable_sm80_to_sm89INS1_16FlashAttnBwdSm80INS1_25CollectiveMainloopBwdSm80ILi1ELi1EN4cute5tupleIJNS5_1CILi64EEES8_NS7_ILi256EEEEEENS_6half_tEfNS_4arch4Sm80ELb0ELb1ELb0ELb0ELb0ELb0ELb0ELb0ELi2ELi4ELi2ELi2ELb0EEENS1_21CollectiveEpilogueBwdISA_SB_SD_Li256ELb0ELb0ELi4EEENS1_19SingleTileSchedulerILb0ELb0ELb0ELi64EEEEEEEEEvNT_6ParamsE)
        .other          _ZN7cutlass13device_kernelIN5flash19enable_sm80_to_sm89INS1_16FlashAttnBwdSm80INS1_25CollectiveMainloopBwdSm80ILi1ELi1EN4cute5tupleIJNS5_1CILi64EEES8_NS7_ILi256EEEEEENS_6half_tEfNS_4arch4Sm80ELb0ELb1ELb0ELb0ELb0ELb0ELb0ELb0ELi2ELi4ELi2ELi2ELb0EEENS1_21CollectiveEpilogueBwdISA_SB_SD_Li256ELb0ELb0ELi4EEENS1_19SingleTileSchedulerILb0ELb0ELb0ELi64EEEEEEEEEvNT_6ParamsE,@"STO_CUDA_ENTRY STV_DEFAULT"
_ZN7cutlass13device_kernelIN5flash19enable_sm80_to_sm89INS1_16FlashAttnBwdSm80INS1_25CollectiveMainloopBwdSm80ILi1ELi1EN4cute5tupleIJNS5_1CILi64EEES8_NS7_ILi256EEEEEENS_6half_tEfNS_4arch4Sm80ELb0ELb1ELb0ELb0ELb0ELb0ELb0ELb0ELi2ELi4ELi2ELi2ELb0EEENS1_21CollectiveEpilogueBwdISA_SB_SD_Li256ELb0ELb0ELi4EEENS1_19SingleTileSchedulerILb0ELb0ELb0ELi64EEEEEEEEEvNT_6ParamsE:
[----:B------:R-:W-:-:S03]  /*0000*/  MOV R1, c[0x0][0x28] ;  /* 0x00000a0000017a02 */ /* 0x000fc60000000f00 */
[----:B------:R-:W1:Y:S01]  /*0010*/  S2UR UR12, SR_CTAID.Z ;  /* 0x00000000000c79c3 */ /* 0x000e620000002700 */
[----:B------:R-:W-:Y:S02]  /*0020*/  IADD3 R1, R1, -0x38, RZ ;  /* 0xffffffc801017810 */ /* 0x000fe40007ffe0ff */
[----:B-1----:R-:W-:-:S13]  /*0030*/  ISETP.LE.AND P0, PT, RZ, UR12, PT ;  /* 0x0000000cff007c0c */ /* 0x002fda000bf03270 */
[----:B------:R-:W-:Y:S05]  /*0040*/  @!P0 EXIT ;  /* 0x000000000000894d */ /* 0x000fea0003800000 */
[----:B------:R-:W1:Y:S01]  /*0050*/  S2UR UR11, SR_CTAID.X ;  /* 0x00000000000b79c3 */ /* 0x000e620000002500 */
[----:B------:R-:W2:Y:S01]  /*0060*/  S2R R248, SR_TID.X ;  /* 0x0000000000f87919 */ /* 0x000ea20000002100 */
[----:B------:R-:W-:Y:S02]  /*0070*/  ULDC UR5, c[0x0][0x168] ;  /* 0x00005a0000057ab9 */ /* 0x000fe40000000800 */
[----:B------:R-:W-:Y:S01]  /*0080*/  UIADD3 UR5, UR5, 0x3f, URZ ;  /* 0x0000003f05057890 */ /* 0x000fe2000fffe03f */
[----:B------:R-:W3:Y:S03]  /*0090*/  S2R R107, SR_CTAID.Y ;  /* 0x00000000006b7919 */ /* 0x000ee60000002600 */
[----:B------:R-:W-:-:S04]  /*00a0*/  USHF.R.S32.HI UR4, URZ, 0x1f, UR5 ;  /* 0x0000001f3f047899 */ /* 0x000fc80008011405 */
[----:B------:R-:W-:-:S04]  /*00b0*/  ULEA.HI UR4, UR4, UR5, URZ, 0x6 ;  /* 0x0000000504047291 */ /* 0x000fc8000f8f303f */
[----:B------:R-:W-:Y:S01]  /*00c0*/  USHF.R.S32.HI UR16, URZ, 0x6, UR4 ;  /* 0x000000063f107899 */ /* 0x000fe20008011404 */
[----:B-1----:R-:W-:-:S13]  /*00d0*/  ISETP.LE.AND P0, PT, RZ, UR11, PT ;  /* 0x0000000bff007c0c */ /* 0x002fda000bf03270 */
[----:B------:R-:W-:Y:S05]  /*00e0*/  @!P0 BRA `(.L_x_695) ;  /* 0x000000c000008947 */ /* 0x000fea0003800000 */
[----:B--23--:R-:W-:Y:S02]  /*00f0*/  ULDC UR4, c[0x0][0x168] ;  /* 0x00005a0000047ab9 */ /* 0x00cfe40000000800 */
        /* <DEDUP_REMOVED lines=11> */
.L_x_695:
[----:B--23--:R-:W-:Y:S01]  /*01b0*/  USHF.L.U32 UR15, UR11, 0x6, URZ ;  /* 0x000000060b0f7899 */ /* 0x00cfe2000800063f */
        /* <DEDUP_REMOVED lines=32> */
[----:B------:R-:W-:Y:S01]  /*03c0*/  MOV R136, RZ ;  /* 0x000000ff00887202 */ /* 0x000fe20000000f00 */
[----:B------:R-:W-:Y:S01]  /*03d0*/  IMAD.MOV.U32 R134, RZ, RZ, RZ ;  /* 0x000000ffff867224 */ /* 0x000fe200078e00ff */
[----:B------:R-:W-:Y:S01]  /*03e0*/  CS2R R22, SRZ ;  /* 0x0000000000167805 */ /* 0x000fe2000001ff00 */
[----:B------:R-:W-:Y:S01]  /*03f0*/  UISETP.GT.AND UP0, UPT, UR16, UR14, UPT ;  /* 0x0000000e1000728c */ /* 0x000fe2000bf04270 */
[----:B------:R-:W-:Y:S01]  /*0400*/  MOV R132, RZ ;  /* 0x000000ff00847202 */ /* 0x000fe20000000f00 */
[----:B------:R-:W-:Y:S01]  /*0410*/  IMAD.MOV.U32 R126, RZ, RZ, RZ ;  /* 0x000000ffff7e7224 */ /* 0x000fe200078e00ff */
[----:B------:R-:W-:Y:S01]  /*0420*/  CS2R R24, SRZ ;  /* 0x0000000000187805 */ /* 0x000fe2000001ff00 */
[----:B------:R-:W-:Y:S01]  /*0430*/  MOV R124, RZ ;  /* 0x000000ff007c7202 */ /* 0x000fe20000000f00 */
[----:B------:R-:W-:Y:S01]  /*0440*/  IMAD.MOV.U32 R130, RZ, RZ, RZ ;  /* 0x000000ffff827224 */ /* 0x000fe200078e00ff */
[----:B------:R-:W-:Y:S01]  /*0450*/  PLOP3.LUT P0, PT, PT, PT, UP0, 0x80, 0x0 ;  /* 0x000000000000781c */ /* 0x000fe20003f0f008 */
        /* <DEDUP_REMOVED lines=53> */
[----:B------:R-:W-:Y:S01]  /*07b0*/  USHF.R.S32.HI UR10, URZ, 0x1f, UR12 ;  /* 0x0000001f3f0a7899 */ /* 0x000fe2000801140c */
[--C-:B------:R-:W-:Y:S01]  /*07c0*/  IMAD.MOV.U32 R10, RZ, RZ, R107.reuse ;  /* 0x000000ffff0a7224 */ /* 0x100fe200078e006b */
[----:B------:R-:W-:Y:S01]  /*07d0*/  ULDC.64 UR4, c[0x0][0x278] ;  /* 0x00009e0000047ab9 */ /* 0x000fe20000000a00 */
[----:B------:R-:W-:Y:S01]  /*07e0*/  ISETP.NE.AND P0, PT, R0, 0x1, PT ;  /* 0x000000010000780c */ /* 0x000fe20003f05270 */
[----:B------:R-:W-:Y:S01]  /*07f0*/  UIMAD UR8, UR10, UR4, URZ ;  /* 0x000000040a0872a4 */ /* 0x000fe2000f8e023f */
[----:B------:R-:W-:Y:S01]  /*0800*/  LEA.HI R11, R18, R248, RZ, 0x3 ;  /* 0x000000f8120b7211 */ /* 0x000fe200078f18ff */
[----:B------:R-:W-:Y:S01]  /*0810*/  UIMAD.WIDE.U32 UR20, UR12, UR4, URZ ;  /* 0x000000040c1472a5 */ /* 0x000fe2000f8e003f */
[----:B------:R-:W1:Y:S01]  /*0820*/  S2R R31, SR_CTAID.Z ;  /* 0x00000000001f7919 */ /* 0x000e620000002700 */
[----:B------:R-:W-:Y:S01]  /*0830*/  UIMAD UR8, UR12, UR5, UR8 ;  /* 0x000000050c0872a4 */ /* 0x000fe2000f8e0208 */
[----:B------:R-:W-:Y:S01]  /*0840*/  IMAD.SHL.U32 R8, R248, 0x4, RZ ;  /* 0x00000004f8087824 */ /* 0x000fe200078e00ff */
[----:B------:R-:W-:Y:S01]  /*0850*/  SHF.R.S32.HI R30, RZ, 0x1f, R107 ;  /* 0x0000001fff1e7819 */ /* 0x000fe2000001146b */
[----:B------:R-:W-:Y:S01]  /*0860*/  ULDC.64 UR4, c[0x0][0x290] ;  /* 0x0000a40000047ab9 */ /* 0x000fe20000000a00 */
[----:B------:R-:W-:Y:S01]  /*0870*/  SHF.R.S32.HI R250, RZ, 0x3, R11 ;  /* 0x00000003fffa7819 */ /* 0x000fe2000001140b */
[----:B------:R-:W-:Y:S01]  /*0880*/  UIMAD UR9, UR10, UR4, URZ ;  /* 0x000000040a0972a4 */ /* 0x000fe2000f8e023f */
[----:B------:R-:W-:Y:S01]  /*0890*/  SHF.R.S32.HI R9, RZ, 0x1f, R8 ;  /* 0x0000001fff097819 */ /* 0x000fe20000011408 */
[----:B------:R-:W-:Y:S01]  /*08a0*/  UIMAD.WIDE.U32 UR18, UR12, UR4, URZ ;  /* 0x000000040c1272a5 */ /* 0x000fe2000f8e003f */
[----:B------:R-:W-:Y:S01]  /*08b0*/  @P0 IMAD.HI.U32 R0, R107, c[0x0][0x24c], RZ ;  /* 0x000093006b000a27 */ /* 0x000fe200078e00ff */
[----:B------:R-:W-:Y:S01]  /*08c0*/  UIMAD UR9, UR12, UR5, UR9 ;  /* 0x000000050c0972a4 */ /* 0x000fe2000f8e0209 */
[----:B------:R-:W-:Y:S01]  /*08d0*/  SHF.R.S32.HI R251, RZ, 0x1f, R250 ;  /* 0x0000001ffffb7819 */ /* 0x000fe200000114fa */
[----:B------:R-:W-:Y:S01]  /*08e0*/  USHF.L.U32 UR6, UR14, 0x6, URZ ;  /* 0x000000060e067899 */ /* 0x000fe2000800063f */
[C---:B------:R-:W-:Y:S01]  /*08f0*/  IMAD R12, R30.reuse, c[0x0][0x270], RZ ;  /* 0x00009c001e0c7a24 */ /* 0x040fe200078e02ff */
[----:B------:R-:W-:Y:S01]  /*0900*/  @P0 SHF.R.U32.HI R10, RZ, c[0x0][0x250], R0 ;  /* 0x00009400ff0a0a19 */ /* 0x000fe20000011600 */
[----:B------:R-:W-:Y:S01]  /*0910*/  ULDC.64 UR4, c[0x0][0x1e8] ;  /* 0x00007a0000047ab9 */ /* 0x000fe20000000a00 */
[----:B------:R-:W-:Y:S01]  /*0920*/  LOP3.LUT R0, R11, 0xfffffff8, RZ, 0xc0, !PT ;  /* 0xfffffff80b007812 */ /* 0x000fe200078ec0ff */
[----:B------:R-:W-:Y:S01]  /*0930*/  UIMAD UR4, UR10, UR4, URZ ;  /* 0x000000040a0472a4 */ /* 0x000fe2000f8e023f */
[----:B------:R-:W-:Y:S01]  /*0940*/  SHF.R.S32.HI R15, RZ, 0x1f, R10 ;  /* 0x0000001fff0f7819 */ /* 0x000fe2000001140a */
[----:B------:R-:W-:Y:S01]  /*0950*/  IMAD R14, R30, c[0x0][0x288], RZ ;  /* 0x0000a2001e0e7a24 */ /* 0x000fe200078e02ff */
[C---:B------:R-:W-:Y:S01]  /*0960*/  ISETP.GT.AND P0, PT, R248.reuse, 0xf, PT ;  /* 0x0000000ff800780c */ /* 0x040fe20003f04270 */
[----:B------:R-:W-:Y:S01]  /*0970*/  IMAD.IADD R29, R248, 0x1, -R0 ;  /* 0x00000001f81d7824 */ /* 0x000fe200078e0a00 */
[----:B------:R-:W-:Y:S01]  /*0980*/  UIMAD UR5, UR12, UR5, UR4 ;  /* 0x000000050c0572a4 */ /* 0x000fe2000f8e0204 */
[----:B------:R-:W-:Y:S01]  /*0990*/  IMAD R0, R15, c[0x0][0x1e0], RZ ;  /* 0x000078000f007a24 */ /* 0x000fe200078e02ff */
[----:B------:R-:W-:Y:S01]  /*09a0*/  USHF.R.S32.HI UR4, URZ, 0x1f, UR6 ;  /* 0x0000001f3f047899 */ /* 0x000fe20008011406 */
[----:B------:R-:W-:Y:S01]  /*09b0*/  IMAD.SHL.U32 R4, R29, 0x8, RZ ;  /* 0x000000081d047824 */ /* 0x000fe200078e00ff */
[----:B------:R2:W-:Y:S01]  /*09c0*/  STL.64 [R1], R8 ;  /* 0x0000000801007387 */ /* 0x0005e20000100a00 */
[C---:B------:R-:W-:Y:S01]  /*09d0*/  IMAD.WIDE.U32 R6, R107.reuse, c[0x0][0x270], R8 ;  /* 0x00009c006b067a25 */ /* 0x040fe200078e0008 */
[----:B------:R-:W-:Y:S01]  /*09e0*/  UIADD3 UR8, UR21, UR8, URZ ;  /* 0x0000000815087290 */ /* 0x000fe2000fffe03f */
[----:B------:R-:W-:Y:S01]  /*09f0*/  SHF.R.S32.HI R249, RZ, 0x1f, R248 ;  /* 0x0000001ffff97819 */ /* 0x000fe200000114f8 */
[----:B------:R-:W-:Y:S01]  /*0a00*/  UIADD3 UR9, UR19, UR9, URZ ;  /* 0x0000000913097290 */ /* 0x000fe2000fffe03f */
[----:B------:R-:W-:Y:S01]  /*0a10*/  SHF.R.S32.HI R5, RZ, 0x1f, R4 ;  /* 0x0000001fff057819 */ /* 0x000fe20000011404 */
[C---:B------:R-:W-:Y:S01]  /*0a20*/  IMAD R0, R10.reuse, c[0x0][0x1e4], R0 ;  /* 0x000079000a007a24 */ /* 0x040fe200078e0200 */
[----:B------:R-:W-:Y:S01]  /*0a30*/  ULDC UR13, c[0x0][0x198] ;  /* 0x00006600000d7ab9 */ /* 0x000fe20000000800 */
[C---:B------:R-:W-:Y:S01]  /*0a40*/  IMAD R12, R107.reuse, c[0x0][0x274], R12 ;  /* 0x00009d006b0c7a24 */ /* 0x040fe200078e020c */
[----:B------:R-:W-:Y:S01]  /*0a50*/  UIADD3 UR13, -UR15, UR13, URZ ;  /* 0x0000000d0f0d7290 */ /* 0x000fe2000fffe13f */
[----:B------:R-:W-:Y:S01]  /*0a60*/  IMAD.WIDE.U32 R2, R10, c[0x0][0x1e0], R4 ;  /* 0x000078000a027a25 */ /* 0x000fe200078e0004 */
[C---:B------:R-:W-:Y:S01]  /*0a70*/  ISETP.GE.AND P5, PT, R4.reuse, c[0x0][0x1cc], PT ;  /* 0x0000730004007a0c */ /* 0x040fe20003fa6270 */
[----:B------:R-:W-:Y:S01]  /*0a80*/  USHF.R.S32.HI UR17, URZ, 0x1f, UR14 ;  /* 0x0000001f3f117899 */ /* 0x000fe2000801140e */
[C---:B------:R-:W-:Y:S01]  /*0a90*/  IADD3 R20, R4.reuse, 0x40, RZ ;  /* 0x0000004004147810 */ /* 0x040fe20007ffe0ff */
[----:B------:R-:W-:Y:S01]  /*0aa0*/  IMAD R14, R107, c[0x0][0x28c], R14 ;  /* 0x0000a3006b0e7a24 */ /* 0x000fe200078e020e */
[C---:B------:R-:W-:Y:S01]  /*0ab0*/  IADD3 R21, R4.reuse, 0x80, RZ ;  /* 0x0000008004157810 */ /* 0x040fe20007ffe0ff */
[----:B------:R-:W-:Y:S01]  /*0ac0*/  IMAD.U32 R13, RZ, RZ, UR6 ;  /* 0x00000006ff0d7e24 */ /* 0x000fe2000f8e00ff */
[----:B------:R-:W-:Y:S01]  /*0ad0*/  IADD3 R24, R4, 0xc0, RZ ;  /* 0x000000c004187810 */ /* 0x000fe20007ffe0ff */
[----:B------:R-:W-:Y:S01]  /*0ae0*/  IMAD.IADD R3, R3, 0x1, R0 ;  /* 0x0000000103037824 */ /* 0x000fe200078e0200 */
[----:B------:R-:W-:Y:S01]  /*0af0*/  CS2R R162, SRZ ;  /* 0x0000000000a27805 */ /* 0x000fe2000001ff00 */
[----:B------:R-:W-:Y:S01]  /*0b00*/  IMAD.IADD R12, R7, 0x1, R12 ;  /* 0x00000001070c7824 */ /* 0x000fe200078e020c */
[----:B------:R-:W-:Y:S01]  /*0b10*/  @!P0 IADD3 R25, P4, P3, R13, UR20, R6 ;  /* 0x000000140d198c10 */ /* 0x000fe2000fb9e006 */
[----:B------:R-:W-:Y:S01]  /*0b20*/  IMAD.U32 R0, RZ, RZ, UR4 ;  /* 0x00000004ff007e24 */ /* 0x000fe2000f8e00ff */
[----:B------:R-:W-:Y:S01]  /*0b30*/  CS2R R160, SRZ ;  /* 0x0000000000a07805 */ /* 0x000fe2000001ff00 */
[----:B------:R-:W-:Y:S01]  /*0b40*/  IMAD.U32 R16, RZ, RZ, UR11 ;  /* 0x0000000bff107e24 */ /* 0x000fe2000f8e00ff */
[----:B------:R-:W-:Y:S01]  /*0b50*/  CS2R R158, SRZ ;  /* 0x00000000009e7805 */ /* 0x000fe2000001ff00 */
[----:B------:R-:W-:Y:S01]  /*0b60*/  IMAD R7, R251, c[0x0][0x178], RZ ;  /* 0x00005e00fb077a24 */ /* 0x000fe200078e02ff */
[----:B------:R-:W-:Y:S01]  /*0b70*/  @!P0 IADD3.X R28, R0, UR8, R12, P4, P3 ;  /* 0x00000008001c8c10 */ /* 0x000fe2000a7e640c */
[----:B--2---:R-:W-:Y:S01]  /*0b80*/  IMAD.WIDE.U32 R8, R107, c[0x0][0x288], R8 ;  /* 0x0000a2006b087a25 */ /* 0x004fe200078e0008 */
[----:B------:R-:W-:Y:S01]  /*0b90*/  ISETP.GE.AND P4, PT, R20, c[0x0][0x1cc], PT ;  /* 0x0000730014007a0c */ /* 0x000fe20003f86270 */
[----:B------:R-:W-:Y:S01]  /*0ba0*/  CS2R R156, SRZ ;  /* 0x00000000009c7805 */ /* 0x000fe2000001ff00 */
[----:B------:R-:W-:Y:S01]  /*0bb0*/  CS2R R154, SRZ ;  /* 0x00000000009a7805 */ /* 0x000fe2000001ff00 */
[----:B------:R-:W-:Y:S01]  /*0bc0*/  IMAD.IADD R14, R9, 0x1, R14 ;  /* 0x00000001090e7824 */ /* 0x000fe200078e020e */
[----:B------:R-:W-:Y:S01]  /*0bd0*/  IADD3 R27, P2, P1, R13, UR18, R8 ;  /* 0x000000120d1b7c10 */ /* 0x000fe2000f95e008 */
[----:B-1----:R-:W-:Y:S01]  /*0be0*/  IMAD.WIDE.U32 R2, R31, c[0x0][0x1e8], R2 ;  /* 0x00007a001f027a25 */ /* 0x002fe200078e0002 */
[----:B------:R-:W-:Y:S01]  /*0bf0*/  CS2R R152, SRZ ;  /* 0x0000000000987805 */ /* 0x000fe2000001ff00 */
[----:B------:R-:W-:Y:S01]  /*0c00*/  CS2R R150, SRZ ;  /* 0x0000000000967805 */ /* 0x000fe2000001ff00 */
[----:B------:R-:W-:Y:S01]  /*0c10*/  IADD3.X R32, R0, UR9, R14, P2, P1 ;  /* 0x0000000900207c10 */ /* 0x000fe200097e240e */
[----:B------:R-:W-:Y:S01]  /*0c20*/  IMAD.SHL.U32 R0, R250, 0x40, RZ ;  /* 0x00000040fa007824 */ /* 0x000fe200078e00ff */
[----:B------:R-:W-:Y:S01]  /*0c30*/  IADD3 R3, R3, UR5, RZ ;  /* 0x0000000503037c10 */ /* 0x000fe2000fffe0ff */
[----:B------:R-:W-:Y:S01]  /*0c40*/  IMAD.WIDE R16, R16, 0x40, R250 ;  /* 0x0000004010107825 */ /* 0x000fe200078e02fa */
[----:B------:R-:W-:Y:S01]  /*0c50*/  ISETP.GE.AND P2, PT, R21, c[0x0][0x1cc], PT ;  /* 0x0000730015007a0c */ /* 0x000fe20003f46270 */
[----:B------:R-:W-:Y:S01]  /*0c60*/  ULDC.64 UR4, c[0x0][0x1b8] ;  /* 0x00006e0000047ab9 */ /* 0x000fe20000000a00 */
[----:B------:R-:W-:Y:S01]  /*0c70*/  LOP3.LUT R0, R0, 0x1c0, RZ, 0xc0, !PT ;  /* 0x000001c000007812 */ /* 0x000fe200078ec0ff */
[----:B------:R-:W-:Y:S01]  /*0c80*/  IMAD R13, R250, c[0x0][0x17c], R7 ;  /* 0x00005f00fa0d7a24 */ /* 0x000fe200078e0207 */
[----:B------:R-:W-:Y:S01]  /*0c90*/  UIMAD UR4, UR10, UR4, URZ ;  /* 0x000000040a0472a4 */ /* 0x000fe2000f8e023f */
[----:B------:R-:W-:Y:S01]  /*0ca0*/  IMAD R6, R15, c[0x0][0x1b0], RZ ;  /* 0x00006c000f067a24 */ /* 0x000fe200078e02ff */
[----:B------:R-:W-:Y:S01]  /*0cb0*/  LOP3.LUT R14, R0, 0x38, R4, 0xf8, !PT ;  /* 0x00000038000e7812 */ /* 0x000fe200078ef804 */
[----:B------:R-:W-:Y:S01]  /*0cc0*/  IMAD R7, R17, c[0x0][0x1d8], RZ ;  /* 0x0000760011077a24 */ /* 0x000fe200078e02ff */
[----:B------:R-:W-:Y:S01]  /*0cd0*/  SHF.R.U32.HI R0, RZ, 0x3, R0 ;  /* 0x00000003ff007819 */ /* 0x000fe20000011600 */
[----:B------:R-:W-:Y:S01]  /*0ce0*/  IMAD R12, R10, c[0x0][0x1b4], R6 ;  /* 0x00006d000a0c7a24 */ /* 0x000fe200078e0206 */
[----:B------:R-:W-:Y:S01]  /*0cf0*/  UIMAD UR4, UR12, UR5, UR4 ;  /* 0x000000050c0472a4 */ /* 0x000fe2000f8e0204 */
[----:B------:R-:W-:Y:S01]  /*0d00*/  IMAD R15, R16, c[0x0][0x1dc], R7 ;  /* 0x00007700100f7a24 */ /* 0x000fe200078e0207 */
[----:B------:R-:W-:Y:S01]  /*0d10*/  LOP3.LUT R14, R14, R0, RZ, 0x3c, !PT ;  /* 0x000000000e0e7212 */ /* 0x000fe200078e3cff */
        /* <DEDUP_REMOVED lines=8> */
[----:B------:R-:W-:Y:S01]  /*0da0*/  IMAD.IADD R0, R11, 0x1, R15 ;  /* 0x000000010b007824 */ /* 0x000fe200078e020f */
[C---:B------:R-:W-:Y:S01]  /*0db0*/  LEA R2, P1, R10.reuse, c[0x0][0x1c0], 0x1 ;  /* 0x000070000a027a11 */ /* 0x040fe200078208ff */
[----:B------:R-:W-:Y:S01]  /*0dc0*/  IMAD.IADD R7, R7, 0x1, R12 ;  /* 0x0000000107077824 */ /* 0x000fe200078e020c */
[----:B------:R-:W-:Y:S01]  /*0dd0*/  CS2R R136, SRZ ;  /* 0x0000000000887805 */ /* 0x000fe2000001ff00 */
[----:B------:R-:W-:Y:S01]  /*0de0*/  IMAD.MOV.U32 R19, RZ, RZ, c[0x0][0x1d8] ;  /* 0x00007600ff137624 */ /* 0x000fe200078e00ff */
[----:B------:R-:W-:Y:S01]  /*0df0*/  LEA.HI.X R3, R10, c[0x0][0x1c4], R0, 0x1, P1 ;  /* 0x000071000a037a11 */ /* 0x000fe200008f0c00 */
[----:B------:R-:W-:Y:S01]  /*0e00*/  IMAD.WIDE.U32 R8, R250, c[0x0][0x178], R4 ;  /* 0x00005e00fa087a25 */ /* 0x000fe200078e0004 */
[-C--:B------:R-:W-:Y:S01]  /*0e10*/  LEA.HI R10, R18, R248.reuse, RZ, 0x6 ;  /* 0x000000f8120a7211 */ /* 0x080fe200078f30ff */
[----:B------:R-:W-:Y:S01]  /*0e20*/  CS2R R134, SRZ ;  /* 0x0000000000867805 */ /* 0x000fe2000001ff00 */
[----:B------:R-:W-:Y:S01]  /*0e30*/  IADD3 R0, -R250, UR13, RZ ;  /* 0x0000000dfa007c10 */ /* 0x000fe2000fffe1ff */
[----:B------:R-:W-:Y:S01]  /*0e40*/  IMAD.MOV.U32 R22, RZ, RZ, c[0x0][0x1dc] ;  /* 0x00007700ff167624 */ /* 0x000fe200078e00ff */
[----:B------:R-:W-:Y:S01]  /*0e50*/  SHF.R.S32.HI R26, RZ, 0x6, R10 ;  /* 0x00000006ff1a7819 */ /* 0x000fe2000001140a */
[----:B------:R-:W-:Y:S01]  /*0e60*/  IMAD.IADD R9, R9, 0x1, R13 ;  /* 0x0000000109097824 */ /* 0x000fe200078e020d */
[C---:B------:R-:W-:Y:S01]  /*0e70*/  ISETP.LT.OR P1, PT, R0.reuse, 0x1, P5 ;  /* 0x000000010000780c */ /* 0x040fe20002f21670 */
[----:B------:R-:W-:Y:S01]  /*0e80*/  IMAD R15, R17, c[0x0][0x1a8], RZ ;  /* 0x00006a00110f7a24 */ /* 0x000fe200078e02ff */
[----:B------:R-:W-:Y:S01]  /*0e90*/  ISETP.LT.OR P6, PT, R0, 0x1, P4 ;  /* 0x000000010000780c */ /* 0x000fe200027c1670 */
[----:B------:R-:W-:Y:S01]  /*0ea0*/  IMAD R10, R26, 0x200, R14 ;  /* 0x000002001a0a7824 */ /* 0x000fe200078e020e */
[C---:B------:R-:W-:Y:S01]  /*0eb0*/  ISETP.LT.OR P3, PT, R0.reuse, 0x1, P2 ;  /* 0x000000010000780c */ /* 0x040fe20001761670 */
[----:B------:R-:W-:Y:S01]  /*0ec0*/  IMAD.WIDE.U32 R12, R107, c[0x0][0x180], R8 ;  /* 0x000060006b0c7a25 */ /* 0x000fe200078e0008 */
[C---:B------:R-:W-:Y:S01]  /*0ed0*/  ISETP.LT.OR P5, PT, R0.reuse, 0x21, P5 ;  /* 0x000000210000780c */ /* 0x040fe20002fa1670 */
[----:B------:R-:W-:Y:S01]  /*0ee0*/  CS2R R132, SRZ ;  /* 0x0000000000847805 */ /* 0x000fe2000001ff00 */
[----:B------:R-:W-:Y:S01]  /*0ef0*/  ISETP.LT.OR P4, PT, R0, 0x21, P4 ;  /* 0x000000210000780c */ /* 0x000fe20002781670 */
[----:B------:R-:W-:Y:S01]  /*0f00*/  IMAD.SHL.U32 R240, R10, 0x2, RZ ;  /* 0x000000020af07824 */ /* 0x000fe200078e00ff */
[----:B------:R-:W-:Y:S01]  /*0f10*/  ISETP.LT.OR P2, PT, R0, 0x21, P2 ;  /* 0x000000210000780c */ /* 0x000fe20001741670 */
[----:B------:R-:W-:Y:S01]  /*0f20*/  IMAD.WIDE.U32 R10, R31, c[0x0][0x1b8], R6 ;  /* 0x00006e001f0a7a25 */ /* 0x000fe200078e0006 */
[----:B------:R-:W-:Y:S01]  /*0f30*/  LEA.HI R17, R18, R248, RZ, 0x2 ;  /* 0x000000f812117211 */ /* 0x000fe200078f10ff */
[----:B------:R-:W-:Y:S01]  /*0f40*/  CS2R R130, SRZ ;  /* 0x0000000000827805 */ /* 0x000fe2000001ff00 */
[----:B------:R-:W-:Y:S01]  /*0f50*/  @!PT LDS RZ, [RZ] ;  /* 0x00000000fffff984 */ /* 0x000fe20000000800 */
[----:B------:R-:W-:Y:S01]  /*0f60*/  @!PT LDS RZ, [RZ] ;  /* 0x00000000fffff984 */ /* 0x000fe20000000800 */
[----:B------:R-:W-:Y:S01]  /*0f70*/  @!PT LDS RZ, [RZ] ;  /* 0x00000000fffff984 */ /* 0x000fe20000000800 */
[----:B------:R1:W-:Y:S01]  /*0f80*/  LDGSTS.E.BYPASS.LTC128B.128 [R240+0x8080], [R2.64], !P1 ;  /* 0x0808000002f07fae */ /* 0x0003e2000c901d56 */
[----:B------:R-:W-:Y:S01]  /*0f90*/  ISETP.GE.AND P1, PT, R24, c[0x0][0x1cc], PT ;  /* 0x0000730018007a0c */ /* 0x000fe20003f26270 */
[----:B------:R-:W-:Y:S01]  /*0fa0*/  IMAD.MOV.U32 R8, RZ, RZ, R10 ;  /* 0x000000ffff087224 */ /* 0x000fe200078e000a */
[----:B------:R-:W-:Y:S01]  /*0fb0*/  IADD3 R9, R11, UR4, RZ ;  /* 0x000000040b097c10 */ /* 0x000fe2000fffe0ff */
[----:B------:R1:W-:Y:S01]  /*0fc0*/  LDGSTS.E.BYPASS.LTC128B.128 [R240+0xa080], [R2.64+0x80], !P6 ;  /* 0x0a08008002f07fae */ /* 0x0003e2000f101d56 */
[C---:B------:R-:W-:Y:S01]  /*0fd0*/  ISETP.LT.OR P6, PT, R0.reuse, 0x1, P1 ;  /* 0x000000010000780c */ /* 0x040fe20000fc1670 */
[----:B------:R-:W-:Y:S01]  /*0fe0*/  IMAD.MOV.U32 R10, RZ, RZ, R12 ;  /* 0x000000ffff0a7224 */ /* 0x000fe200078e000c */
[----:B------:R-:W-:Y:S01]  /*0ff0*/  ISETP.LT.OR P1, PT, R0, 0x21, P1 ;  /* 0x000000210000780c */ /* 0x000fe20000f21670 */
[----:B------:R1:W-:Y:S01]  /*1000*/  LDGSTS.E.BYPASS.LTC128B.128 [R240+0xc080], [R2.64+0x100], !P3 ;  /* 0x0c08010002f07fae */ /* 0x0003e2000d901d56 */
[C---:B------:R-:W-:Y:S01]  /*1010*/  LEA R6, P3, R19.reuse, R2, 0x6 ;  /* 0x0000000213067211 */ /* 0x040fe200078630ff */
[C---:B------:R-:W-:Y:S01]  /*1020*/  IMAD R12, R16.reuse, c[0x0][0x1ac], R15 ;  /* 0x00006b00100c7a24 */ /* 0x040fe200078e020f */
[----:B------:R-:W-:Y:S01]  /*1030*/  ULDC.64 UR4, c[0x0][0x178] ;  /* 0x00005e0000047ab9 */ /* 0x000fe20000000a00 */
[----:B------:R-:W-:Y:S01]  /*1040*/  IMAD.WIDE.U32 R8, R16, c[0x0][0x1a8], R8 ;  /* 0x00006a0010087a25 */ /* 0x000fe200078e0008 */
[----:B------:R-:W-:Y:S01]  /*1050*/  LEA.HI.X R7, R19, R3, R22, 0x6, P3 ;  /* 0x0000000313077211 */ /* 0x000fe200018f3416 */
[----:B------:R-:W-:Y:S01]  /*1060*/  UIMAD UR7, UR17, UR4, URZ ;  /* 0x00000004110772a4 */ /* 0x000fe2000f8e023f */
[----:B------:R-:W-:Y:S01]  /*1070*/  ISETP.GE.AND P3, PT, R4, c[0x0][0x19c], PT ;  /* 0x0000670004007a0c */ /* 0x000fe20003f66270 */
[----:B------:R-:W-:Y:S01]  /*1080*/  IMAD R14, R30, c[0x0][0x180], RZ ;  /* 0x000060001e0e7a24 */ /* 0x000fe200078e02ff */
[----:B------:R-:W-:Y:S01]  /*1090*/  UIMAD.WIDE.U32 UR24, UR14, UR4, URZ ;  /* 0x000000040e1872a5 */ /* 0x000fe2000f8e003f */
[----:B------:R1:W-:Y:S01]  /*10a0*/  LDGSTS.E.BYPASS.LTC128B.128 [R240+0xe080], [R2.64+0x180], !P6 ;  /* 0x0e08018002f07fae */ /* 0x0003e2000f101d56 */
[----:B------:R-:W-:Y:S01]  /*10b0*/  UIMAD UR7, UR14, UR5, UR7 ;  /* 0x000000050e0772a4 */ /* 0x000fe2000f8e0207 */
[----:B------:R-:W-:Y:S01]  /*10c0*/  IMAD R14, R107, c[0x0][0x184], R14 ;  /* 0x000061006b0e7a24 */ /* 0x000fe200078e020e */
[-C--:B------:R-:W-:Y:S01]  /*10d0*/  LEA.HI R15, R18, R248.reuse, RZ, 0x4 ;  /* 0x000000f8120f7211 */ /* 0x080fe200078f20ff */
[----:B------:R2:W-:Y:S01]  /*10e0*/  LDGSTS.E.BYPASS.LTC128B.128 [R240+0x9080], [R6.64], !P5 ;  /* 0x0908000006f07fae */ /* 0x0005e2000e901d56 */
[----:B------:R-:W-:Y:S01]  /*10f0*/  ISETP.GE.AND P5, PT, R21, c[0x0][0x19c], PT ;  /* 0x0000670015007a0c */ /* 0x000fe20003fa6270 */
[----:B------:R-:W-:Y:S01]  /*1100*/  ULDC.64 UR4, c[0x0][0x188] ;  /* 0x0000620000047ab9 */ /* 0x000fe20000000a00 */
[----:B------:R-:W-:Y:S01]  /*1110*/  IMAD.IADD R11, R13, 0x1, R14 ;  /* 0x000000010d0b7824 */ /* 0x000fe200078e020e */
[----:B------:R2:W-:Y:S01]  /*1120*/  LDGSTS.E.BYPASS.LTC128B.128 [R240+0xb080], [R6.64+0x80], !P4 ;  /* 0x0b08008006f07fae */ /* 0x0005e2000e101d56 */
[C---:B------:R-:W-:Y:S01]  /*1130*/  ISETP.LT.OR P4, PT, R0.reuse, 0x1, P3 ;  /* 0x000000010000780c */ /* 0x040fe20001f81670 */
[----:B------:R-:W-:Y:S01]  /*1140*/  UIMAD UR4, UR10, UR4, URZ ;  /* 0x000000040a0472a4 */ /* 0x000fe2000f8e023f */
[----:B------:R-:W-:Y:S01]  /*1150*/  ISETP.LT.OR P3, PT, R0, 0x21, P3 ;  /* 0x000000210000780c */ /* 0x000fe20001f61670 */
[----:B------:R2:W-:Y:S01]  /*1160*/  LDGSTS.E.BYPASS.LTC128B.128 [R240+0xd080], [R6.64+0x100], !P2 ;  /* 0x0d08010006f07fae */ /* 0x0005e2000d101d56 */
[----:B------:R-:W-:Y:S01]  /*1170*/  ISETP.GE.AND P2, PT, R20, c[0x0][0x19c], PT ;  /* 0x0000670014007a0c */ /* 0x000fe20003f46270 */
[----:B------:R-:W-:Y:S01]  /*1180*/  UIADD3 UR7, UR25, UR7, URZ ;  /* 0x0000000719077290 */ /* 0x000fe2000fffe03f */
[----:B------:R-:W-:Y:S01]  /*1190*/  IMAD.WIDE.U32 R34, R31, c[0x0][0x188], R10 ;  /* 0x000062001f227a25 */ /* 0x000fe200078e000a */
[----:B------:R2:W-:Y:S01]  /*11a0*/  LDGSTS.E.BYPASS.LTC128B.128 [R240+0xf080], [R6.64+0x180], !P1 ;  /* 0x0f08018006f07fae */ /* 0x0005e2000c901d56 */
[C---:B------:R-:W-:Y:S01]  /*11b0*/  ISETP.LT.OR P1, PT, R0.reuse, 0x1, P2 ;  /* 0x000000010000780c */ /* 0x040fe20001721670 */
[----:B------:R-:W-:Y:S01]  /*11c0*/  UIMAD UR4, UR12, UR5, UR4 ;  /* 0x000000050c0472a4 */ /* 0x000fe2000f8e0204 */
[----:B------:R-:W-:Y:S01]  /*11d0*/  ISETP.LT.OR P2, PT, R0, 0x21, P2 ;  /* 0x000000210000780c */ /* 0x000fe20001741670 */
[----:B------:R-:W-:Y:S01]  /*11e0*/  IMAD.U32 R10, RZ, RZ, UR7 ;  /* 0x00000007ff0a7e24 */ /* 0x000fe2000f8e00ff */
[----:B------:R-:W-:Y:S01]  /*11f0*/  LEA.HI R16, R18, R248, RZ, 0x5 ;  /* 0x000000f812107211 */ /* 0x000fe200078f28ff */
[----:B------:R-:W-:Y:S01]  /*1200*/  IMAD.U32 R11, RZ, RZ, UR6 ;  /* 0x00000006ff0b7e24 */ /* 0x000fe2000f8e00ff */
[----:B------:R-:W-:Y:S01]  /*1210*/  SHF.R.S32.HI R13, RZ, 0x1f, R17 ;  /* 0x0000001fff0d7819 */ /* 0x000fe20000011411 */
[----:B------:R3:W-:Y:S01]  /*1220*/  STL.64 [R1+0x18], R34 ;  /* 0x0000182201007387 */ /* 0x0007e20000100a00 */
[----:B------:R-:W-:Y:S01]  /*1230*/  IADD3 R23, R35, UR4, RZ ;  /* 0x0000000423177c10 */ /* 0x000fe2000fffe0ff */
[----:B------:R-:W-:Y:S01]  /*1240*/  ULDC.64 UR6, c[0x0][0x208] ;  /* 0x0000820000067ab9 */ /* 0x000fe20000000a00 */
[----:B-1----:R-:W-:Y:S01]  /*1250*/  IMAD.IADD R3, R9, 0x1, R12 ;  /* 0x0000000109037824 */ /* 0x002fe200078e020c */
[C---:B------:R-:W-:Y:S01]  /*1260*/  LEA R2, P6, R8.reuse, c[0x0][0x190], 0x1 ;  /* 0x0000640008027a11 */ /* 0x040fe200078c08ff */
[----:B------:R-:W-:Y:S01]  /*1270*/  IMAD.U32 R9, RZ, RZ, UR25 ;  /* 0x00000019ff097e24 */ /* 0x000fe2000f8e00ff */
[----:B------:R-:W-:Y:S01]  /*1280*/  SHF.R.S32.HI R12, RZ, 0x1f, R16 ;  /* 0x0000001fff0c7819 */ /* 0x000fe20000011410 */
[----:B------:R1:W-:Y:S01]  /*1290*/  STL [R1+0x28], R23 ;  /* 0x0000281701007387 */ /* 0x0003e20000100800 */
[----:B------:R-:W-:Y:S01]  /*12a0*/  LEA.HI.X R3, R8, c[0x0][0x194], R3, 0x1, P6 ;  /* 0x0000650008037a11 */ /* 0x000fe200030f0c03 */
[----:B------:R-:W-:Y:S01]  /*12b0*/  IMAD.MOV.U32 R8, RZ, RZ, c[0x0][0x1ac] ;  /* 0x00006b00ff087624 */ /* 0x000fe200078e00ff */
[C---:B------:R-:W-:Y:S01]  /*12c0*/  ISETP.LT.OR P6, PT, R0.reuse, 0x1, P5 ;  /* 0x000000010000780c */ /* 0x040fe20002fc1670 */
[----:B------:R-:W-:Y:S01]  /*12d0*/  UIMAD UR17, UR17, UR6, URZ ;  /* 0x00000006111172a4 */ /* 0x000fe2000f8e023f */
[----:B------:R-:W-:Y:S01]  /*12e0*/  ISETP.LT.OR P5, PT, R0, 0x21, P5 ;  /* 0x000000210000780c */ /* 0x000fe20002fa1670 */
[----:B------:R4:W-:Y:S01]  /*12f0*/  LDGSTS.E.BYPASS.LTC128B.128 [R240+0x80], [R2.64], !P4 ;  /* 0x0008000002f07fae */ /* 0x0009e2000e101d56 */
[----:B------:R-:W-:Y:S01]  /*1300*/  ULDC.64 UR4, c[0x0][0x218] ;  /* 0x0000860000047ab9 */ /* 0x000fe20000000a00 */
[----:B------:R-:W-:Y:S01]  /*1310*/  IMAD.MOV.U32 R246, RZ, RZ, 0x20 ;  /* 0x00000020fff67424 */ /* 0x000fe200078e00ff */
[----:B------:R-:W-:Y:S01]  /*1320*/  UIMAD UR17, UR14, UR7, UR17 ;  /* 0x000000070e1172a4 */ /* 0x000fe2000f8e0211 */
[----:B------:R4:W-:Y:S01]  /*1330*/  LDGSTS.E.BYPASS.LTC128B.128 [R240+0x2080], [R2.64+0x80], !P1 ;  /* 0x0208008002f07fae */ /* 0x0009e2000c901d56 */
[----:B------:R-:W-:Y:S01]  /*1340*/  ISETP.GE.AND P1, PT, R24, c[0x0][0x19c], PT ;  /* 0x0000670018007a0c */ /* 0x000fe20003f26270 */
[----:B--2---:R-:W-:Y:S01]  /*1350*/  IMAD.MOV.U32 R7, RZ, RZ, c[0x0][0x1a8] ;  /* 0x00006a00ff077624 */ /* 0x004fe200078e00ff */
[----:B------:R-:W-:Y:S01]  /*1360*/  UIMAD UR4, UR10, UR4, URZ ;  /* 0x000000040a0472a4 */ /* 0x000fe2000f8e023f */
[----:B------:R-:W-:Y:S01]  /*1370*/  IMAD.MOV.U32 R166, RZ, RZ, 0x1 ;  /* 0x00000001ffa67424 */ /* 0x000fe200078e00ff */
[----:B------:R-:W-:Y:S01]  /*1380*/  CS2R R128, SRZ ;  /* 0x0000000000807805 */ /* 0x000fe2000001ff00 */
[----:B------:R4:W-:Y:S01]  /*1390*/  LDGSTS.E.BYPASS.LTC128B.128 [R240+0x4080], [R2.64+0x100], !P6 ;  /* 0x0408010002f07fae */ /* 0x0009e2000f101d56 */
[C---:B------:R-:W-:Y:S01]  /*13a0*/  LEA R6, P4, R7.reuse, R2, 0x6 ;  /* 0x0000000207067211 */ /* 0x040fe200078830ff */
[----:B------:R-:W-:Y:S01]  /*13b0*/  UIMAD UR4, UR12, UR5, UR4 ;  /* 0x000000050c0472a4 */ /* 0x000fe2000f8e0204 */
[C---:B------:R-:W-:Y:S01]  /*13c0*/  ISETP.LT.OR P6, PT, R0.reuse, 0x1, P1 ;  /* 0x000000010000780c */ /* 0x040fe20000fc1670 */
[----:B------:R-:W-:Y:S01]  /*13d0*/  CS2R R126, SRZ ;  /* 0x00000000007e7805 */ /* 0x000fe2000001ff00 */
[----:B------:R-:W-:Y:S01]  /*13e0*/  LEA.HI.X R7, R7, R3, R8, 0x6, P4 ;  /* 0x0000000307077211 */ /* 0x000fe200020f3408 */
[----:B------:R-:W-:Y:S01]  /*13f0*/  IMAD.U32 R8, RZ, RZ, UR24 ;  /* 0x00000018ff087e24 */ /* 0x000fe2000f8e00ff */
[----:B------:R-:W-:Y:S01]  /*1400*/  ISETP.LT.OR P1, PT, R0, 0x21, P1 ;  /* 0x000000210000780c */ /* 0x000fe20000f21670 */
[----:B------:R-:W-:Y:S01]  /*1410*/  IMAD R0, R30, c[0x0][0x238], RZ ;  /* 0x00008e001e007a24 */ /* 0x000fe200078e02ff */
[----:B------:R-:W-:Y:S01]  /*1420*/  UIMAD.WIDE.U32 UR24, UR14, UR6, URZ ;  /* 0x000000060e1872a5 */ /* 0x000fe2000f8e003f */
[----:B------:R-:W-:Y:S01]  /*1430*/  CS2R R124, SRZ ;  /* 0x00000000007c7805 */ /* 0x000fe2000001ff00 */
[C---:B------:R-:W-:Y:S01]  /*1440*/  LEA R9, P4, R8.reuse, R34, 0x6 ;  /* 0x0000002208097211 */ /* 0x040fe200078830ff */
[----:B------:R-:W-:Y:S01]  /*1450*/  IMAD R0, R107, c[0x0][0x23c], R0 ;  /* 0x00008f006b007a24 */ /* 0x000fe200078e0200 */
[----:B------:R-:W-:Y:S01]  /*1460*/  UIADD3 UR17, UR25, UR17, URZ ;  /* 0x0000001119117290 */ /* 0x000fe2000fffe03f */
[----:B------:R-:W-:Y:S01]  /*1470*/  CS2R R122, SRZ ;  /* 0x00000000007a7805 */ /* 0x000fe2000001ff00 */
[----:B------:R-:W-:Y:S01]  /*1480*/  LEA.HI.X R8, R8, R23, R10, 0x6, P4 ;  /* 0x0000001708087211 */ /* 0x000fe200020f340a */
[----:B------:R4:W-:Y:S01]  /*1490*/  LDGSTS.E.BYPASS.LTC128B.128 [R240+0x6080], [R2.64+0x180], !P6 ;  /* 0x0608018002f07fae */ /* 0x0009e2000f101d56 */
[----:B------:R-:W-:Y:S01]  /*14a0*/  IADD3 R10, -R11, c[0x0][0x168], -R250 ;  /* 0x00005a000b0a7a10 */ /* 0x000fe20007ffe9fa */
[----:B------:R-:W-:Y:S01]  /*14b0*/  IMAD.MOV.U32 R11, RZ, RZ, c[0x0][0x17c] ;  /* 0x00005f00ff0b7624 */ /* 0x000fe200078e00ff */
[----:B------:R-:W-:Y:S01]  /*14c0*/  ISETP.GE.AND P6, PT, R4, c[0x0][0x16c], PT ;  /* 0x00005b0004007a0c */ /* 0x000fe20003fc6270 */
[----:B------:R2:W-:Y:S01]  /*14d0*/  LDGSTS.E.BYPASS.LTC128B.128 [R240+0x1080], [R6.64], !P3 ;  /* 0x0108000006f07fae */ /* 0x0005e2000d901d56 */
[----:B------:R-:W-:Y:S01]  /*14e0*/  CS2R R120, SRZ ;  /* 0x0000000000787805 */ /* 0x000fe2000001ff00 */
[----:B------:R-:W-:Y:S01]  /*14f0*/  CS2R R118, SRZ ;  /* 0x0000000000767805 */ /* 0x000fe2000001ff00 */
[----:B------:R-:W-:Y:S01]  /*1500*/  ISETP.LT.OR P4, PT, R10, 0x1, P6 ;  /* 0x000000010a00780c */ /* 0x000fe20003781670 */
[----:B------:R2:W-:Y:S01]  /*1510*/  LDGSTS.E.BYPASS.LTC128B.128 [R240+0x3080], [R6.64+0x80], !P2 ;  /* 0x0308008006f07fae */ /* 0x0005e2000d101d56 */
[----:B------:R-:W-:Y:S01]  /*1520*/  ISETP.GE.AND P2, PT, R20, c[0x0][0x16c], PT ;  /* 0x00005b0014007a0c */ /* 0x000fe20003f46270 */
[----:B------:R-:W-:Y:S01]  /*1530*/  CS2R R116, SRZ ;  /* 0x0000000000747805 */ /* 0x000fe2000001ff00 */
[C---:B------:R-:W-:Y:S01]  /*1540*/  ISETP.LT.OR P6, PT, R10.reuse, 0x21, P6 ;  /* 0x000000210a00780c */ /* 0x040fe200037c1670 */
[----:B------:R2:W-:Y:S01]  /*1550*/  LDGSTS.E.BYPASS.LTC128B.128 [R240+0x5080], [R6.64+0x100], !P5 ;  /* 0x0508010006f07fae */ /* 0x0005e2000e901d56 */
[----:B------:R-:W-:Y:S01]  /*1560*/  ISETP.GE.AND P5, PT, R21, c[0x0][0x16c], PT ;  /* 0x00005b0015007a0c */ /* 0x000fe20003fa6270 */
[----:B------:R-:W-:Y:S01]  /*1570*/  CS2R R114, SRZ ;  /* 0x0000000000727805 */ /* 0x000fe2000001ff00 */
[----:B------:R-:W-:Y:S01]  /*1580*/  CS2R R112, SRZ ;  /* 0x0000000000707805 */ /* 0x000fe2000001ff00 */
[----:B------:R2:W-:Y:S01]  /*1590*/  LDGSTS.E.BYPASS.LTC128B.128 [R240+0x7080], [R6.64+0x180], !P1 ;  /* 0x0708018006f07fae */ /* 0x0005e2000c901d56 */
[C---:B------:R-:W-:Y:S01]  /*15a0*/  ISETP.LT.OR P1, PT, R10.reuse, 0x1, P5 ;  /* 0x000000010a00780c */ /* 0x040fe20002f21670 */
        /* <DEDUP_REMOVED lines=8> */
[----:B------:R-:W-:Y:S01]  /*1630*/  CS2R R96, SRZ ;  /* 0x0000000000607805 */ /* 0x000fe2000001ff00 */
[C---:B----4-:R-:W-:Y:S01]  /*1640*/  LEA R2, P3, R9.reuse, c[0x0][0x160], 0x1 ;  /* 0x0000580009027a11 */ /* 0x050fe200078608ff */
[----:B------:R-:W-:Y:S01]  /*1650*/  CS2R R94, SRZ ;  /* 0x00000000005e7805 */ /* 0x000fe2000001ff00 */
[----:B------:R-:W-:Y:S01]  /*1660*/  CS2R R92, SRZ ;  /* 0x00000000005c7805 */ /* 0x000fe2000001ff00 */
[----:B------:R-:W-:Y:S01]  /*1670*/  CS2R R90, SRZ ;  /* 0x00000000005a7805 */ /* 0x000fe2000001ff00 */
[----:B------:R-:W-:Y:S01]  /*1680*/  LEA.HI.X R3, R9, c[0x0][0x164], R8, 0x1, P3 ;  /* 0x0000590009037a11 */ /* 0x000fe200018f0c08 */
[----:B------:R-:W-:Y:S01]  /*1690*/  IMAD.MOV.U32 R9, RZ, RZ, c[0x0][0x178] ;  /* 0x00005e00ff097624 */ /* 0x000fe200078e00ff */
[C---:B------:R-:W-:Y:S01]  /*16a0*/  ISETP.LT.OR P3, PT, R10.reuse, 0x1, P2 ;  /* 0x000000010a00780c */ /* 0x040fe20001761670 */
[----:B------:R-:W-:Y:S01]  /*16b0*/  CS2R R88, SRZ ;  /* 0x0000000000587805 */ /* 0x000fe2000001ff00 */
[----:B------:R-:W-:Y:S01]  /*16c0*/  ISETP.LT.OR P2, PT, R10, 0x21, P2 ;  /* 0x000000210a00780c */ /* 0x000fe20001741670 */
[----:B------:R4:W-:Y:S01]  /*16d0*/  LDGSTS.E.BYPASS.LTC128B.128 [R240+0x10080], [R2.64], !P4 ;  /* 0x1008000002f07fae */ /* 0x0009e2000e101d56 */
[----:B------:R-:W-:Y:S01]  /*16e0*/  ISETP.GE.AND P4, PT, R24, c[0x0][0x16c], PT ;  /* 0x00005b0018007a0c */ /* 0x000fe20003f86270 */
        /* <DEDUP_REMOVED lines=8> */
[----:B------:R4:W-:Y:S01]  /*1770*/  LDGSTS.E.BYPASS.LTC128B.128 [R240+0x12080], [R2.64+0x80], !P3 ;  /* 0x1208008002f07fae */ /* 0x0009e2000d901d56 */
[----:B------:R-:W-:Y:S01]  /*1780*/  ISETP.LT.OR P3, PT, R10, 0x1, P4 ;  /* 0x000000010a00780c */ /* 0x000fe20002761670 */
[----:B------:R-:W-:Y:S01]  /*1790*/  IMAD.IADD R7, R7, 0x1, R0 ;  /* 0x0000000107077824 */ /* 0x000fe200078e0200 */
[----:B------:R-:W-:Y:S01]  /*17a0*/  SHF.R.S32.HI R0, RZ, 0x5, R16 ;  /* 0x00000005ff007819 */ /* 0x000fe20000011410 */
[----:B------:R4:W-:Y:S01]  /*17b0*/  LDGSTS.E.BYPASS.LTC128B.128 [R240+0x14080], [R2.64+0x100], !P1 ;  /* 0x1408010002f07fae */ /* 0x0009e2000c901d56 */
[----:B------:R-:W-:Y:S01]  /*17c0*/  LEA R8, P1, R9, R2, 0x6 ;  /* 0x0000000209087211 */ /* 0x000fe200078230ff */
[----:B------:R-:W-:Y:S01]  /*17d0*/  IMAD.WIDE.U32 R164, R31, c[0x0][0x240], R6 ;  /* 0x000090001fa47a25 */ /* 0x000fe200078e0006 */
[----:B------:R-:W-:Y:S01]  /*17e0*/  LEA.HI R14, R12, R0, RZ, 0x2 ;  /* 0x000000000c0e7211 */ /* 0x000fe200078f10ff */
[----:B------:R-:W-:Y:S01]  /*17f0*/  CS2R R72, SRZ ;  /* 0x0000000000487805 */ /* 0x000fe2000001ff00 */
[----:B------:R-:W-:Y:S01]  /*1800*/  LEA.HI.X R9, R9, R3, R11, 0x6, P1 ;  /* 0x0000000309097211 */ /* 0x000fe200008f340b */
[----:B------:R-:W-:Y:S01]  /*1810*/  IMAD.U32 R6, RZ, RZ, UR7 ;  /* 0x00000007ff067e24 */ /* 0x000fe2000f8e00ff */
[----:B------:R-:W-:Y:S01]  /*1820*/  LOP3.LUT R14, R14, 0xfffffffc, RZ, 0xc0, !PT ;  /* 0xfffffffc0e0e7812 */ /* 0x000fe200078ec0ff */
[----:B------:R-:W-:Y:S01]  /*1830*/  STL.64 [R1+0x30], R164 ;  /* 0x000030a401007387 */ /* 0x000fe20000100a00 */
[----:B------:R-:W-:Y:S01]  /*1840*/  ISETP.GE.AND P1, PT, R4, c[0x0][0x16c], PT ;  /* 0x00005b0004007a0c */ /* 0x000fe20003f26270 */
[----:B------:R-:W-:Y:S01]  /*1850*/  CS2R R70, SRZ ;  /* 0x0000000000467805 */ /* 0x000fe2000001ff00 */
[----:B------:R-:W-:Y:S01]  /*1860*/  ISETP.LT.OR P4, PT, R10, 0x21, P4 ;  /* 0x000000210a00780c */ /* 0x000fe20002781670 */
[----:B------:R4:W-:Y:S01]  /*1870*/  LDGSTS.E.BYPASS.LTC128B.128 [R240+0x16080], [R2.64+0x180], !P3 ;  /* 0x1608018002f07fae */ /* 0x0009e2000d901d56 */
[----:B------:R-:W-:Y:S01]  /*1880*/  IMAD.IADD R19, R0, 0x1, -R14 ;  /* 0x0000000100137824 */ /* 0x000fe200078e0a0e */
[----:B------:R-:W-:Y:S01]  /*1890*/  ISETP.GE.AND P3, PT, R4, c[0x0][0x1fc], PT ;  /* 0x00007f0004007a0c */ /* 0x000fe20003f66270 */
[----:B------:R-:W-:Y:S01]  /*18a0*/  CS2R R68, SRZ ;  /* 0x0000000000447805 */ /* 0x000fe2000001ff00 */
[----:B------:R-:W-:Y:S01]  /*18b0*/  SEL R33, RZ, 0x1, P1 ;  /* 0x00000001ff217807 */ /* 0x000fe20000800000 */
[----:B------:R2:W-:Y:S01]  /*18c0*/  LDGSTS.E.BYPASS.LTC128B.128 [R240+0x11080], [R8.64], !P6 ;  /* 0x1108000008f07fae */ /* 0x0005e2000f101d56 */
[----:B---3--:R-:W-:Y:S01]  /*18d0*/  SEL R34, RZ, 0x1, P3 ;  /* 0x00000001ff227807 */ /* 0x008fe20001800000 */
[----:B------:R-:W-:Y:S01]  /*18e0*/  CS2R R66, SRZ ;  /* 0x0000000000427805 */ /* 0x000fe2000001ff00 */
[----:B------:R-:W-:Y:S01]  /*18f0*/  ISETP.GE.AND P3, PT, R24, c[0x0][0x16c], PT ;  /* 0x00005b0018007a0c */ /* 0x000fe20003f66270 */
[----:B------:R2:W-:Y:S01]  /*1900*/  LDGSTS.E.BYPASS.LTC128B.128 [R240+0x13080], [R8.64+0x80], !P2 ;  /* 0x1308008008f07fae */ /* 0x0005e2000d101d56 */
[----:B------:R-:W-:Y:S01]  /*1910*/  ISETP.GE.AND P6, PT, R4, c[0x0][0x1fc], PT ;  /* 0x00007f0004007a0c */ /* 0x000fe20003fc6270 */
[----:B------:R-:W-:Y:S01]  /*1920*/  CS2R R64, SRZ ;  /* 0x0000000000407805 */ /* 0x000fe2000001ff00 */
[----:B------:R-:W-:Y:S01]  /*1930*/  SEL R243, RZ, 0x8, P3 ;  /* 0x00000008fff37807 */ /* 0x000fe20001800000 */
[----:B------:R2:W-:Y:S01]  /*1940*/  LDGSTS.E.BYPASS.LTC128B.128 [R240+0x15080], [R8.64+0x100], !P5 ;  /* 0x1508010008f07fae */ /* 0x0005e2000e901d56 */
[----:B------:R-:W-:Y:S01]  /*1950*/  ISETP.GE.AND P3, PT, R21, c[0x0][0x1fc], PT ;  /* 0x00007f0015007a0c */ /* 0x000fe20003f66270 */
[----:B------:R-:W-:Y:S01]  /*1960*/  CS2R R62, SRZ ;  /* 0x00000000003e7805 */ /* 0x000fe2000001ff00 */
[C---:B------:R-:W-:Y:S01]  /*1970*/  ISETP.GE.AND P5, PT, R20.reuse, c[0x0][0x1fc], PT ;  /* 0x00007f0014007a0c */ /* 0x040fe20003fa6270 */
[----:B------:R2:W-:Y:S01]  /*1980*/  LDGSTS.E.BYPASS.LTC128B.128 [R240+0x17080], [R8.64+0x180], !P4 ;  /* 0x1708018008f07fae */ /* 0x0005e2000e101d56 */
[----:B------:R-:W-:Y:S01]  /*1990*/  ISETP.GE.AND P4, PT, R20, c[0x0][0x16c], PT ;  /* 0x00005b0014007a0c */ /* 0x000fe20003f86270 */
        /* <DEDUP_REMOVED lines=8> */
[----:B----4-:R-:W-:Y:S01]  /*1a20*/  SHF.R.S32.HI R3, RZ, 0x4, R15 ;  /* 0x00000004ff037819 */ /* 0x010fe2000001140f */
        /* <DEDUP_REMOVED lines=8> */
[----:B------:R-:W-:Y:S01]  /*1ab0*/  USHF.L.U64.HI UR7, UR6, 0x5, UR7 ;  /* 0x0000000506077899 */ /* 0x000fe20008010207 */
[----:B------:R-:W-:Y:S01]  /*1ac0*/  LEA.HI R11, R0, R0, RZ, 0x1 ;  /* 0x00000000000b7211 */ /* 0x000fe200078f08ff */
[----:B------:R-:W-:-:S02]  /*1ad0*/  UISETP.GT.AND UP1, UPT, UR11, -0x1, UPT ;  /* 0xffffffff0b00788c */ /* 0x000fc4000bf24270 */
[----:B------:R-:W-:Y:S01]  /*1ae0*/  IMAD.IADD R236, R3, 0x1, -R12 ;  /* 0x0000000103ec7824 */ /* 0x000fe200078e0a0c */
[----:B------:R-:W-:Y:S01]  /*1af0*/  LOP3.LUT R11, R11, 0xfffffffe, RZ, 0xc0, !PT ;  /* 0xfffffffe0b0b7812 */ /* 0x000fe200078ec0ff */
[----:B------:R-:W-:Y:S01]  /*1b00*/  IMAD R3, R251, c[0x0][0x208], RZ ;  /* 0x00008200fb037a24 */ /* 0x000fe200078e02ff */
[----:B------:R-:W-:-:S03]  /*1b10*/  LOP3.LUT R12, R13, 0xfffffff8, RZ, 0xc0, !PT ;  /* 0xfffffff80d0c7812 */ /* 0x000fc600078ec0ff */
[----:B-1----:R-:W-:Y:S02]  /*1b20*/  IMAD.IADD R23, R0, 0x1, -R11 ;  /* 0x0000000100177824 */ /* 0x002fe400078e0a0b */
[----:B------:R-:W-:Y:S01]  /*1b30*/  IMAD.IADD R22, R2, 0x1, -R12 ;  /* 0x0000000102167824 */ /* 0x000fe200078e0a0c */
[C---:B------:R-:W-:Y:S01]  /*1b40*/  @!P0 LEA R12, P2, R25.reuse, c[0x0][0x258], 0x2 ;  /* 0x00009600190c8a11 */ /* 0x040fe200078410ff */
[C---:B------:R-:W-:Y:S02]  /*1b50*/  IMAD R0, R250.reuse, c[0x0][0x20c], R3 ;  /* 0x00008300fa007a24 */ /* 0x040fe400078e0203 */
[----:B------:R-:W-:Y:S01]  /*1b60*/  IMAD.WIDE.U32 R2, R250, c[0x0][0x208], R4 ;  /* 0x00008200fa027a25 */ /* 0x000fe200078e0004 */
[----:B------:R-:W-:Y:S02]  /*1b70*/  @!P0 LEA.HI.X R13, R25, c[0x0][0x25c], R28, 0x2, P2 ;  /* 0x00009700190d8a11 */ /* 0x000fe400010f141c */
[----:B------:R-:W-:Y:S01]  /*1b80*/  SEL R28, RZ, 0xffffffff, P4 ;  /* 0xffffffffff1c7807 */ /* 0x000fe20002000000 */
[----:B------:R-:W-:Y:S01]  /*1b90*/  IMAD.IADD R3, R3, 0x1, R0 ;  /* 0x0000000103037824 */ /* 0x000fe200078e0200 */
[----:B------:R-:W-:Y:S01]  /*1ba0*/  ISETP.GE.AND P4, PT, R21, c[0x0][0x16c], PT ;  /* 0x00005b0015007a0c */ /* 0x000fe20003f86270 */
[----:B------:R-:W-:Y:S01]  /*1bb0*/  IMAD R0, R30, c[0x0][0x210], RZ ;  /* 0x000084001e007a24 */ /* 0x000fe200078e02ff */
[----:B------:R-:W-:Y:S01]  /*1bc0*/  SEL R30, RZ, 0x4, P3 ;  /* 0x00000004ff1e7807 */ /* 0x000fe20001800000 */
[----:B------:R-:W-:Y:S01]  /*1bd0*/  IMAD.WIDE.U32 R2, R107, c[0x0][0x210], R2 ;  /* 0x000084006b027a25 */ /* 0x000fe200078e0002 */
[----:B------:R-:W-:-:S02]  /*1be0*/  ISETP.LT.OR P3, PT, R10, 0x1, P6 ;  /* 0x000000010a00780c */ /* 0x000fc40003761670 */
[----:B------:R-:W-:Y:S01]  /*1bf0*/  ISETP.GE.AND P2, PT, R20, c[0x0][0x1fc], PT ;  /* 0x00007f0014007a0c */ /* 0x000fe20003f46270 */
[----:B------:R-:W-:Y:S01]  /*1c00*/  IMAD R0, R107, c[0x0][0x214], R0 ;  /* 0x000085006b007a24 */ /* 0x000fe200078e0200 */
[C---:B------:R-:W-:Y:S01]  /*1c10*/  ISETP.LT.OR P6, PT, R10.reuse, 0x21, P6 ;  /* 0x000000210a00780c */ /* 0x040fe200037c1670 */
[----:B------:R-:W-:Y:S01]  /*1c20*/  CS2R R106, SRZ ;  /* 0x00000000006a7805 */ /* 0x000fe2000001ff00 */
[----:B------:R-:W-:Y:S01]  /*1c30*/  SEL R25, RZ, 0xffffffff, P2 ;  /* 0xffffffffff197807 */ /* 0x000fe20001000000 */
[----:B------:R-:W-:Y:S01]  /*1c40*/  IMAD.IADD R3, R3, 0x1, R0 ;  /* 0x0000000103037824 */ /* 0x000fe200078e0200 */
[C---:B------:R-:W-:Y:S01]  /*1c50*/  ISETP.LT.OR P2, PT, R10.reuse, 0x1, P5 ;  /* 0x000000010a00780c */ /* 0x040fe20002f41670 */
[----:B------:R-:W-:Y:S01]  /*1c60*/  IMAD.U32 R0, RZ, RZ, UR17 ;  /* 0x00000011ff007e24 */ /* 0x000fe2000f8e00ff */
[----:B------:R-:W-:Y:S01]  /*1c70*/  ISETP.LT.OR P5, PT, R10, 0x21, P5 ;  /* 0x000000210a00780c */ /* 0x000fe20002fa1670 */
[----:B------:R-:W-:Y:S01]  /*1c80*/  IMAD.WIDE.U32 R36, R31, c[0x0][0x218], R2 ;  /* 0x000086001f247a25 */ /* 0x000fe200078e0002 */
[----:B------:R-:W-:-:S02]  /*1c90*/  SEL R31, RZ, 0x4, P4 ;  /* 0x00000004ff1f7807 */ /* 0x000fc40002000000 */
[----:B------:R-:W-:Y:S01]  /*1ca0*/  ISETP.GE.AND P4, PT, R21, c[0x0][0x1fc], PT ;  /* 0x00007f0015007a0c */ /* 0x000fe20003f86270 */
[----:B------:R-:W-:Y:S01]  /*1cb0*/  IMAD.U32 R2, RZ, RZ, UR24 ;  /* 0x00000018ff027e24 */ /* 0x000fe2000f8e00ff */
[----:B------:R-:W-:Y:S01]  /*1cc0*/  IADD3 R35, R37, UR4, RZ ;  /* 0x0000000425237c10 */ /* 0x000fe2000fffe0ff */
[----:B------:R-:W-:Y:S01]  /*1cd0*/  IMAD.U32 R3, RZ, RZ, UR25 ;  /* 0x00000019ff037e24 */ /* 0x000fe2000f8e00ff */
[----:B------:R-:W-:Y:S01]  /*1ce0*/  ULDC.64 UR4, c[0x0][0x240] ;  /* 0x0000900000047ab9 */ /* 0x000fe20000000a00 */
[----:B------:R1:W-:Y:S01]  /*1cf0*/  STL.64 [R1+0x10], R36 ;  /* 0x0000102401007387 */ /* 0x0003e20000100a00 */
[C---:B------:R-:W-:Y:S01]  /*1d00*/  LEA R3, P1, R2.reuse, R36, 0x6 ;  /* 0x0000002402037211 */ /* 0x040fe200078230ff */
[----:B------:R-:W-:Y:S02]  /*1d10*/  UIMAD UR4, UR10, UR4, URZ ;  /* 0x000000040a0472a4 */ /* 0x000fe4000f8e023f */
[----:B------:R3:W-:Y:S01]  /*1d20*/  STL [R1+0x24], R35 ;  /* 0x0000242301007387 */ /* 0x0007e20000100800 */
[----:B------:R-:W-:Y:S01]  /*1d30*/  LEA.HI.X R0, R2, R35, R0, 0x6, P1 ;  /* 0x0000002302007211 */ /* 0x000fe200008f3400 */
[----:B------:R-:W-:Y:S01]  /*1d40*/  UIMAD UR12, UR12, UR5, UR4 ;  /* 0x000000050c0c72a4 */ /* 0x000fe2000f8e0204 */
[----:B------:R-:W-:Y:S01]  /*1d50*/  LEA R4, P1, R3, c[0x0][0x1f0], 0x1 ;  /* 0x00007c0003047a11 */ /* 0x000fe200078208ff */
[----:B------:R-:W-:Y:S01]  /*1d60*/  UMOV UR10, 0x1 ;  /* 0x00000001000a7882 */ /* 0x000fe20000000000 */
[----:B------:R-:W-:Y:S01]  /*1d70*/  LOP3.LUT R2, R15, 0xfffffff0, RZ, 0xc0, !PT ;  /* 0xfffffff00f027812 */ /* 0x000fe200078ec0ff */
[----:B------:R-:W-:Y:S01]  /*1d80*/  ULDC UR5, c[0x0][0x198] ;  /* 0x0000660000057ab9 */ /* 0x000fe20000000800 */
[----:B------:R-:W-:Y:S01]  /*1d90*/  LEA.HI.X R5, R3, c[0x0][0x1f4], R0, 0x1, P1 ;  /* 0x00007d0003057a11 */ /* 0x000fe200008f0c00 */
[----:B------:R-:W-:Y:S01]  /*1da0*/  @!P0 IMAD.SHL.U32 R0, R248, 0x10, RZ ;  /* 0x00000010f8008824 */ /* 0x000fe200078e00ff */
[----:B------:R-:W-:Y:S01]  /*1db0*/  ISETP.GE.AND P1, PT, R24, c[0x0][0x1fc], PT ;  /* 0x00007f0018007a0c */ /* 0x000fe20003f26270 */
[----:B------:R-:W-:Y:S01]  /*1dc0*/  IMAD.U32 R3, RZ, RZ, UR6 ;  /* 0x00000006ff037e24 */ /* 0x000fe2000f8e00ff */
[----:B------:R-:W-:-:S02]  /*1dd0*/  UIADD3 UR5, -UR15, UR5, UR10 ;  /* 0x000000050f057290 */ /* 0x000fc4000fffe10a */
[----:B------:R4:W-:Y:S01]  /*1de0*/  @!P0 LDGSTS.E.BYPASS.LTC128B.128 [R0+0x20080], [R12.64] ;  /* 0x200800000c008fae */ /* 0x0009e2000b901d56 */
[----:B------:R-:W-:Y:S01]  /*1df0*/  SEL R242, RZ, 0x8, P1 ;  /* 0x00000008fff27807 */ /* 0x000fe20000800000 */
[----:B------:R-:W-:Y:S01]  /*1e00*/  ULDC UR4, c[0x0][0x2a0] ;  /* 0x0000a80000047ab9 */ /* 0x000fe20000000800 */
[C---:B------:R-:W-:Y:S01]  /*1e10*/  ISETP.LT.OR P1, PT, R10.reuse, 0x1, P4 ;  /* 0x000000010a00780c */ /* 0x040fe20002721670 */
[----:B------:R-:W0:Y:S01]  /*1e20*/  LDGDEPBAR ;  /* 0x00000000000079af */ /* 0x000e220000000000 */
[----:B------:R-:W-:Y:S01]  /*1e30*/  ISETP.LT.OR P4, PT, R10, 0x21, P4 ;  /* 0x000000210a00780c */ /* 0x000fe20002781670 */
[----:B------:R-:W-:Y:S02]  /*1e40*/  ULOP3.LUT UR4, URZ, UR4, URZ, 0x33, !UPT ;  /* 0x000000043f047292 */ /* 0x000fe4000f8e333f */
[----:B------:R5:W-:Y:S01]  /*1e50*/  LDGSTS.E.BYPASS.LTC128B.128 [R240+0x18080], [R4.64], !P3 ;  /* 0x1808000004f07fae */ /* 0x000be2000d901d56 */
[----:B------:R-:W-:Y:S01]  /*1e60*/  USHF.L.U32 UR6, UR6, 0x5, URZ ;  /* 0x0000000506067899 */ /* 0x000fe2000800063f */
[----:B-1----:R-:W-:-:S02]  /*1e70*/  CS2R R36, SRZ ;  /* 0x0000000000247805 */ /* 0x002fc4000001ff00 */
[----:B------:R5:W-:Y:S01]  /*1e80*/  LDGSTS.E.BYPASS.LTC128B.128 [R240+0x1a080], [R4.64+0x80], !P2 ;  /* 0x1a08008004f07fae */ /* 0x000be2000d101d56 */
[----:B------:R-:W-:-:S03]  /*1e90*/  LEA R20, P2, R27, c[0x0][0x280], 0x2 ;  /* 0x0000a0001b147a11 */ /* 0x000fc600078410ff */
[----:B------:R5:W-:Y:S01]  /*1ea0*/  LDGSTS.E.BYPASS.LTC128B.128 [R240+0x1c080], [R4.64+0x100], !P1 ;  /* 0x1c08010004f07fae */ /* 0x000be2000c901d56 */
[----:B------:R-:W-:Y:S01]  /*1eb0*/  LEA.HI.X R21, R27, c[0x0][0x284], R32, 0x2, P2 ;  /* 0x0000a1001b157a11 */ /* 0x000fe200010f1420 */
[----:B----4-:R-:W-:Y:S01]  /*1ec0*/  IMAD.IADD R0, R248, 0x1, -R2 ;  /* 0x00000001f8007824 */ /* 0x010fe200078e0a02 */
[----:B------:R-:W-:-:S04]  /*1ed0*/  LEA R12, P3, R3, R4, 0x6 ;  /* 0x00000004030c7211 */ /* 0x000fc800078630ff */
[----:B------:R-:W-:Y:S02]  /*1ee0*/  SHF.R.S32.HI R2, RZ, 0x1f, R0 ;  /* 0x0000001fff027819 */ /* 0x000fe40000011400 */
[----:B------:R-:W-:Y:S01]  /*1ef0*/  LEA.HI.X R13, R3, R5, R6, 0x6, P3 ;  /* 0x00000005030d7211 */ /* 0x000fe200018f3406 */
[----:B------:R-:W-:Y:S01]  /*1f00*/  IMAD.SHL.U32 R3, R250, 0x8, RZ ;  /* 0x00000008fa037824 */ /* 0x000fe200078e00ff */
[----:B------:R-:W-:Y:S02]  /*1f10*/  LEA.HI R230, R2, R0, RZ, 0x3 ;  /* 0x0000000002e67211 */ /* 0x000fe400078f18ff */
[----:B------:R-:W-:Y:S02]  /*1f20*/  LOP3.LUT R6, R16, 0xffffffe0, RZ, 0xc0, !PT ;  /* 0xffffffe010067812 */ /* 0x000fe400078ec0ff */
[C---:B------:R-:W-:Y:S01]  /*1f30*/  LOP3.LUT R2, R230.reuse, 0xfffffff8, RZ, 0xc0, !PT ;  /* 0xfffffff8e6027812 */ /* 0x040fe200078ec0ff */
[----:B------:R-:W-:Y:S01]  /*1f40*/  IMAD.SHL.U32 R230, R230, 0x40, RZ ;  /* 0x00000040e6e67824 */ /* 0x000fe200078e00ff */
[----:B------:R-:W-:Y:S01]  /*1f50*/  ISETP.GE.AND P3, PT, R24, c[0x0][0x1fc], PT ;  /* 0x00007f0018007a0c */ /* 0x000fe20003f66270 */
[----:B------:R-:W-:Y:S01]  /*1f60*/  IMAD.IADD R6, R248, 0x1, -R6 ;  /* 0x00000001f8067824 */ /* 0x000fe200078e0a06 */
[----:B------:R-:W-:Y:S01]  /*1f70*/  LOP3.LUT R3, R3, 0x8, RZ, 0xc0, !PT ;  /* 0x0000000803037812 */ /* 0x000fe200078ec0ff */
[----:B------:R-:W-:Y:S01]  /*1f80*/  IMAD.IADD R11, R0, 0x1, -R2 ;  /* 0x00000001000b7824 */ /* 0x000fe200078e0a02 */
[----:B------:R-:W-:Y:S01]  /*1f90*/  ISETP.LT.OR P1, PT, R10, 0x1, P3 ;  /* 0x000000010a00780c */ /* 0x000fe20001f21670 */
[----:B------:R-:W-:Y:S01]  /*1fa0*/  IMAD.SHL.U32 R0, R29, 0x40, RZ ;  /* 0x000000401d007824 */ /* 0x000fe200078e00ff */
[----:B------:R-:W-:-:S02]  /*1fb0*/  SHF.R.S32.HI R7, RZ, 0x1f, R6 ;  /* 0x0000001fff077819 */ /* 0x000fc40000011406 */
[----:B------:R-:W-:Y:S02]  /*1fc0*/  ISETP.LT.OR P3, PT, R10, 0x21, P3 ;  /* 0x000000210a00780c */ /* 0x000fe40001f61670 */
[----:B------:R-:W-:Y:S02]  /*1fd0*/  LEA.HI R2, R18, R248, RZ, 0x7 ;  /* 0x000000f812027211 */ /* 0x000fe400078f38ff */
[----:B------:R-:W-:Y:S02]  /*1fe0*/  LOP3.LUT R0, R0, 0x1c0, RZ, 0xc0, !PT ;  /* 0x000001c000007812 */ /* 0x000fe400078ec0ff */
[----:B------:R-:W-:Y:S01]  /*1ff0*/  LEA.HI R10, R7, R6, RZ, 0x2 ;  /* 0x00000006070a7211 */ /* 0x000fe200078f10ff */
[----:B------:R-:W-:Y:S01]  /*2000*/  IMAD.SHL.U32 R7, R23, 0x10, RZ ;  /* 0x0000001017077824 */ /* 0x000fe200078e00ff */
[----:B------:R-:W-:Y:S01]  /*2010*/  SHF.R.S32.HI R16, RZ, 0x7, R2 ;  /* 0x00000007ff107819 */ /* 0x000fe20000011402 */
[----:B------:R5:W-:Y:S01]  /*2020*/  LDGSTS.E.BYPASS.LTC128B.128 [R240+0x1e080], [R4.64+0x180], !P1 ;  /* 0x1e08018004f07fae */ /* 0x000be2000c901d56 */
[----:B------:R-:W-:-:S02]  /*2030*/  SHF.R.U32.HI R2, RZ, 0x3, R0 ;  /* 0x00000003ff027819 */ /* 0x000fc40000011600 */
[----:B--2---:R-:W-:Y:S01]  /*2040*/  LOP3.LUT R9, R10, 0x7ffffffc, RZ, 0xc0, !PT ;  /* 0x7ffffffc0a097812 */ /* 0x004fe200078ec0ff */
[----:B------:R-:W-:Y:S01]  /*2050*/  IMAD R8, R236, 0x2, R16 ;  /* 0x00000002ec087824 */ /* 0x000fe200078e0210 */
[----:B------:R-:W-:Y:S01]  /*2060*/  LOP3.LUT R7, R0, 0x10, R7, 0xf8, !PT ;  /* 0x0000001000077812 */ /* 0x000fe200078ef807 */
[----:B------:R1:W-:Y:S01]  /*2070*/  LDGSTS.E.BYPASS.LTC128B.128 [R240+0x19080], [R12.64], !P6 ;  /* 0x190800000cf07fae */ /* 0x0003e2000f101d56 */
[----:B------:R-:W-:Y:S01]  /*2080*/  LOP3.LUT R0, R2, R3, R0, 0x1e, !PT ;  /* 0x0000000302007212 */ /* 0x000fe200078e1e00 */
[----:B------:R-:W-:Y:S01]  /*2090*/  IMAD.IADD R14, R6, 0x1, -R9 ;  /* 0x00000001060e7824 */ /* 0x000fe200078e0a09 */
[C---:B------:R-:W-:Y:S01]  /*20a0*/  LEA.HI R6, R16.reuse, R16, RZ, 0x1 ;  /* 0x0000001010067211 */ /* 0x040fe200078f08ff */
[----:B------:R-:W-:Y:S01]  /*20b0*/  IMAD.SHL.U32 R9, R16, 0x8, RZ ;  /* 0x0000000810097824 */ /* 0x000fe200078e00ff */
[----:B------:R-:W-:Y:S01]  /*20c0*/  LOP3.LUT R15, R2, R7, R3, 0x1e, !PT ;  /* 0x00000007020f7212 */ /* 0x000fe200078e1e03 */
[----:B------:R-:W-:Y:S01]  /*20d0*/  IMAD.U32 R2, R8, 0x200, R0 ;  /* 0x0000020008027824 */ /* 0x000fe200078e0000 */
[----:B------:R-:W-:Y:S01]  /*20e0*/  LOP3.LUT R8, R6, 0x1ffffffe, RZ, 0xc0, !PT ;  /* 0x1ffffffe06087812 */ /* 0x000fe200078ec0ff */
[----:B------:R-:W-:Y:S01]  /*20f0*/  IMAD.SHL.U32 R0, R236, 0x20, RZ ;  /* 0x00000020ec007824 */ /* 0x000fe200078e00ff */
[----:B------:R-:W-:Y:S01]  /*2100*/  R2P PR, R11, 0x6 ;  /* 0x000000060b007804 */ /* 0x000fe20000000000 */
[----:B------:R-:W-:Y:S01]  /*2110*/  IMAD.SHL.U32 R6, R22, 0x40, RZ ;  /* 0x0000004016067824 */ /* 0x000fe200078e00ff */
[----:B------:R-:W-:Y:S01]  /*2120*/  LOP3.LUT R230, R230, 0xfffffe00, RZ, 0xc0, !PT ;  /* 0xfffffe00e6e67812 */ /* 0x000fe200078ec0ff */
[----:B------:R-:W-:Y:S01]  /*2130*/  IMAD.SHL.U32 R7, R26, 0x8, RZ ;  /* 0x000000081a077824 */ /* 0x000fe200078e00ff */
[----:B------:R-:W-:Y:S01]  /*2140*/  LOP3.LUT R3, R0, 0x20, RZ, 0xc0, !PT ;  /* 0x0000002000037812 */ /* 0x000fe200078ec0ff */
[----:B------:R-:W-:Y:S01]  /*2150*/  IMAD.IADD R8, R16, 0x1, -R8 ;  /* 0x0000000110087824 */ /* 0x000fe200078e0a08 */
[----:B------:R-:W-:Y:S01]  /*2160*/  LOP3.LUT R0, R6, 0x1c0, RZ, 0xc0, !PT ;  /* 0x000001c006007812 */ /* 0x000fe200078ec0ff */
[----:B------:R-:W-:Y:S01]  /*2170*/  IMAD.SHL.U32 R6, R25, 0x2, RZ ;  /* 0x0000000219067824 */ /* 0x000fe200078e00ff */
[----:B------:R-:W-:Y:S01]  /*2180*/  LOP3.LUT R16, R3, 0x18, R7, 0xf8, !PT ;  /* 0x0000001803107812 */ /* 0x000fe200078ef807 */
[----:B------:R-:W-:Y:S01]  /*2190*/  IMAD.SHL.U32 R7, R28, 0x2, RZ ;  /* 0x000000021c077824 */ /* 0x000fe200078e00ff */
[----:B------:R-:W-:Y:S01]  /*21a0*/  LOP3.LUT R3, R0, 0x8, R9, 0xf8, !PT ;  /* 0x0000000800037812 */ /* 0x000fe200078ef809 */
[----:B------:R-:W-:Y:S01]  /*21b0*/  IMAD R14, R8, 0x4, R14 ;  /* 0x00000004080e7824 */ /* 0x000fe200078e020e */
[----:B------:R-:W-:Y:S01]  /*21c0*/  SHF.R.U32.HI R0, RZ, 0x3, R0 ;  /* 0x00000003ff007819 */ /* 0x000fe20000011600 */
[----:B------:R-:W-:Y:S01]  /*21d0*/  IMAD.SHL.U32 R8, R19, 0x400, RZ ;  /* 0x0000040013087824 */ /* 0x000fe200078e00ff */
[----:B------:R-:W-:Y:S01]  /*21e0*/  LOP3.LUT R7, R7, 0x2, R33, 0xe2, !PT ;  /* 0x0000000207077812 */ /* 0x000fe200078ee221 */
[----:B------:R1:W-:Y:S01]  /*21f0*/  LDGSTS.E.BYPASS.LTC128B.128 [R240+0x1b080], [R12.64+0x80], !P5 ;  /* 0x1b0800800cf07fae */ /* 0x0003e2000e901d56 */
[----:B------:R-:W-:Y:S01]  /*2200*/  LOP3.LUT R9, R3, R0, RZ, 0x3c, !PT ;  /* 0x0000000003097212 */ /* 0x000fe200078e3cff */
[----:B---3--:R-:W-:Y:S01]  /*2210*/  IMAD.SHL.U32 R35, R14, 0x2, RZ ;  /* 0x000000020e237824 */ /* 0x008fe200078e00ff */
[----:B------:R-:W-:Y:S01]  /*2220*/  SHF.R.S32.HI R3, RZ, 0x2, R10 ;  /* 0x00000002ff037819 */ /* 0x000fe2000001140a */
[----:B------:R1:W-:Y:S01]  /*2230*/  LDGSTS.E.BYPASS.LTC128B.128 [R240+0x1d080], [R12.64+0x100], !P4 ;  /* 0x1d0801000cf07fae */ /* 0x0003e2000e101d56 */
[----:B------:R-:W-:Y:S01]  /*2240*/  LOP3.LUT R0, R17, 0x3ffffffc, RZ, 0xc0, !PT ;  /* 0x3ffffffc11007812 */ /* 0x000fe200078ec0ff */
[----:B------:R-:W-:Y:S01]  /*2250*/  IMAD.MOV.U32 R17, RZ, RZ, 0x10 ;  /* 0x00000010ff117424 */ /* 0x000fe200078e00ff */
[----:B------:R-:W-:Y:S01]  /*2260*/  LOP3.LUT R6, R6, 0x2, R34, 0xe2, !PT ;  /* 0x0000000206067812 */ /* 0x000fe200078ee222 */
[----:B------:R-:W-:Y:S01]  /*2270*/  IMAD R241, R19, 0x10, R3 ;  /* 0x0000001013f17824 */ /* 0x000fe200078e0203 */
[----:B------:R-:W-:Y:S01]  /*2280*/  LOP3.LUT R243, R243, R7, R31, 0xfe, !PT ;  /* 0x00000007f3f37212 */ /* 0x000fe200078efe1f */
[----:B------:R-:W-:Y:S01]  /*2290*/  IMAD.SHL.U32 R3, R11, 0x40, RZ ;  /* 0x000000400b037824 */ /* 0x000fe200078e00ff */
[----:B------:R-:W-:Y:S01]  /*22a0*/  LOP3.LUT R242, R242, R6, R30, 0xfe, !PT ;  /* 0x00000006f2f27212 */ /* 0x000fe200078efe1e */
[----:B-----5:R-:W-:Y:S01]  /*22b0*/  IMAD.IADD R4, R248, 0x1, -R0 ;  /* 0x00000001f8047824 */ /* 0x020fe200078e0a00 */
[----:B------:R-:W-:Y:S01]  /*22c0*/  SEL R5, R17, 0xfffffff0, !P1 ;  /* 0xfffffff011057807 */ /* 0x000fe20004800000 */
[----:B------:R-:W-:Y:S01]  /*22d0*/  IMAD R0, R236, 0x200, R15 ;  /* 0x00000200ec007824 */ /* 0x000fe200078e020f */
[----:B------:R-:W-:Y:S01]  /*22e0*/  LOP3.LUT R3, R3, 0x1c0, RZ, 0xc0, !PT ;  /* 0x000001c003037812 */ /* 0x000fe200078ec0ff */
[----:B------:R-:W-:Y:S01]  /*22f0*/  IMAD R7, R4, 0x2, R8 ;  /* 0x0000000204077824 */ /* 0x000fe200078e0208 */
[----:B------:R-:W-:Y:S01]  /*2300*/  SEL R4, R246, 0xffffffe0, !P2 ;  /* 0xffffffe0f6047807 */ /* 0x000fe20005000000 */
[----:B------:R-:W-:Y:S01]  /*2310*/  IMAD.SHL.U32 R236, R236, 0x8, RZ ;  /* 0x00000008ecec7824 */ /* 0x000fe200078e00ff */
[----:B------:R-:W-:Y:S01]  /*2320*/  SHF.R.U32.HI R6, RZ, 0x3, R3 ;  /* 0x00000003ff067819 */ /* 0x000fe20000011603 */
[----:B------:R-:W-:Y:S01]  /*2330*/  IMAD.IADD R10, R9, 0x1, R7 ;  /* 0x00000001090a7824 */ /* 0x000fe200078e0207 */
[----:B------:R-:W-:Y:S01]  /*2340*/  R2P PR, R29, 0x6 ;  /* 0x000000061d007804 */ /* 0x000fe20000000000 */
[----:B------:R1:W-:Y:S01]  /*2350*/  LDGSTS.E.BYPASS.LTC128B.128 [R240+0x1f080], [R12.64+0x180], !P3 ;  /* 0x1f0801800cf07fae */ /* 0x0003e2000d901d56 */
[----:B------:R-:W-:Y:S01]  /*2360*/  LOP3.LUT R236, R3, 0x8, R236, 0xf8, !PT ;  /* 0x0000000803ec7812 */ /* 0x000fe200078ef8ec */
[----:B------:R-:W-:Y:S01]  /*2370*/  IMAD.SHL.U32 R244, R10, 0x2, RZ ;  /* 0x000000020af47824 */ /* 0x000fe200078e00ff */
[----:B------:R-:W-:Y:S01]  /*2380*/  LOP3.LUT R7, R6, R16, R3, 0x1e, !PT ;  /* 0x0000001006077212 */ /* 0x000fe200078e1e03 */
[----:B------:R-:W-:Y:S01]  /*2390*/  IMAD R9, R23, 0x400, R230 ;  /* 0x0000040017097824 */ /* 0x000fe200078e02e6 */
[----:B------:R-:W-:Y:S01]  /*23a0*/  SEL R3, R17, 0xfffffff0, !P1 ;  /* 0xfffffff011037807 */ /* 0x000fe20004800000 */
[----:B------:R-:W-:Y:S01]  /*23b0*/  STL [R1+0x8], R35 ;  /* 0x0000082301007387 */ /* 0x000fe20000100800 */
[----:B------:R-:W-:Y:S01]  /*23c0*/  SEL R228, R246, 0xffffffe0, !P2 ;  /* 0xffffffe0f6e47807 */ /* 0x000fe20005000000 */
[----:B------:R-:W-:Y:S01]  /*23d0*/  IMAD.SHL.U32 R2, R2, 0x2, RZ ;  /* 0x0000000202027824 */ /* 0x000fe200078e00ff */
[----:B------:R-:W-:Y:S01]  /*23e0*/  R2P PR, R22, 0x6 ;  /* 0x0000000616007804 */ /* 0x000fe20000000000 */
[----:B------:R-:W-:Y:S01]  /*23f0*/  IMAD.SHL.U32 R235, R0, 0x2, RZ ;  /* 0x0000000200eb7824 */ /* 0x000fe200078e00ff */
[----:B------:R-:W-:Y:S01]  /*2400*/  ISETP.GE.AND P6, PT, R248, 0x10, PT ;  /* 0x00000010f800780c */ /* 0x000fe20003fc6270 */
[----:B------:R-:W-:Y:S01]  /*2410*/  IMAD R3, R3, 0x2, R2 ;  /* 0x0000000203037824 */ /* 0x000fe200078e0202 */
[----:B------:R-:W-:Y:S01]  /*2420*/  LOP3.LUT R236, R236, R6, RZ, 0x3c, !PT ;  /* 0x00000006ecec7212 */ /* 0x000fe200078e3cff */
[----:B------:R-:W-:Y:S01]  /*2430*/  IMAD.IADD R232, R0, 0x1, R228 ;  /* 0x0000000100e87824 */ /* 0x000fe200078e02e4 */
[-C--:B------:R-:W-:Y:S01]  /*2440*/  LOP3.LUT R6, R7, R230.reuse, RZ, 0xfc, !PT ;  /* 0x000000e607067212 */ /* 0x080fe200078efcff */
[----:B------:R-:W-:Y:S01]  /*2450*/  IMAD R229, R228, 0x2, R2 ;  /* 0x00000002e4e57824 */ /* 0x000fe200078e0202 */
[----:B------:R-:W-:Y:S01]  /*2460*/  IADD3 R7, R244, 0x20280, RZ ;  /* 0x00020280f4077810 */ /* 0x000fe20007ffe0ff */
[----:B------:R-:W-:Y:S01]  /*2470*/  IMAD R228, R228, 0x2, R3 ;  /* 0x00000002e4e47824 */ /* 0x000fe200078e0203 */
[----:B------:R-:W-:Y:S01]  /*2480*/  IADD3 R245, R244, 0x202c0, RZ ;  /* 0x000202c0f4f57810 */ /* 0x000fe20007ffe0ff */
[----:B------:R-:W-:Y:S01]  /*2490*/  IMAD.SHL.U32 R0, R6, 0x2, RZ ;  /* 0x0000000206007824 */ /* 0x000fe200078e00ff */
[C---:B------:R-:W-:Y:S01]  /*24a0*/  IADD3 R230, R236.reuse, R230, R8 ;  /* 0x000000e6ece67210 */ /* 0x040fe20007ffe008 */
[----:B------:R-:W-:Y:S01]  /*24b0*/  IMAD.IADD R236, R236, 0x1, R9 ;  /* 0x00000001ecec7824 */ /* 0x000fe200078e0209 */
[----:B------:R-:W-:Y:S01]  /*24c0*/  @P2 IADD3 R245, R7, -0x40, RZ ;  /* 0xffffffc007f52810 */ /* 0x000fe20007ffe0ff */
[----:B------:R-:W-:Y:S01]  /*24d0*/  @!P6 IMAD.SHL.U32 R7, R248, 0x10, RZ ;  /* 0x00000010f807e824 */ /* 0x000fe200078e00ff */
[----:B------:R-:W-:Y:S01]  /*24e0*/  IADD3 R8, R165, UR12, RZ ;  /* 0x0000000ca5087c10 */ /* 0x000fe2000fffe0ff */
[----:B------:R-:W-:Y:S01]  /*24f0*/  IMAD.SHL.U32 R230, R230, 0x2, RZ ;  /* 0x00000002e6e67824 */ /* 0x000fe200078e00ff */
[----:B------:R-:W-:Y:S01]  /*2500*/  LEA R236, R236, 0x22280, 0x1 ;  /* 0x00022280ecec7811 */ /* 0x000fe200078e08ff */
[----:B------:R-:W-:Y:S01]  /*2510*/  IMAD.SHL.U32 R232, R232, 0x2, RZ ;  /* 0x00000002e8e87824 */ /* 0x000fe200078e00ff */
[----:B------:R2:W-:Y:S01]  /*2520*/  @!P6 LDGSTS.E.BYPASS.LTC128B.128 [R7+0x20180], [R20.64] ;  /* 0x201800001407efae */ /* 0x0005e2000b901d56 */
[----:B------:R-:W-:Y:S01]  /*2530*/  SEL R246, R246, 0xffffffe0, !P1 ;  /* 0xffffffe0f6f67807 */ /* 0x000fe20004800000 */
[C---:B------:R-:W-:Y:S01]  /*2540*/  IMAD R231, R5.reuse, 0x2, R230 ;  /* 0x0000000205e77824 */ /* 0x040fe200078e02e6 */
[----:B------:R-:W-:Y:S01]  /*2550*/  ISETP.LE.AND P2, PT, R166, c[0x0][0x2a8], PT ;  /* 0x0000aa00a6007a0c */ /* 0x000fe20003f43270 */
[----:B------:R3:W-:Y:S01]  /*2560*/  STL [R1+0x2c], R8 ;  /* 0x00002c0801007387 */ /* 0x0007e20000100800 */
[----:B------:R-:W-:-:S02]  /*2570*/  IMAD R237, R5, 0x2, R236 ;  /* 0x0000000205ed7824 */ /* 0x000fc400078e02ec */
[----:B------:R-:W-:Y:S01]  /*2580*/  IMAD.IADD R247, R244, 0x1, R246 ;  /* 0x00000001f4f77824 */ /* 0x000fe200078e02f6 */
[----:B------:R-:W0:Y:S01]  /*2590*/  LDGDEPBAR ;  /* 0x00000000000079af */ /* 0x000e220000000000 */
[----:B------:R-:W-:Y:S02]  /*25a0*/  IMAD.IADD R246, R246, 0x1, R245 ;  /* 0x00000001f6f67824 */ /* 0x000fe400078e02f5 */
[C---:B------:R-:W-:Y:S02]  /*25b0*/  IMAD R234, R4.reuse, 0x2, R230 ;  /* 0x0000000204ea7824 */ /* 0x040fe400078e02e6 */
[C---:B------:R-:W-:Y:S02]  /*25c0*/  IMAD R239, R4.reuse, 0x2, R236 ;  /* 0x0000000204ef7824 */ /* 0x040fe400078e02ec */
[C---:B------:R-:W-:Y:S02]  /*25d0*/  IMAD R233, R4.reuse, 0x2, R231 ;  /* 0x0000000204e97824 */ /* 0x040fe400078e02e7 */
[----:B------:R-:W-:-:S02]  /*25e0*/  IMAD R238, R4, 0x2, R237 ;  /* 0x0000000204ee7824 */ /* 0x000fc400078e02ed */
[----:B--2---:R-:W-:Y:S01]  /*25f0*/  IMAD.U32 R7, RZ, RZ, UR5 ;  /* 0x00000005ff077e24 */ /* 0x004fe2000f8e00ff */
[----:B---3--:R-:W-:-:S04]  /*2600*/  IADD3 R8, -R35, UR13, RZ ;  /* 0x0000000d23087c10 */ /* 0x008fc8000fffe1ff */
[----:B------:R-:W-:Y:S01]  /*2610*/  IADD3 R7, R7, -c[0x0][0x168], -R35 ;  /* 0x80005a0007077a10 */ /* 0x000fe20007ffe823 */
[----:B------:R1:W-:Y:S03]  /*2620*/  STL [R1+0x20], R8 ;  /* 0x0000200801007387 */ /* 0x0003e60000100800 */
[C---:B------:R-:W-:Y:S02]  /*2630*/  IADD3 R252, R7.reuse, c[0x0][0x2a4], RZ ;  /* 0x0000a90007fc7a10 */ /* 0x040fe40007ffe0ff */
[----:B------:R-:W-:-:S05]  /*2640*/  IADD3 R7, R7, UR4, RZ ;  /* 0x0000000407077c10 */ /* 0x000fca000fffe0ff */
[----:B------:R1:W-:Y:S02]  /*2650*/  STL [R1+0xc], R7 ;  /* 0x00000c0701007387 */ /* 0x0003e40000100800 */
.L_x_707:
[----:B------:R-:W-:Y:S04]  /*2660*/  DEPBAR.LE SB0, 0x0 ;  /* 0x000080000000791a */ /* 0x000fe80000000000 */
[----:B------:R-:W-:Y:S06]  /*2670*/  BAR.SYNC.DEFER_BLOCKING 0x0 ;  /* 0x0000000000007b1d */ /* 0x000fec0000010000 */
[----:B-1----:R-:W-:Y:S01]  /*2680*/  LDSM.16.M88.4 R16, [R230+0x10080] ;  /* 0x01008000e610783b */ /* 0x002fe20000000200 */
[----:B------:R-:W-:Y:S03]  /*2690*/  UMOV UR10, UR14 ;  /* 0x0000000e000a7c82 */ /* 0x000fe60008000000 */
[----:B-1----:R-:W1:Y:S04]  /*26a0*/  LDSM.16.M88.4 R8, [R2+0x80] ;  /* 0x000080000208783b */ /* 0x002e680000000200 */
[----:B------:R-:W2:Y:S04]  /*26b0*/  LDSM.16.M88.4 R20, [R2+0x1080] ;  /* 0x001080000214783b */ /* 0x000ea80000000200 */
[----:B------:R-:W-:Y:S04]  /*26c0*/  LDSM.16.M88.4 R24, [R231+0x10080] ;  /* 0x01008000e718783b */ /* 0x000fe80000000200 */
[----:B------:R-:W3:Y:S04]  /*26d0*/  LDSM.16.M88.4 R28, [R3+0x80] ;  /* 0x00008000031c783b */ /* 0x000ee80000000200 */
[----:B------:R-:W4:Y:S04]  /*26e0*/  LDL R173, [R1+0xc] ;  /* 0x00000c0001ad7983 */ /* 0x000f280000100800 */
[----:B------:R-:W5:Y:S04]  /*26f0*/  LDSM.16.M88.4 R32, [R3+0x1080] ;  /* 0x001080000320783b */ /* 0x000f680000000200 */
[----:B------:R-:W4:Y:S04]  /*2700*/  LDL R172, [R1+0x20] ;  /* 0x0000200001ac7983 */ /* 0x000f280000100800 */
[----:B------:R-:W-:Y:S04]  /*2710*/  LDSM.16.M88.4 R164, [R229+0x80] ;  /* 0x00008000e5a4783b */ /* 0x000fe80000000200 */
[----:B------:R-:W-:Y:S04]  /*2720*/  LDSM.16.M88.4 R168, [R229+0x1080] ;  /* 0x00108000e5a8783b */ /* 0x000fe80000000200 */
[----:B------:R-:W-:Y:S01]  /*2730*/  LDS R200, [R241.X4+0x20080] ;  /* 0x02008000f1c87984 */ /* 0x000fe20000004800 */
[C---:B-1----:R-:W-:Y:S03]  /*2740*/  HMMA.16816.F32 R4, R16.reuse, R8, RZ ;  /* 0x000000081004723c */ /* 0x042fe600000018ff */
[----:B------:R-:W-:Y:S05]  /*2750*/  LDS R201, [R241.X4+0x200a0] ;  /* 0x0200a000f1c97984 */ /* 0x000fea0000004800 */
[C---:B------:R-:W-:Y:S08]  /*2760*/  HMMA.16816.F32 R8, R16.reuse, R10, RZ ;  /* 0x0000000a1008723c */ /* 0x040ff000000018ff */
[C---:B--2---:R-:W-:Y:S08]  /*2770*/  HMMA.16816.F32 R12, R16.reuse, R20, RZ ;  /* 0x00000014100c723c */ /* 0x044ff000000018ff */
[----:B------:R-:W-:Y:S01]  /*2780*/  HMMA.16816.F32 R16, R16, R22, RZ ;  /* 0x000000161010723c */ /* 0x000fe200000018ff */
[----:B------:R-:W1:Y:S07]  /*2790*/  LDSM.16.M88.4 R20, [R234+0x10080] ;  /* 0x01008000ea14783b */ /* 0x000e6e0000000200 */
[C---:B---3--:R-:W-:Y:S08]  /*27a0*/  HMMA.16816.F32 R4, R24.reuse, R28, R4 ;  /* 0x0000001c1804723c */ /* 0x048ff00000001804 */
[C---:B------:R-:W-:Y:S01]  /*27b0*/  HMMA.16816.F32 R8, R24.reuse, R30, R8 ;  /* 0x0000001e1808723c */ /* 0x040fe20000001808 */
[----:B------:R-:W-:Y:S07]  /*27c0*/  LDSM.16.M88.4 R28, [R228+0x80] ;  /* 0x00008000e41c783b */ /* 0x000fee0000000200 */
[C---:B-----5:R-:W-:Y:S08]  /*27d0*/  HMMA.16816.F32 R12, R24.reuse, R32, R12 ;  /* 0x00000020180c723c */ /* 0x060ff0000000180c */
[----:B------:R-:W-:Y:S01]  /*27e0*/  HMMA.16816.F32 R16, R24, R34, R16 ;  /* 0x000000221810723c */ /* 0x000fe20000001810 */
[----:B------:R-:W2:Y:S04]  /*27f0*/  LDSM.16.M88.4 R24, [R233+0x10080] ;  /* 0x01008000e918783b */ /* 0x000ea80000000200 */
[----:B------:R-:W3:Y:S03]  /*2800*/  LDSM.16.M88.4 R32, [R228+0x1080] ;  /* 0x00108000e420783b */ /* 0x000ee60000000200 */
[C---:B-1----:R-:W-:Y:S08]  /*2810*/  HMMA.16816.F32 R4, R20.reuse, R164, R4 ;  /* 0x000000a41404723c */ /* 0x042ff00000001804 */
[C---:B------:R-:W-:Y:S01]  /*2820*/  HMMA.16816.F32 R8, R20.reuse, R166, R8 ;  /* 0x000000a61408723c */ /* 0x040fe20000001808 */
[----:B------:R-:W-:Y:S07]  /*2830*/  LDSM.16.M88.4 R164, [R2+0x2080] ;  /* 0x0020800002a4783b */ /* 0x000fee0000000200 */
[C---:B------:R-:W-:Y:S08]  /*2840*/  HMMA.16816.F32 R12, R20.reuse, R168, R12 ;  /* 0x000000a8140c723c */ /* 0x040ff0000000180c */
[----:B------:R-:W-:Y:S01]  /*2850*/  HMMA.16816.F32 R16, R20, R170, R16 ;  /* 0x000000aa1410723c */ /* 0x000fe20000001810 */
[----:B------:R-:W1:Y:S04]  /*2860*/  LDSM.16.M88.4 R20, [R230+0x12080] ;  /* 0x01208000e614783b */ /* 0x000e680000000200 */
[----:B------:R-:W5:Y:S03]  /*2870*/  LDSM.16.M88.4 R168, [R2+0x3080] ;  /* 0x0030800002a8783b */ /* 0x000f660000000200 */
[C---:B--2---:R-:W-:Y:S08]  /*2880*/  HMMA.16816.F32 R4, R24.reuse, R28, R4 ;  /* 0x0000001c1804723c */ /* 0x044ff00000001804 */
[C---:B------:R-:W-:Y:S01]  /*2890*/  HMMA.16816.F32 R8, R24.reuse, R30, R8 ;  /* 0x0000001e1808723c */ /* 0x040fe20000001808 */
[----:B------:R-:W-:Y:S07]  /*28a0*/  LDSM.16.M88.4 R28, [R3+0x2080] ;  /* 0x00208000031c783b */ /* 0x000fee0000000200 */
[C---:B---3--:R-:W-:Y:S08]  /*28b0*/  HMMA.16816.F32 R12, R24.reuse, R32, R12 ;  /* 0x00000020180c723c */ /* 0x048ff0000000180c */
[----:B------:R-:W-:Y:S01]  /*28c0*/  HMMA.16816.F32 R16, R24, R34, R16 ;  /* 0x000000221810723c */ /* 0x000fe20000001810 */
[----:B------:R-:W2:Y:S04]  /*28d0*/  LDSM.16.M88.4 R24, [R231+0x12080] ;  /* 0x01208000e718783b */ /* 0x000ea80000000200 */
[----:B------:R-:W3:Y:S03]  /*28e0*/  LDSM.16.M88.4 R32, [R3+0x3080] ;  /* 0x003080000320783b */ /* 0x000ee60000000200 */
[C---:B-1----:R-:W-:Y:S08]  /*28f0*/  HMMA.16816.F32 R4, R20.reuse, R164, R4 ;  /* 0x000000a41404723c */ /* 0x042ff00000001804 */
[C---:B------:R-:W-:Y:S01]  /*2900*/  HMMA.16816.F32 R8, R20.reuse, R166, R8 ;  /* 0x000000a61408723c */ /* 0x040fe20000001808 */
[----:B------:R-:W-:Y:S07]  /*2910*/  LDSM.16.M88.4 R164, [R229+0x2080] ;  /* 0x00208000e5a4783b */ /* 0x000fee0000000200 */
[C---:B-----5:R-:W-:Y:S08]  /*2920*/  HMMA.16816.F32 R12, R20.reuse, R168, R12 ;  /* 0x000000a8140c723c */ /* 0x060ff0000000180c */
        /* <DEDUP_REMOVED lines=67> */
[C---:B------:R-:W-:Y:S08]  /*2d60*/  HMMA.16816.F32 R8, R20.reuse, R166, R8 ;  /* 0x000000a61408723c */ /* 0x040ff00000001808 */
[C---:B-----5:R-:W-:Y:S08]  /*2d70*/  HMMA.16816.F32 R12, R20.reuse, R168, R12 ;  /* 0x000000a8140c723c */ /* 0x060ff0000000180c */
[----:B------:R-:W-:Y:S07]  /*2d80*/  HMMA.16816.F32 R16, R20, R170, R16 ;  /* 0x000000aa1410723c */ /* 0x000fee0000001810 */
[----:B------:R-:W-:Y:S01]  /*2d90*/  IMAD.U32 R21, RZ, RZ, UR14 ;  /* 0x0000000eff157e24 */ /* 0x000fe2000f8e00ff */
[C---:B--2---:R-:W-:Y:S05]  /*2da0*/  HMMA.16816.F32 R4, R24.reuse, R28, R4 ;  /* 0x0000001c1804723c */ /* 0x044fea0000001804 */
[----:B------:R-:W-:Y:S03]  /*2db0*/  IMAD R21, R21, 0x40, R241 ;  /* 0x0000004015157824 */ /* 0x000fe600078e02f1 */
[C---:B------:R-:W-:Y:S04]  /*2dc0*/  HMMA.16816.F32 R8, R24.reuse, R30, R8 ;  /* 0x0000001e1808723c */ /* 0x040fe80000001808 */
[C---:B------:R-:W-:Y:S02]  /*2dd0*/  IADD3 R197, R21.reuse, R252, RZ ;  /* 0x000000fc15c57210 */ /* 0x040fe40007ffe0ff */
[----:B----4-:R-:W-:Y:S02]  /*2de0*/  IADD3 R196, R21, R173, RZ ;  /* 0x000000ad15c47210 */ /* 0x010fe40007ffe0ff */
[C---:B---3--:R-:W-:Y:S04]  /*2df0*/  HMMA.16816.F32 R12, R24.reuse, R32, R12 ;  /* 0x00000020180c723c */ /* 0x048fe8000000180c */
[----:B------:R-:W-:Y:S04]  /*2e00*/  IMNMX R197, R172, R197, PT ;  /* 0x000000c5acc57217 */ /* 0x000fe80003800200 */
[----:B------:R-:W-:Y:S01]  /*2e10*/  HMMA.16816.F32 R16, R24, R34, R16 ;  /* 0x000000221810723c */ /* 0x000fe20000001810 */
[----:B------:R-:W-:-:S07]  /*2e20*/  @!P2 BRA `(.L_x_697) ;  /* 0x000001900000a947 */ /* 0x000fce0003800000 */
[----:B------:R-:W-:Y:S01]  /*2e30*/  IMAD.MOV.U32 R20, RZ, RZ, c[0x0][0x168] ;  /* 0x00005a00ff147624 */ /* 0x000fe200078e00ff */
[----:B------:R-:W-:Y:S01]  /*2e40*/  BSSY B0, `(.L_x_698) ;  /* 0x0000010000007945 */ /* 0x000fe20003800000 */
[----:B------:R-:W-:Y:S03]  /*2e50*/  IMAD.MOV.U32 R174, RZ, RZ, 0x1 ;  /* 0x00000001ffae7424 */ /* 0x000fe600078e00ff */
[----:B------:R-:W-:Y:S04]  /*2e60*/  IADD3 R20, R21, c[0x0][0x198], -R20 ;  /* 0x0000660015147a10 */ /* 0x000fe80007ffe814 */
[----:B------:R-:W-:Y:S11]  /*2e70*/  ISETP.GT.AND P1, PT, R20, -0x1, PT ;  /* 0xffffffff1400780c */ /* 0x000ff60003f24270 */
[----:B------:R-:W-:Y:S02]  /*2e80*/  @!UPT UIADD3 URZ, URZ, URZ, URZ ;  /* 0x0000003f3f3ff290 */ /* 0x000fe4000fffe03f */
[----:B------:R-:W-:-:S05]  /*2e90*/  @P1 BRA `(.L_x_699) ;  /* 0x0000006000001947 */ /* 0x000fca0003800000 */
[----:B------:R-:W-:Y:S02]  /*2ea0*/  ISETP.NE.AND P1, PT, R174, c[0x0][0x2a8], PT ;  /* 0x0000aa00ae007a0c */ /* 0x000fe40003f25270 */
[----:B------:R-:W-:Y:S11]  /*2eb0*/  LOP3.LUT R20, RZ, R20, RZ, 0x33, !PT ;  /* 0x00000014ff147212 */ /* 0x000ff600078e33ff */
[----:B------:R-:W-:Y:S05]  /*2ec0*/  @P1 IMAD.HI.U32 R22, R20, c[0x0][0x2ac], RZ ;  /* 0x0000ab0014161a27 */ /* 0x000fea00078e00ff */
[----:B------:R-:W-:Y:S04]  /*2ed0*/  @P1 SHF.R.U32.HI R20, RZ, c[0x0][0x2b0], R22 ;  /* 0x0000ac00ff141a19 */ /* 0x000fe80000011616 */
[----:B------:R-:W-:Y:S01]  /*2ee0*/  LOP3.LUT R20, RZ, R20, RZ, 0x33, !PT ;  /* 0x00000014ff147212 */ /* 0x000fe200078e33ff */
[----:B------:R-:W-:-:S05]  /*2ef0*/  BRA `(.L_x_700) ;  /* 0x0000004000007947 */ /* 0x000fca0003800000 */
.L_x_699:
[----:B------:R-:W-:Y:S11]  /*2f00*/  ISETP.NE.AND P1, PT, R174, c[0x0][0x2a8], PT ;  /* 0x0000aa00ae007a0c */ /* 0x000ff60003f25270 */
[----:B------:R-:W-:Y:S02]  /*2f10*/  @!UPT UIADD3 URZ, URZ, URZ, URZ ;  /* 0x0000003f3f3ff290 */ /* 0x000fe4000fffe03f */
[----:B------:R-:W-:Y:S05]  /*2f20*/  @P1 IMAD.HI.U32 R22, R20, c[0x0][0x2ac], RZ ;  /* 0x0000ab0014161a27 */ /* 0x000fea00078e00ff */
[----:B------:R-:W-:Y:S02]  /*2f30*/  @P1 SHF.R.U32.HI R20, RZ, c[0x0][0x2b0], R22 ;  /* 0x0000ac00ff141a19 */ /* 0x000fe40000011616 */
.L_x_700:
[----:B------:R-:W-:Y:S05]  /*2f40*/  BSYNC B0 ;  /* 0x0000000000007941 */ /* 0x000fea0003800000 */
.L_x_698:
[----:B------:R-:W2:Y:S01]  /*2f50*/  LDL R23, [R1+0x8] ;  /* 0x0000080001177983 */ /* 0x000ea20000100800 */
[----:B------:R-:W-:Y:S04]  /*2f60*/  IMAD.MOV.U32 R22, RZ, RZ, c[0x0][0x2a8] ;  /* 0x0000aa00ff167624 */ /* 0x000fe800078e00ff */
[----:B------:R-:W-:Y:S04]  /*2f70*/  IMAD R20, R20, R22, -UR15 ;  /* 0x8000000f14147e24 */ /* 0x000fe8000f8e0216 */
[----:B--2---:R-:W-:Y:S05]  /*2f80*/  IMAD.IADD R20, R20, 0x1, -R23 ;  /* 0x0000000114147824 */ /* 0x004fea00078e0a17 */
[----:B------:R-:W-:Y:S02]  /*2f90*/  IADD3 R22, R20, c[0x0][0x2a8], RZ ;  /* 0x0000aa0014167a10 */ /* 0x000fe40007ffe0ff */
[----:B------:R-:W-:Y:S02]  /*2fa0*/  IMNMX R196, R196, R20, !PT ;  /* 0x00000014c4c47217 */ /* 0x000fe40007800200 */
[----:B------:R-:W-:Y:S02]  /*2fb0*/  IMNMX R197, R197, R22, PT ;  /* 0x00000016c5c57217 */ /* 0x000fe40003800200 */
.L_x_697:
[----:B------:R-:W-:Y:S05]  /*2fc0*/  IADD3 R20, R21, 0x8, RZ ;  /* 0x0000000815147810 */ /* 0x000fea0007ffe0ff */
[--C-:B------:R-:W-:Y:S02]  /*2fd0*/  IMAD.IADD R199, R252, 0x1, R20.reuse ;  /* 0x00000001fcc77824 */ /* 0x100fe400078e0214 */
[----:B------:R-:W-:Y:S03]  /*2fe0*/  IMAD.IADD R198, R173, 0x1, R20 ;  /* 0x00000001adc67824 */ /* 0x000fe600078e0214 */
[----:B------:R-:W-:Y:S01]  /*2ff0*/  IMNMX R199, R172, R199, PT ;  /* 0x000000c7acc77217 */ /* 0x000fe20003800200 */
[----:B------:R-:W-:-:S05]  /*3000*/  @!P2 BRA `(.L_x_701) ;  /* 0x000001900000a947 */ /* 0x000fca0003800000 */
        /* <DEDUP_REMOVED lines=13> */
.L_x_703:
[----:B------:R-:W-:Y:S11]  /*30e0*/  ISETP.NE.AND P1, PT, R22, c[0x0][0x2a8], PT ;  /* 0x0000aa0016007a0c */ /* 0x000ff60003f25270 */
[----:B------:R-:W-:Y:S02]  /*30f0*/  @!UPT UIADD3 URZ, URZ, URZ, URZ ;  /* 0x0000003f3f3ff290 */ /* 0x000fe4000fffe03f */
[----:B------:R-:W-:Y:S05]  /*3100*/  @P1 IMAD.HI.U32 R21, R20, c[0x0][0x2ac], RZ ;  /* 0x0000ab0014151a27 */ /* 0x000fea00078e00ff */
[----:B------:R-:W-:Y:S02]  /*3110*/  @P1 SHF.R.U32.HI R20, RZ, c[0x0][0x2b0], R21 ;  /* 0x0000ac00ff141a19 */ /* 0x000fe40000011615 */
.L_x_704:
[----:B------:R-:W-:Y:S05]  /*3120*/  BSYNC B0 ;  /* 0x0000000000007941 */ /* 0x000fea0003800000 */
.L_x_702:
[----:B------:R-:W2:Y:S01]  /*3130*/  LDL R22, [R1+0x8] ;  /* 0x0000080001167983 */ /* 0x000ea20000100800 */
[----:B------:R-:W-:Y:S04]  /*3140*/  IMAD.MOV.U32 R21, RZ, RZ, c[0x0][0x2a8] ;  /* 0x0000aa00ff157624 */ /* 0x000fe800078e00ff */
[----:B------:R-:W-:Y:S04]  /*3150*/  IMAD R20, R20, R21, -UR15 ;  /* 0x8000000f14147e24 */ /* 0x000fe8000f8e0215 */
[----:B--2---:R-:W-:Y:S05]  /*3160*/  IMAD.IADD R20, R20, 0x1, -R22 ;  /* 0x0000000114147824 */ /* 0x004fea00078e0a16 */
[----:B------:R-:W-:Y:S02]  /*3170*/  IADD3 R21, R20, c[0x0][0x2a8], RZ ;  /* 0x0000aa0014157a10 */ /* 0x000fe40007ffe0ff */
[----:B------:R-:W-:Y:S02]  /*3180*/  IMNMX R198, R198, R20, !PT ;  /* 0x00000014c6c67217 */ /* 0x000fe40007800200 */
[----:B------:R-:W-:Y:S02]  /*3190*/  IMNMX R199, R199, R21, PT ;  /* 0x00000015c7c77217 */ /* 0x000fe40003800200 */
.L_x_701:
[----:B------:R-:W-:Y:S04]  /*31a0*/  DEPBAR.LE SB0, 0x0 ;  /* 0x000080000000791a */ /* 0x000fe80000000000 */
[----:B------:R-:W-:Y:S01]  /*31b0*/  BAR.SYNC.DEFER_BLOCKING 0x0 ;  /* 0x0000000000007b1d */ /* 0x000fe20000010000 */
[----:B------:R-:W-:Y:S01]  /*31c0*/  PLOP3.LUT P1, PT, PT, PT, UP1, 0x80, 0x0 ;  /* 0x000000000000781c */ /* 0x000fe20003f2f018 */
[----:B------:R-:W-:Y:S03]  /*31d0*/  UIADD3 UR14, UR14, 0x1, URZ ;  /* 0x000000010e0e7890 */ /* 0x000fe6000fffe03f */
[C---:B------:R-:W-:Y:S01]  /*31e0*/  ISETP.GT.AND P3, PT, R196.reuse, RZ, P1 ;  /* 0x000000ffc400720c */ /* 0x040fe20000f64270 */
[----:B------:R-:W-:Y:S01]  /*31f0*/  UISETP.GE.AND UP0, UPT, UR14, UR16, UPT ;  /* 0x000000100e00728c */ /* 0x000fe2000bf06270 */
[----:B------:R-:W-:Y:S02]  /*3200*/  ISETP.GT.AND P4, PT, R196, 0x30, P1 ;  /* 0x00000030c400780c */ /* 0x000fe40000f84270 */
[C---:B------:R-:W-:Y:S02]  /*3210*/  ISETP.LT.OR P3, PT, R197.reuse, 0x1, P3 ;  /* 0x00000001c500780c */ /* 0x040fe40001f61670 */
[C---:B------:R-:W-:Y:S02]  /*3220*/  ISETP.LT.OR P4, PT, R197.reuse, 0x31, P4 ;  /* 0x00000031c500780c */ /* 0x040fe40002781670 */
[----:B------:R-:W-:Y:S02]  /*3230*/  FSEL R4, R4, -INF , !P3 ;  /* 0xff80000004047808 */ /* 0x000fe40005800000 */
[----:B------:R-:W-:Y:S02]  /*3240*/  ISETP.GT.AND P3, PT, R196, 0x1, P1 ;  /* 0x00000001c400780c */ /* 0x000fe40000f64270 */
[----:B------:R-:W-:Y:S01]  /*3250*/  FSEL R16, R16, -INF , !P4 ;  /* 0xff80000010107808 */ /* 0x000fe20006000000 */
[--C-:B------:R-:W-:Y:S01]  /*3260*/  FFMA.FTZ R4, R4, c[0x0][0x29c], -R200.reuse ;  /* 0x0000a70004047a23 */ /* 0x100fe200000108c8 */
[----:B------:R-:W-:Y:S03]  /*3270*/  ISETP.LT.OR P3, PT, R197, 0x2, P3 ;  /* 0x00000002c500780c */ /* 0x000fe60001f61670 */
[--C-:B------:R-:W-:Y:S01]  /*3280*/  FFMA.FTZ R16, R16, c[0x0][0x29c], -R200.reuse ;  /* 0x0000a70010107a23 */ /* 0x100fe200000108c8 */
[----:B------:R-:W-:Y:S01]  /*3290*/  FSEL R5, R5, -INF , !P3 ;  /* 0xff80000005057808 */ /* 0x000fe20005800000 */
[----:B------:R-:W-:Y:S01]  /*32a0*/  LDSM.16.M88.4 R32, [R230+0x18080] ;  /* 0x01808000e620783b */ /* 0x000fe20000000200 */
[----:B------:R-:W-:Y:S03]  /*32b0*/  ISETP.GT.AND P3, PT, R196, 0x10, P1 ;  /* 0x00000010c400780c */ /* 0x000fe60000f64270 */
[--C-:B------:R-:W-:Y:S01]  /*32c0*/  FFMA.FTZ R5, R5, c[0x0][0x29c], -R200.reuse ;  /* 0x0000a70005057a23 */ /* 0x100fe200000108c8 */
[----:B------:R-:W1:Y:S01]  /*32d0*/  LDSM.16.M88.4 R24, [R2+0x8080] ;  /* 0x008080000218783b */ /* 0x000e620000000200 */
[C---:B------:R-:W-:Y:S04]  /*32e0*/  ISETP.LT.OR P3, PT, R197.reuse, 0x11, P3 ;  /* 0x00000011c500780c */ /* 0x040fe80001f61670 */
[----:B------:R-:W2:Y:S01]  /*32f0*/  LDSM.16.M88.4 R164, [R2+0x9080] ;  /* 0x0090800002a4783b */ /* 0x000ea20000000200 */
[----:B------:R-:W-:Y:S02]  /*3300*/  FSEL R8, R8, -INF , !P3 ;  /* 0xff80000008087808 */ /* 0x000fe40005800000 */
[----:B------:R-:W-:Y:S02]  /*3310*/  ISETP.GT.AND P3, PT, R196, 0x11, P1 ;  /* 0x00000011c400780c */ /* 0x000fe40000f64270 */
[----:B------:R-:W-:Y:S01]  /*3320*/  LDSM.16.M88.4 R168, [R231+0x18080] ;  /* 0x01808000e7a8783b */ /* 0x000fe20000000200 */
[--C-:B------:R-:W-:Y:S01]  /*3330*/  FFMA.FTZ R8, R8, c[0x0][0x29c], -R200.reuse ;  /* 0x0000a70008087a23 */ /* 0x100fe200000108c8 */
[----:B------:R-:W-:Y:S03]  /*3340*/  ISETP.LT.OR P3, PT, R197, 0x12, P3 ;  /* 0x00000012c500780c */ /* 0x000fe60001f61670 */
[----:B------:R-:W3:Y:S01]  /*3350*/  LDSM.16.M88.4 R172, [R3+0x8080] ;  /* 0x0080800003ac783b */ /* 0x000ee20000000200 */
[----:B------:R-:W-:Y:S02]  /*3360*/  FSEL R9, R9, -INF , !P3 ;  /* 0xff80000009097808 */ /* 0x000fe40005800000 */
[----:B------:R-:W-:Y:S02]  /*3370*/  ISETP.GT.AND P3, PT, R196, 0x20, P1 ;  /* 0x00000020c400780c */ /* 0x000fe40000f64270 */
[----:B------:R-:W4:Y:S01]  /*3380*/  LDSM.16.M88.4 R176, [R3+0x9080] ;  /* 0x0090800003b0783b */ /* 0x000f220000000200 */
[--C-:B------:R-:W-:Y:S01]  /*3390*/  FFMA.FTZ R9, R9, c[0x0][0x29c], -R200.reuse ;  /* 0x0000a70009097a23 */ /* 0x100fe200000108c8 */
[C---:B------:R-:W-:Y:S03]  /*33a0*/  ISETP.LT.OR P3, PT, R197.reuse, 0x21, P3 ;  /* 0x00000021c500780c */ /* 0x040fe60001f61670 */
[----:B------:R-:W-:Y:S01]  /*33b0*/  LDSM.16.M88.4 R180, [R234+0x18080] ;  /* 0x01808000eab4783b */ /* 0x000fe20000000200 */
[----:B------:R-:W-:Y:S02]  /*33c0*/  FSEL R12, R12, -INF , !P3 ;  /* 0xff8000000c0c7808 */ /* 0x000fe40005800000 */
[----:B------:R-:W-:Y:S02]  /*33d0*/  ISETP.GT.AND P3, PT, R196, 0x21, P1 ;  /* 0x00000021c400780c */ /* 0x000fe40000f64270 */
[----:B------:R-:W3:Y:S01]  /*33e0*/  LDSM.16.M88.4 R184, [R229+0x8080] ;  /* 0x00808000e5b8783b */ /* 0x000ee20000000200 */
[--C-:B------:R-:W-:Y:S01]  /*33f0*/  FFMA.FTZ R12, R12, c[0x0][0x29c], -R200.reuse ;  /* 0x0000a7000c0c7a23 */ /* 0x100fe200000108c8 */
[----:B------:R-:W-:Y:S03]  /*3400*/  ISETP.LT.OR P3, PT, R197, 0x22, P3 ;  /* 0x00000022c500780c */ /* 0x000fe60001f61670 */
[----:B------:R-:W4:Y:S01]  /*3410*/  LDSM.16.M88.4 R188, [R229+0x9080] ;  /* 0x00908000e5bc783b */ /* 0x000f220000000200 */
[----:B------:R-:W-:Y:S02]  /*3420*/  FSEL R13, R13, -INF , !P3 ;  /* 0xff8000000d0d7808 */ /* 0x000fe40005800000 */
[----:B------:R-:W-:Y:S01]  /*3430*/  ISETP.GT.AND P3, PT, R196, 0x31, P1 ;  /* 0x00000031c400780c */ /* 0x000fe20000f64270 */
[C---:B-1----:R-:W-:Y:S01]  /*3440*/  HMMA.16816.F32 R20, R32.reuse, R24, RZ ;  /* 0x000000182014723c */ /* 0x042fe200000018ff */
[----:B------:R-:W-:Y:S02]  /*3450*/  LDSM.16.M88.4 R192, [R228+0x9080] ;  /* 0x00908000e4c0783b */ /* 0x000fe40000000200 */
[----:B------:R-:W-:Y:S01]  /*3460*/  ISETP.LT.OR P3, PT, R197, 0x32, P3 ;  /* 0x00000032c500780c */ /* 0x000fe20001f61670 */
[--C-:B------:R-:W-:Y:S02]  /*3470*/  FFMA.FTZ R13, R13, c[0x0][0x29c], -R200.reuse ;  /* 0x0000a7000d0d7a23 */ /* 0x100fe400000108c8 */
[----:B------:R1:W5:Y:S01]  /*3480*/  LDL.64 R224, [R1] ;  /* 0x0000000001e07983 */ /* 0x0003620000100a00 */
[----:B------:R-:W-:Y:S01]  /*3490*/  FSEL R17, R17, -INF , !P3 ;  /* 0xff80000011117808 */ /* 0x000fe20005800000 */
[C---:B------:R-:W-:Y:S01]  /*34a0*/  HMMA.16816.F32 R24, R32.reuse, R26, RZ ;  /* 0x0000001a2018723c */ /* 0x040fe200000018ff */
[----:B------:R-:W-:Y:S01]  /*34b0*/  ISETP.GT.AND P3, PT, R198, RZ, P1 ;  /* 0x000000ffc600720c */ /* 0x000fe20000f64270 */
[----:B------:R-:W-:Y:S02]  /*34c0*/  MUFU.EX2 R13, R13 ;  /* 0x0000000d000d7308 */ /* 0x000fe40000000800 */
[----:B------:R-:W-:Y:S01]  /*34d0*/  FFMA.FTZ R200, R17, c[0x0][0x29c], -R200 ;  /* 0x0000a70011c87a23 */ /* 0x000fe200000108c8 */
[C---:B------:R-:W-:Y:S03]  /*34e0*/  ISETP.LT.OR P3, PT, R199.reuse, 0x1, P3 ;  /* 0x00000001c700780c */ /* 0x040fe60001f61670 */
[C---:B--2---:R-:W-:Y:S04]  /*34f0*/  HMMA.16816.F32 R28, R32.reuse, R164, RZ ;  /* 0x000000a4201c723c */ /* 0x044fe800000018ff */
[----:B------:R-:W-:Y:S04]  /*3500*/  MUFU.EX2 R200, R200 ;  /* 0x000000c800c87308 */ /* 0x000fe80000000800 */
[----:B------:R-:W-:Y:S01]  /*3510*/  HMMA.16816.F32 R32, R32, R166, RZ ;  /* 0x000000a62020723c */ /* 0x000fe200000018ff */
[----:B------:R-:W-:Y:S07]  /*3520*/  LDSM.16.M88.4 R164, [R233+0x18080] ;  /* 0x01808000e9a4783b */ /* 0x000fee0000000200 */
[C---:B---3--:R-:W-:Y:S08]  /*3530*/  HMMA.16816.F32 R20, R168.reuse, R172, R20 ;  /* 0x000000aca814723c */ /* 0x048ff00000001814 */
[C---:B------:R-:W-:Y:S01]  /*3540*/  HMMA.16816.F32 R24, R168.reuse, R174, R24 ;  /* 0x000000aea818723c */ /* 0x040fe20000001818 */
[----:B------:R-:W2:Y:S07]  /*3550*/  LDSM.16.M88.4 R172, [R228+0x8080] ;  /* 0x00808000e4ac783b */ /* 0x000eae0000000200 */
[C---:B----4-:R-:W-:Y:S08]  /*3560*/  HMMA.16816.F32 R28, R168.reuse, R176, R28 ;  /* 0x000000b0a81c723c */ /* 0x050ff0000000181c */
[----:B------:R-:W-:Y:S01]  /*3570*/  HMMA.16816.F32 R32, R168, R178, R32 ;  /* 0x000000b2a820723c */ /* 0x000fe20000001820 */
[----:B------:R-:W-:Y:S05]  /*3580*/  LDSM.16.M88.4 R168, [R230+0x1a080] ;  /* 0x01a08000e6a8783b */ /* 0x000fea0000000200 */
[----:B------:R-:W3:Y:S02]  /*3590*/  LDSM.16.M88.4 R176, [R2+0xa080] ;  /* 0x00a0800002b0783b */ /* 0x000ee40000000200 */
[C---:B------:R-:W-:Y:S08]  /*35a0*/  HMMA.16816.F32 R20, R180.reuse, R184, R20 ;  /* 0x000000b8b414723c */ /* 0x040ff00000001814 */
[C---:B------:R-:W-:Y:S01]  /*35b0*/  HMMA.16816.F32 R24, R180.reuse, R186, R24 ;  /* 0x000000bab418723c */ /* 0x040fe20000001818 */
[----:B------:R-:W4:Y:S07]  /*35c0*/  LDSM.16.M88.4 R184, [R2+0xb080] ;  /* 0x00b0800002b8783b */ /* 0x000f2e0000000200 */
[C---:B------:R-:W-:Y:S08]  /*35d0*/  HMMA.16816.F32 R28, R180.reuse, R188, R28 ;  /* 0x000000bcb41c723c */ /* 0x040ff0000000181c */
[----:B------:R-:W-:Y:S01]  /*35e0*/  HMMA.16816.F32 R32, R180, R190, R32 ;  /* 0x000000beb420723c */ /* 0x000fe20000001820 */
[----:B------:R-:W-:Y:S05]  /*35f0*/  LDSM.16.M88.4 R180, [R3+0xa080] ;  /* 0x00a0800003b4783b */ /* 0x000fea0000000200 */
[----:B------:R-:W-:Y:S02]  /*3600*/  LDSM.16.M88.4 R188, [R3+0xb080] ;  /* 0x00b0800003bc783b */ /* 0x000fe40000000200 */
[C---:B--2---:R-:W-:Y:S08]  /*3610*/  HMMA.16816.F32 R20, R164.reuse, R172, R20 ;  /* 0x000000aca414723c */ /* 0x044ff00000001814 */
[C---:B------:R-:W-:Y:S01]  /*3620*/  HMMA.16816.F32 R24, R164.reuse, R174, R24 ;  /* 0x000000aea418723c */ /* 0x040fe20000001818 */
[----:B------:R-:W2:Y:S07]  /*3630*/  LDSM.16.M88.4 R172, [R231+0x1a080] ;  /* 0x01a08000e7ac783b */ /* 0x000eae0000000200 */
[C---:B------:R-:W-:Y:S08]  /*3640*/  HMMA.16816.F32 R28, R164.reuse, R192, R28 ;  /* 0x000000c0a41c723c */ /* 0x040ff0000000181c */
[----:B------:R-:W-:Y:S01]  /*3650*/  HMMA.16816.F32 R32, R164, R194, R32 ;  /* 0x000000c2a420723c */ /* 0x000fe20000001820 */
[----:B------:R-:W-:Y:S05]  /*3660*/  LDSM.16.M88.4 R164, [R234+0x1a080] ;  /* 0x01a08000eaa4783b */ /* 0x000fea0000000200 */
[----:B------:R-:W-:Y:S02]  /*3670*/  LDSM.16.M88.4 R192, [R229+0xb080] ;  /* 0x00b08000e5c0783b */ /* 0x000fe40000000200 */
[C---:B---3--:R-:W-:Y:S08]  /*3680*/  HMMA.16816.F32 R20, R168.reuse, R176, R20 ;  /* 0x000000b0a814723c */ /* 0x048ff00000001814 */
[C---:B------:R-:W-:Y:S01]  /*3690*/  HMMA.16816.F32 R24, R168.reuse, R178, R24 ;  /* 0x000000b2a818723c */ /* 0x040fe20000001818 */
[----:B------:R-:W3:Y:S07]  /*36a0*/  LDSM.16.M88.4 R176, [R229+0xa080] ;  /* 0x00a08000e5b0783b */ /* 0x000eee0000000200 */
[C---:B----4-:R-:W-:Y:S08]  /*36b0*/  HMMA.16816.F32 R28, R168.reuse, R184, R28 ;  /* 0x000000b8a81c723c */ /* 0x050ff0000000181c */
        /* <DEDUP_REMOVED lines=36> */
[----:B------:R-:W4:Y:S07]  /*3900*/  LDSM.16.M88.4 R164, [R228+0xd080] ;  /* 0x00d08000e4a4783b */ /* 0x000f2e0000000200 */
[C---:B---3--:R-:W-:Y:S08]  /*3910*/  HMMA.16816.F32 R20, R168.reuse, R176, R20 ;  /* 0x000000b0a814723c */ /* 0x048ff00000001814 */
[C---:B------:R-:W-:Y:S01]  /*3920*/  HMMA.16816.F32 R24, R168.reuse, R178, R24 ;  /* 0x000000b2a818723c */ /* 0x040fe20000001818 */
[----:B------:R-:W3:Y:S07]  /*3930*/  LDSM.16.M88.4 R176, [R230+0x1e080] ;  /* 0x01e08000e6b0783b */ /* 0x000eee0000000200 */
[C---:B------:R-:W-:Y:S01]  /*3940*/  HMMA.16816.F32 R28, R168.reuse, R184, R28 ;  /* 0x000000b8a81c723c */ /* 0x040fe2000000181c */
[----:B------:R-:W-:Y:S07]  /*3950*/  MUFU.EX2 R185, R9 ;  /* 0x0000000900b97308 */ /* 0x000fee0000000800 */
[----:B------:R-:W-:Y:S01]  /*3960*/  HMMA.16816.F32 R32, R168, R186, R32 ;  /* 0x000000baa820723c */ /* 0x000fe20000001820 */
[----:B------:R-:W1:Y:S02]  /*3970*/  LDSM.16.M88.4 R168, [R2+0xf080] ;  /* 0x00f0800002a8783b */ /* 0x000e640000000200 */
[----:B------:R-:W1:Y:S05]  /*3980*/  MUFU.EX2 R186, R8 ;  /* 0x0000000800ba7308 */ /* 0x000e6a0000000800 */
[C---:B--2---:R-:W-:Y:S05]  /*3990*/  HMMA.16816.F32 R20, R172.reuse, R180, R20 ;  /* 0x000000b4ac14723c */ /* 0x044fea0000001814 */
[----:B------:R-:W-:Y:S03]  /*39a0*/  MUFU.EX2 R187, R5 ;  /* 0x0000000500bb7308 */ /* 0x000fe60000000800 */
[C---:B------:R-:W-:Y:S01]  /*39b0*/  HMMA.16816.F32 R24, R172.reuse, R182, R24 ;  /* 0x000000b6ac18723c */ /* 0x040fe20000001818 */
[----:B------:R-:W-:Y:S06]  /*39c0*/  LDSM.16.M88.4 R180, [R3+0xf080] ;  /* 0x00f0800003b4783b */ /* 0x000fec0000000200 */
[----:B------:R-:W2:Y:S01]  /*39d0*/  MUFU.EX2 R184, R12 ;  /* 0x0000000c00b87308 */ /* 0x000ea20000000800 */
[C---:B----4-:R-:W-:Y:S08]  /*39e0*/  HMMA.16816.F32 R28, R172.reuse, R164, R28 ;  /* 0x000000a4ac1c723c */ /* 0x050ff0000000181c */
[----:B------:R-:W-:Y:S01]  /*39f0*/  HMMA.16816.F32 R32, R172, R166, R32 ;  /* 0x000000a6ac20723c */ /* 0x000fe20000001820 */
[----:B------:R-:W-:Y:S01]  /*3a00*/  LDSM.16.M88.4 R164, [R231+0x1e080] ;  /* 0x01e08000e7a4783b */ /* 0x000fe20000000200 */
[----:B------:R-:W-:Y:S04]  /*3a10*/  MUFU.EX2 R12, R16 ;  /* 0x00000010000c7308 */ /* 0x000fe80000000800 */
[----:B------:R-:W4:Y:S02]  /*3a20*/  LDSM.16.M88.4 R172, [R3+0xe080] ;  /* 0x00e0800003ac783b */ /* 0x000f240000000200 */
[C---:B---3--:R-:W-:Y:S04]  /*3a30*/  HMMA.16816.F32 R20, R176.reuse, R188, R20 ;  /* 0x000000bcb014723c */ /* 0x048fe80000001814 */
[----:B------:R3:W2:Y:S04]  /*3a40*/  MUFU.EX2 R188, R4 ;  /* 0x0000000400bc7308 */ /* 0x0006a80000000800 */
[C---:B------:R-:W-:Y:S08]  /*3a50*/  HMMA.16816.F32 R24, R176.reuse, R190, R24 ;  /* 0x000000beb018723c */ /* 0x040ff00000001818 */
[C---:B-1----:R-:W-:Y:S08]  /*3a60*/  HMMA.16816.F32 R28, R176.reuse, R168, R28 ;  /* 0x000000a8b01c723c */ /* 0x042ff0000000181c */
[----:B------:R-:W-:Y:S01]  /*3a70*/  HMMA.16816.F32 R32, R176, R170, R32 ;  /* 0x000000aab020723c */ /* 0x000fe20000001820 */
[----:B------:R-:W-:Y:S03]  /*3a80*/  LDSM.16.M88.4 R168, [R234+0x1e080] ;  /* 0x01e08000eaa8783b */ /* 0x000fe60000000200 */
[----:B---3--:R-:W-:Y:S02]  /*3a90*/  FSEL R4, R6, -INF , !P3 ;  /* 0xff80000006047808 */ /* 0x008fe40005800000 */
[----:B------:R-:W1:Y:S01]  /*3aa0*/  LDSM.16.M88.4 R176, [R229+0xe080] ;  /* 0x00e08000e5b0783b */ /* 0x000e620000000200 */
[----:B------:R-:W-:Y:S02]  /*3ab0*/  ISETP.GT.AND P3, PT, R198, 0x1, P1 ;  /* 0x00000001c600780c */ /* 0x000fe40000f64270 */
[--C-:B------:R-:W-:Y:S02]  /*3ac0*/  FFMA.FTZ R4, R4, c[0x0][0x29c], -R201.reuse ;  /* 0x0000a70004047a23 */ /* 0x100fe400000108c9 */
[----:B------:R-:W-:Y:S01]  /*3ad0*/  ISETP.LT.OR P3, PT, R199, 0x2, P3 ;  /* 0x00000002c700780c */ /* 0x000fe20001f61670 */
[C---:B----4-:R-:W-:Y:S05]  /*3ae0*/  HMMA.16816.F32 R20, R164.reuse, R172, R20 ;  /* 0x000000aca414723c */ /* 0x050fea0000001814 */
[----:B------:R-:W-:Y:S02]  /*3af0*/  FSEL R8, R7, -INF , !P3 ;  /* 0xff80000007087808 */ /* 0x000fe40005800000 */
[----:B------:R-:W-:Y:S01]  /*3b00*/  ISETP.GT.AND P3, PT, R198, 0x10, P1 ;  /* 0x00000010c600780c */ /* 0x000fe20000f64270 */
[C---:B------:R-:W-:Y:S01]  /*3b10*/  HMMA.16816.F32 R24, R164.reuse, R174, R24 ;  /* 0x000000aea418723c */ /* 0x040fe20000001818 */
[----:B------:R-:W3:Y:S02]  /*3b20*/  LDSM.16.M88.4 R172, [R229+0xf080] ;  /* 0x00f08000e5ac783b */ /* 0x000ee40000000200 */
[----:B------:R-:W-:Y:S01]  /*3b30*/  ISETP.LT.OR P3, PT, R199, 0x11, P3 ;  /* 0x00000011c700780c */ /* 0x000fe20001f61670 */
[--C-:B------:R-:W-:Y:S03]  /*3b40*/  FFMA.FTZ R8, R8, c[0x0][0x29c], -R201.reuse ;  /* 0x0000a70008087a23 */ /* 0x100fe600000108c9 */
[----:B------:R-:W-:Y:S01]  /*3b50*/  FSEL R9, R10, -INF , !P3 ;  /* 0xff8000000a097808 */ /* 0x000fe20005800000 */
[C---:B------:R-:W-:Y:S03]  /*3b60*/  HMMA.16816.F32 R28, R164.reuse, R180, R28 ;  /* 0x000000b4a41c723c */ /* 0x040fe6000000181c */
[C---:B------:R-:W-:Y:S01]  /*3b70*/  ISETP.GT.AND P3, PT, R198.reuse, 0x11, P1 ;  /* 0x00000011c600780c */ /* 0x040fe20000f64270 */
[--C-:B------:R-:W-:Y:S03]  /*3b80*/  FFMA.FTZ R9, R9, c[0x0][0x29c], -R201.reuse ;  /* 0x0000a70009097a23 */ /* 0x100fe600000108c9 */
[----:B------:R-:W-:Y:S01]  /*3b90*/  ISETP.LT.OR P3, PT, R199, 0x12, P3 ;  /* 0x00000012c700780c */ /* 0x000fe20001f61670 */
[----:B------:R-:W-:Y:S01]  /*3ba0*/  HMMA.16816.F32 R32, R164, R182, R32 ;  /* 0x000000b6a420723c */ /* 0x000fe20000001820 */
[----:B------:R-:W-:Y:S05]  /*3bb0*/  LDSM.16.M88.4 R164, [R233+0x1e080] ;  /* 0x01e08000e9a4783b */ /* 0x000fea0000000200 */
[----:B------:R-:W4:Y:S02]  /*3bc0*/  LDSM.16.M88.4 R180, [R228+0xe080] ;  /* 0x00e08000e4b4783b */ /* 0x000f240000000200 */
[C---:B-1----:R-:W-:Y:S01]  /*3bd0*/  HMMA.16816.F32 R20, R168.reuse, R176, R20 ;  /* 0x000000b0a814723c */ /* 0x042fe20000001814 */
[----:B------:R1:W-:Y:S07]  /*3be0*/  MUFU.EX2 R176, R4 ;  /* 0x0000000400b07308 */ /* 0x0003ee0000000800 */
[C---:B------:R-:W-:Y:S08]  /*3bf0*/  HMMA.16816.F32 R24, R168.reuse, R178, R24 ;  /* 0x000000b2a818723c */ /* 0x040ff00000001818 */
[C---:B---3--:R-:W-:Y:S01]  /*3c00*/  HMMA.16816.F32 R28, R168.reuse, R172, R28 ;  /* 0x000000aca81c723c */ /* 0x048fe2000000181c */
[----:B------:R3:W-:Y:S07]  /*3c10*/  MUFU.EX2 R172, R8 ;  /* 0x0000000800ac7308 */ /* 0x0007ee0000000800 */
[----:B------:R-:W-:Y:S01]  /*3c20*/  HMMA.16816.F32 R32, R168, R174, R32 ;  /* 0x000000aea820723c */ /* 0x000fe20000001820 */
[----:B-1----:R-:W1:Y:S02]  /*3c30*/  LDSM.16.M88.4 R4, [R228+0xf080] ;  /* 0x00f08000e404783b */ /* 0x002e640000000200 */
[----:B------:R2:W-:Y:S05]  /*3c40*/  MUFU.EX2 R169, R9 ;  /* 0x0000000900a97308 */ /* 0x0005ea0000000800 */
[C---:B----4-:R-:W-:Y:S01]  /*3c50*/  HMMA.16816.F32 R20, R164.reuse, R180, R20 ;  /* 0x000000b4a414723c */ /* 0x050fe20000001814 */
[----:B---3--:R-:W3:Y:S07]  /*3c60*/  LDS R8, [R241.X4+0x20180] ;  /* 0x02018000f1087984 */ /* 0x008eee0000004800 */
[C---:B------:R-:W-:Y:S04]  /*3c70*/  HMMA.16816.F32 R24, R164.reuse, R182, R24 ;  /* 0x000000b6a418723c */ /* 0x040fe80000001818 */
[----:B--2---:R-:W-:Y:S02]  /*3c80*/  FSEL R9, R11, -INF , !P3 ;  /* 0xff8000000b097808 */ /* 0x004fe40005800000 */
[----:B------:R-:W-:Y:S03]  /*3c90*/  ISETP.GT.AND P3, PT, R198, 0x20, P1 ;  /* 0x00000020c600780c */ /* 0x000fe60000f64270 */
[--C-:B------:R-:W-:Y:S01]  /*3ca0*/  FFMA.FTZ R9, R9, c[0x0][0x29c], -R201.reuse ;  /* 0x0000a70009097a23 */ /* 0x100fe200000108c9 */
[----:B------:R-:W-:Y:S02]  /*3cb0*/  ISETP.LT.OR P3, PT, R199, 0x21, P3 ;  /* 0x00000021c700780c */ /* 0x000fe40001f61670 */
[----:B------:R-:W-:Y:S01]  /*3cc0*/  F2FP.PACK_AB R11, R185, R186 ;  /* 0x000000bab90b723e */ /* 0x000fe200000000ff */
[----:B------:R2:W4:Y:S01]  /*3cd0*/  MUFU.EX2 R168, R9 ;  /* 0x0000000900a87308 */ /* 0x0005220000000800 */
[C---:B-1----:R-:W-:Y:S08]  /*3ce0*/  HMMA.16816.F32 R28, R164.reuse, R4, R28 ;  /* 0x00000004a41c723c */ /* 0x042ff0000000181c */
[----:B------:R-:W-:Y:S07]  /*3cf0*/  HMMA.16816.F32 R32, R164, R6, R32 ;  /* 0x00000006a420723c */ /* 0x000fee0000001820 */
[----:B------:R-:W-:Y:S01]  /*3d00*/  F2FP.PACK_AB R6, R13, R184 ;  /* 0x000000b80d06723e */ /* 0x000fe200000000ff */
[--C-:B---3--:R-:W-:Y:S01]  /*3d10*/  FADD.FTZ R21, R21, -R8.reuse ;  /* 0x8000000815157221 */ /* 0x108fe20000010000 */
[----:B--2---:R-:W-:Y:S03]  /*3d20*/  FSEL R9, R14, -INF , !P3 ;  /* 0xff8000000e097808 */ /* 0x004fe60005800000 */
[--C-:B------:R-:W-:Y:S01]  /*3d30*/  FADD.FTZ R25, R25, -R8.reuse ;  /* 0x8000000819197221 */ /* 0x100fe20000010000 */
[----:B------:R-:W-:Y:S01]  /*3d40*/  ISETP.GT.AND P3, PT, R198, 0x21, P1 ;  /* 0x00000021c600780c */ /* 0x000fe20000f64270 */
[--C-:B------:R-:W-:Y:S01]  /*3d50*/  FADD.FTZ R20, R20, -R8.reuse ;  /* 0x8000000814147221 */ /* 0x100fe20000010000 */
[----:B------:R-:W-:Y:S01]  /*3d60*/  F2FP.PACK_AB R14, R187, R188 ;  /* 0x000000bcbb0e723e */ /* 0x000fe200000000ff */
[--C-:B------:R-:W-:Y:S01]  /*3d70*/  FFMA.FTZ R9, R9, c[0x0][0x29c], -R201.reuse ;  /* 0x0000a70009097a23 */ /* 0x100fe200000108c9 */
[----:B------:R-:W-:Y:S01]  /*3d80*/  ISETP.LT.OR P3, PT, R199, 0x22, P3 ;  /* 0x00000022c700780c */ /* 0x000fe20001f61670 */
[--C-:B------:R-:W-:Y:S01]  /*3d90*/  FADD.FTZ R29, R29, -R8.reuse ;  /* 0x800000081d1d7221 */ /* 0x100fe20000010000 */
[----:B----4-:R-:W-:Y:S01]  /*3da0*/  F2FP.PACK_AB R7, R168, R169 ;  /* 0x000000a9a807723e */ /* 0x010fe200000000ff */
[----:B------:R1:W-:Y:S01]  /*3db0*/  MUFU.EX2 R17, R9 ;  /* 0x0000000900117308 */ /* 0x0003e20000000800 */
[----:B------:R-:W-:Y:S01]  /*3dc0*/  FSEL R15, R15, -INF , !P3 ;  /* 0xff8000000f0f7808 */ /* 0x000fe20005800000 */
[--C-:B------:R-:W-:Y:S01]  /*3dd0*/  FADD.FTZ R24, R24, -R8.reuse ;  /* 0x8000000818187221 */ /* 0x100fe20000010000 */
[C---:B------:R-:W-:Y:S01]  /*3de0*/  ISETP.GT.AND P3, PT, R198.reuse, 0x30, P1 ;  /* 0x00000030c600780c */ /* 0x040fe20000f64270 */
[--C-:B------:R-:W-:Y:S01]  /*3df0*/  FADD.FTZ R33, R33, -R8.reuse ;  /* 0x8000000821217221 */ /* 0x100fe20000010000 */
[----:B------:R-:W-:Y:S01]  /*3e00*/  ISETP.GT.AND P1, PT, R198, 0x31, P1 ;  /* 0x00000031c600780c */ /* 0x000fe20000f24270 */
[--C-:B------:R-:W-:Y:S01]  /*3e10*/  FFMA.FTZ R4, R15, c[0x0][0x29c], -R201.reuse ;  /* 0x0000a7000f047a23 */ /* 0x100fe200000108c9 */
[C---:B------:R-:W-:Y:S01]  /*3e20*/  ISETP.LT.OR P3, PT, R199.reuse, 0x31, P3 ;  /* 0x00000031c700780c */ /* 0x040fe20001f61670 */
[--C-:B------:R-:W-:Y:S01]  /*3e30*/  FADD.FTZ R28, R28, -R8.reuse ;  /* 0x800000081c1c7221 */ /* 0x100fe20000010000 */
[----:B------:R-:W-:Y:S01]  /*3e40*/  ISETP.LT.OR P1, PT, R199, 0x32, P1 ;  /* 0x00000032c700780c */ /* 0x000fe20000f21670 */
[----:B------:R2:W3:Y:S01]  /*3e50*/  MUFU.EX2 R16, R4 ;  /* 0x0000000400107308 */ /* 0x0004e20000000800 */
[----:B------:R-:W-:Y:S01]  /*3e60*/  FSEL R5, R18, -INF , !P3 ;  /* 0xff80000012057808 */ /* 0x000fe20005800000 */
[----:B------:R-:W-:Y:S01]  /*3e70*/  FADD.FTZ R32, R32, -R8 ;  /* 0x8000000820207221 */ /* 0x000fe20000010000 */
[----:B------:R-:W-:Y:S01]  /*3e80*/  FSEL R19, R19, -INF , !P1 ;  /* 0xff80000013137808 */ /* 0x000fe20004800000 */
[----:B------:R-:W-:Y:S01]  /*3e90*/  FMUL.FTZ R20, R188, R20 ;  /* 0x00000014bc147220 */ /* 0x000fe20000410000 */
[----:B------:R-:W-:Y:S01]  /*3ea0*/  F2FP.PACK_AB R8, R200, R12 ;  /* 0x0000000cc808723e */ /* 0x000fe200000000ff */
[--C-:B------:R-:W-:Y:S01]  /*3eb0*/  FFMA.FTZ R5, R5, c[0x0][0x29c], -R201.reuse ;  /* 0x0000a70005057a23 */ /* 0x100fe200000108c9 */
[----:B------:R-:W-:Y:S01]  /*3ec0*/  PLOP3.LUT P1, PT, PT, PT, UP0, 0x80, 0x0 ;  /* 0x000000000000781c */ /* 0x000fe20003f2f008 */
[----:B------:R-:W-:Y:S02]  /*3ed0*/  FFMA.FTZ R201, R19, c[0x0][0x29c], -R201 ;  /* 0x0000a70013c97a23 */ /* 0x000fe400000108c9 */
[----:B------:R4:W-:Y:S01]  /*3ee0*/  MUFU.EX2 R15, R5 ;  /* 0x00000005000f7308 */ /* 0x0009e20000000800 */
[----:B------:R-:W-:Y:S02]  /*3ef0*/  FMUL.FTZ R24, R186, R24 ;  /* 0x00000018ba187220 */ /* 0x000fe40000410000 */
[----:B------:R-:W-:Y:S02]  /*3f00*/  FMUL.FTZ R10, R185, R25 ;  /* 0x00000019b90a7220 */ /* 0x000fe40000410000 */
[----:B-1----:R-:W-:Y:S02]  /*3f10*/  FMUL.FTZ R9, R187, R21 ;  /* 0x00000015bb097220 */ /* 0x002fe40000410000 */
[----:B------:R-:W-:Y:S01]  /*3f20*/  FMUL.FTZ R28, R184, R28 ;  /* 0x0000001cb81c7220 */ /* 0x000fe20000410000 */
[----:B------:R-:W-:Y:S01]  /*3f30*/  F2FP.PACK_AB R10, R10, R24 ;  /* 0x000000180a0a723e */ /* 0x000fe200000000ff */
[----:B------:R-:W-:Y:S01]  /*3f40*/  FMUL.FTZ R13, R13, R29 ;  /* 0x0000001d0d0d7220 */ /* 0x000fe20000410000 */
[----:B------:R-:W1:Y:S01]  /*3f50*/  MUFU.EX2 R201, R201 ;  /* 0x000000c900c97308 */ /* 0x000e620000000800 */
[----:B------:R-:W-:Y:S01]  /*3f60*/  F2FP.PACK_AB R9, R9, R20 ;  /* 0x000000140909723e */ /* 0x000fe200000000ff */
[----:B------:R-:W-:Y:S01]  /*3f70*/  FMUL.FTZ R32, R12, R32 ;  /* 0x000000200c207220 */ /* 0x000fe20000410000 */
[----:B--2---:R-:W2:Y:S01]  /*3f80*/  LDS R4, [R241.X4+0x201a0] ;  /* 0x0201a000f1047984 */ /* 0x004ea20000004800 */
[----:B------:R-:W-:Y:S01]  /*3f90*/  FMUL.FTZ R12, R200, R33 ;  /* 0x00000021c80c7220 */ /* 0x000fe20000410000 */
[----:B------:R-:W-:Y:S03]  /*3fa0*/  F2FP.PACK_AB R13, R13, R28 ;  /* 0x0000001c0d0d723e */ /* 0x000fe600000000ff */
[----:B------:R-:W-:Y:S01]  /*3fb0*/  STS [R244+0x20280], R14 ;  /* 0x0202800ef4007388 */ /* 0x000fe20000000800 */
[----:B------:R-:W-:Y:S02]  /*3fc0*/  F2FP.PACK_AB R12, R12, R32 ;  /* 0x000000200c0c723e */ /* 0x000fe400000000ff */
[----:B----4-:R-:W-:Y:S05]  /*3fd0*/  F2FP.PACK_AB R5, R172, R176 ;  /* 0x000000b0ac05723e */ /* 0x010fea00000000ff */
[----:B------:R3:W-:Y:S05]  /*3fe0*/  STS [R244+0x20680], R5 ;  /* 0x02068005f4007388 */ /* 0x0007ea0000000800 */
[----:B------:R-:W-:Y:S05]  /*3ff0*/  STS [R247+0x20280], R11 ;  /* 0x0202800bf7007388 */ /* 0x000fea0000000800 */
[----:B------:R-:W-:Y:S05]  /*4000*/  STS [R247+0x20680], R7 ;  /* 0x02068007f7007388 */ /* 0x000fea0000000800 */
[----:B------:R4:W-:Y:S01]  /*4010*/  STS [R245], R6 ;  /* 0x00000006f5007388 */ /* 0x0009e20000000800 */
[----:B---3--:R-:W-:Y:S01]  /*4020*/  F2FP.PACK_AB R5, R16, R17 ;  /* 0x000000111005723e */ /* 0x008fe200000000ff */
[--C-:B--2---:R-:W-:Y:S02]  /*4030*/  FADD.FTZ R22, R22, -R4.reuse ;  /* 0x8000000416167221 */ /* 0x104fe40000010000 */
[--C-:B------:R-:W-:Y:S02]  /*4040*/  FADD.FTZ R23, R23, -R4.reuse ;  /* 0x8000000417177221 */ /* 0x100fe40000010000 */
[----:B------:R1:W-:Y:S01]  /*4050*/  STS [R245+0x400], R5 ;  /* 0x00040005f5007388 */ /* 0x0003e20000000800 */
[----:B------:R-:W-:Y:S02]  /*4060*/  FMUL.FTZ R22, R176, R22 ;  /* 0x00000016b0167220 */ /* 0x000fe40000410000 */
[----:B------:R-:W-:Y:S02]  /*4070*/  FMUL.FTZ R23, R172, R23 ;  /* 0x00000017ac177220 */ /* 0x000fe40000410000 */
[----:B------:R-:W-:Y:S01]  /*4080*/  STS [R246], R8 ;  /* 0x00000008f6007388 */ /* 0x000fe20000000800 */
[--C-:B------:R-:W-:Y:S02]  /*4090*/  FADD.FTZ R27, R27, -R4.reuse ;  /* 0x800000041b1b7221 */ /* 0x100fe40000010000 */
[--C-:B------:R-:W-:Y:S02]  /*40a0*/  FADD.FTZ R26, R26, -R4.reuse ;  /* 0x800000041a1a7221 */ /* 0x100fe40000010000 */
[----:B----4-:R-:W-:Y:S02]  /*40b0*/  FMUL.FTZ R6, R168, R27 ;  /* 0x0000001ba8067220 */ /* 0x010fe40000410000 */
[----:B------:R-:W-:Y:S02]  /*40c0*/  FMUL.FTZ R26, R169, R26 ;  /* 0x0000001aa91a7220 */ /* 0x000fe40000410000 */
[--C-:B------:R-:W-:Y:S02]  /*40d0*/  FADD.FTZ R30, R30, -R4.reuse ;  /* 0x800000041e1e7221 */ /* 0x100fe40000010000 */
[--C-:B------:R-:W-:Y:S01]  /*40e0*/  FADD.FTZ R31, R31, -R4.reuse ;  /* 0x800000041f1f7221 */ /* 0x100fe20000010000 */
[----:B------:R-:W-:Y:S01]  /*40f0*/  F2FP.PACK_AB R6, R6, R26 ;  /* 0x0000001a0606723e */ /* 0x000fe200000000ff */
[----:B------:R-:W-:Y:S02]  /*4100*/  FMUL.FTZ R30, R17, R30 ;  /* 0x0000001e111e7220 */ /* 0x000fe40000410000 */
[----:B------:R-:W-:Y:S02]  /*4110*/  FMUL.FTZ R31, R16, R31 ;  /* 0x0000001f101f7220 */ /* 0x000fe40000410000 */
[--C-:B------:R-:W-:Y:S02]  /*4120*/  FADD.FTZ R35, R35, -R4.reuse ;  /* 0x8000000423237221 */ /* 0x100fe40000010000 */
[----:B------:R-:W-:Y:S01]  /*4130*/  FADD.FTZ R34, R34, -R4 ;  /* 0x8000000422227221 */ /* 0x000fe20000010000 */
[C---:B-1----:R-:W-:Y:S01]  /*4140*/  F2FP.PACK_AB R5, R201.reuse, R15 ;  /* 0x0000000fc905723e */ /* 0x042fe200000000ff */
[----:B------:R-:W-:Y:S02]  /*4150*/  FMUL.FTZ R4, R201, R35 ;  /* 0x00000023c9047220 */ /* 0x000fe40000410000 */
[----:B------:R-:W-:Y:S02]  /*4160*/  FMUL.FTZ R34, R15, R34 ;  /* 0x000000220f227220 */ /* 0x000fe40000410000 */
[----:B------:R1:W-:Y:S03]  /*4170*/  STS [R246+0x400], R5 ;  /* 0x00040005f6007388 */ /* 0x0003e60000000800 */
[----:B------:R-:W-:Y:S02]  /*4180*/  F2FP.PACK_AB R4, R4, R34 ;  /* 0x000000220404723e */ /* 0x000fe400000000ff */
        /* <DEDUP_REMOVED lines=115> */
[----:B------:R-:W-:Y:S01]  /*48c0*/  USHF.L.U32 UR17, UR14, 0x6, URZ ;  /* 0x000000060e117899 */ /* 0x000fe2000800063f */
[----:B-----5:R-:W-:Y:S01]  /*48d0*/  IMAD.MOV.U32 R8, RZ, RZ, R224 ;  /* 0x000000ffff087224 */ /* 0x020fe200078e00e0 */
[----:B------:R-:W-:Y:S01]  /*48e0*/  USHF.R.S32.HI UR12, URZ, 0x1f, UR14 ;  /* 0x0000001f3f0c7899 */ /* 0x000fe2000801140e */
[----:B------:R-:W3:Y:S01]  /*48f0*/  LDL R202, [R1+0x24] ;  /* 0x0000240001ca7983 */ /* 0x000ee20000100800 */
[----:B------:R-:W-:Y:S01]  /*4900*/  IMAD.MOV.U32 R9, RZ, RZ, R225 ;  /* 0x000000ffff097224 */ /* 0x000fe200078e00e1 */
[----:B------:R-:W-:Y:S01]  /*4910*/  USHF.R.S32.HI UR13, URZ, 0x1f, UR17 ;  /* 0x0000001f3f0d7899 */ /* 0x000fe20008011411 */
[----:B------:R-:W-:Y:S01]  /*4920*/  IMAD.U32 R15, RZ, RZ, UR17 ;  /* 0x00000011ff0f7e24 */ /* 0x000fe2000f8e00ff */
[----:B------:R-:W1:Y:S01]  /*4930*/  S2R R11, SR_CTAID.Y ;  /* 0x00000000000b7919 */ /* 0x000e620000002600 */
[----:B------:R-:W-:Y:S01]  /*4940*/  ULDC.64 UR4, c[0x0][0x208] ;  /* 0x0000820000047ab9 */ /* 0x000fe20000000a00 */
[----:B------:R-:W-:Y:S01]  /*4950*/  IMAD.U32 R16, RZ, RZ, UR7 ;  /* 0x00000007ff107e24 */ /* 0x000fe2000f8e00ff */
[----:B------:R-:W-:Y:S01]  /*4960*/  UIMAD UR12, UR12, UR4, URZ ;  /* 0x000000040c0c72a4 */ /* 0x000fe2000f8e023f */
[----:B------:R-:W-:Y:S01]  /*4970*/  IMAD.U32 R17, RZ, RZ, UR13 ;  /* 0x0000000dff117e24 */ /* 0x000fe2000f8e00ff */
[----:B------:R-:W-:Y:S02]  /*4980*/  UIMAD.WIDE.U32 UR24, UR14, UR4, URZ ;  /* 0x000000040e1872a5 */ /* 0x000fe4000f8e003f */
[----:B------:R-:W-:Y:S02]  /*4990*/  UIMAD UR12, UR14, UR5, UR12 ;  /* 0x000000050e0c72a4 */ /* 0x000fe4000f8e020c */
[----:B------:R-:W-:Y:S02]  /*49a0*/  USHF.L.U32 UR4, UR24, 0x6, URZ ;  /* 0x0000000618047899 */ /* 0x000fe4000800063f */
[----:B------:R-:W-:Y:S04]  /*49b0*/  UIADD3 UR12, UR25, UR12, URZ ;  /* 0x0000000c190c7290 */ /* 0x000fe8000fffe03f */
[----:B------:R-:W-:Y:S01]  /*49c0*/  USHF.L.U64.HI UR12, UR24, 0x6, UR12 ;  /* 0x00000006180c7899 */ /* 0x000fe2000801020c */
[----:B-1----:R-:W-:Y:S01]  /*49d0*/  SHF.R.S32.HI R10, RZ, 0x1f, R11 ;  /* 0x0000001fff0a7819 */ /* 0x002fe2000001140b */
[----:B------:R-:W-:Y:S04]  /*49e0*/  IMAD.WIDE.U32 R8, R11, c[0x0][0x288], R8 ;  /* 0x0000a2000b087a25 */ /* 0x000fe800078e0008 */
[----:B------:R-:W-:Y:S01]  /*49f0*/  IMAD R10, R10, c[0x0][0x288], RZ ;  /* 0x0000a2000a0a7a24 */ /* 0x000fe200078e02ff */
[----:B------:R-:W-:Y:S03]  /*4a00*/  IADD3 R15, P3, P1, R15, UR18, R8 ;  /* 0x000000120f0f7c10 */ /* 0x000fe6000f97e008 */
[----:B------:R-:W-:Y:S02]  /*4a10*/  IMAD R10, R11, c[0x0][0x28c], R10 ;  /* 0x0000a3000b0a7a24 */ /* 0x000fe400078e020a */
[----:B------:R-:W-:Y:S02]  /*4a20*/  IMAD.U32 R11, RZ, RZ, UR6 ;  /* 0x00000006ff0b7e24 */ /* 0x000fe4000f8e00ff */
[----:B------:R-:W-:Y:S05]  /*4a30*/  IMAD.IADD R8, R9, 0x1, R10 ;  /* 0x0000000109087824 */ /* 0x000fea00078e020a */
[----:B------:R-:W-:Y:S01]  /*4a40*/  IADD3.X R17, R17, UR9, R8, P3, P1 ;  /* 0x0000000911117c10 */ /* 0x000fe20009fe2408 */
[----:B------:R-:W-:Y:S05]  /*4a50*/  IMAD.U32 R8, RZ, RZ, UR17 ;  /* 0x00000011ff087e24 */ /* 0x000fea000f8e00ff */
[----:B------:R-:W-:Y:S04]  /*4a60*/  IADD3 R8, -R250, c[0x0][0x168], -R8 ;  /* 0x00005a00fa087a10 */ /* 0x000fe80007ffe908 */
[C---:B------:R-:W-:Y:S02]  /*4a70*/  ISETP.LT.OR P6, PT, R8.reuse, 0x1, !P5 ;  /* 0x000000010800780c */ /* 0x040fe40006fc1670 */
[----:B------:R-:W-:Y:S02]  /*4a80*/  ISETP.LT.OR P5, PT, R8, 0x21, !P5 ;  /* 0x000000210800780c */ /* 0x000fe40006fa1670 */
[C---:B--2---:R-:W-:Y:S02]  /*4a90*/  IADD3 R9, P4, R204.reuse, UR4, RZ ;  /* 0x00000004cc097c10 */ /* 0x044fe4000ff9e0ff */
[----:B------:R-:W-:Y:S02]  /*4aa0*/  IADD3 R11, P3, P1, R204, UR4, R11 ;  /* 0x00000004cc0b7c10 */ /* 0x000fe4000f97e00b */
[C---:B---3--:R-:W-:Y:S02]  /*4ab0*/  IADD3.X R13, R202.reuse, UR12, RZ, P4, !PT ;  /* 0x0000000cca0d7c10 */ /* 0x048fe4000a7fe4ff */
[----:B------:R-:W-:Y:S02]  /*4ac0*/  LEA R12, P4, R9, c[0x0][0x1f0], 0x1 ;  /* 0x00007c00090c7a11 */ /* 0x000fe400078808ff */
[----:B------:R-:W-:Y:S02]  /*4ad0*/  IADD3.X R16, R202, UR12, R16, P3, P1 ;  /* 0x0000000cca107c10 */ /* 0x000fe40009fe2410 */
[----:B------:R-:W-:Y:S02]  /*4ae0*/  LEA R10, P3, R11, c[0x0][0x1f0], 0x1 ;  /* 0x00007c000b0a7a11 */ /* 0x000fe400078608ff */
[----:B------:R-:W-:Y:S02]  /*4af0*/  LEA R14, P1, R15, c[0x0][0x280], 0x2 ;  /* 0x0000a0000f0e7a11 */ /* 0x000fe400078210ff */
[----:B------:R-:W-:Y:S02]  /*4b00*/  LEA.HI.X R13, R9, c[0x0][0x1f4], R13, 0x1, P4 ;  /* 0x00007d00090d7a11 */ /* 0x000fe400020f0c0d */
[----:B------:R-:W-:Y:S02]  /*4b10*/  LOP3.LUT P4, RZ, R242, 0x2, RZ, 0xc0, !PT ;  /* 0x00000002f2ff7812 */ /* 0x000fe4000788c0ff */
[----:B------:R-:W-:Y:S01]  /*4b20*/  LEA.HI.X R11, R11, c[0x0][0x1f4], R16, 0x1, P3 ;  /* 0x00007d000b0b7a11 */ /* 0x000fe200018f0c10 */
[----:B------:R-:W-:Y:S01]  /*4b30*/  @!PT LDS RZ, [RZ] ;  /* 0x00000000fffff984 */ /* 0x000fe20000000800 */
[----:B------:R-:W-:Y:S01]  /*4b40*/  @!PT LDS RZ, [RZ] ;  /* 0x00000000fffff984 */ /* 0x000fe20000000800 */
[----:B------:R-:W-:Y:S01]  /*4b50*/  @!PT LDS RZ, [RZ] ;  /* 0x00000000fffff984 */ /* 0x000fe20000000800 */
[----:B------:R1:W-:Y:S01]  /*4b60*/  LDGSTS.E.BYPASS.LTC128B.128 [R240+0x18080], [R12.64], !P6 ;  /* 0x180800000cf07fae */ /* 0x0003e2000f101d56 */
[----:B------:R-:W-:Y:S02]  /*4b70*/  LEA.HI.X R15, R15, c[0x0][0x284], R17, 0x2, P1 ;  /* 0x0000a1000f0f7a11 */ /* 0x000fe400008f1411 */
[----:B------:R-:W-:Y:S02]  /*4b80*/  ISETP.LT.OR P3, PT, R8, 0x1, !P4 ;  /* 0x000000010800780c */ /* 0x000fe40006761670 */
[----:B------:R-:W-:Y:S02]  /*4b90*/  LOP3.LUT P1, RZ, R242, 0x4, RZ, 0xc0, !PT ;  /* 0x00000004f2ff7812 */ /* 0x000fe4000782c0ff */
[C---:B------:R-:W-:Y:S02]  /*4ba0*/  ISETP.LT.OR P4, PT, R8.reuse, 0x21, !P4 ;  /* 0x000000210800780c */ /* 0x040fe40006781670 */
[C---:B------:R-:W-:Y:S02]  /*4bb0*/  ISETP.LT.OR P6, PT, R8.reuse, 0x1, !P1 ;  /* 0x000000010800780c */ /* 0x040fe40004fc1670 */
[----:B------:R-:W-:Y:S05]  /*4bc0*/  ISETP.LT.OR P1, PT, R8, 0x21, !P1 ;  /* 0x000000210800780c */ /* 0x000fea0004f21670 */
[----:B------:R1:W-:Y:S01]  /*4bd0*/  LDGSTS.E.BYPASS.LTC128B.128 [R240+0x1a080], [R12.64+0x80], !P3 ;  /* 0x1a0800800cf07fae */ /* 0x0003e2000d901d56 */
[----:B------:R-:W-:Y:S05]  /*4be0*/  LOP3.LUT P3, RZ, R242, 0x8, RZ, 0xc0, !PT ;  /* 0x00000008f2ff7812 */ /* 0x000fea000786c0ff */
[----:B------:R1:W-:Y:S01]  /*4bf0*/  LDGSTS.E.BYPASS.LTC128B.128 [R240+0x1c080], [R12.64+0x100], !P6 ;  /* 0x1c0801000cf07fae */ /* 0x0003e2000f101d56 */
[C---:B------:R-:W-:Y:S02]  /*4c00*/  ISETP.LT.OR P6, PT, R8.reuse, 0x1, !P3 ;  /* 0x000000010800780c */ /* 0x040fe40005fc1670 */
[----:B------:R-:W-:Y:S01]  /*4c10*/  ISETP.LT.OR P3, PT, R8, 0x21, !P3 ;  /* 0x000000210800780c */ /* 0x000fe20005f61670 */
[----:B------:R-:W-:Y:S10]  /*4c20*/  @!P0 IMAD.SHL.U32 R8, R248, 0x10, RZ ;  /* 0x00000010f8088824 */ /* 0x000ff400078e00ff */
[----:B------:R1:W-:Y:S04]  /*4c30*/  LDGSTS.E.BYPASS.LTC128B.128 [R240+0x1e080], [R12.64+0x180], !P6 ;  /* 0x1e0801800cf07fae */ /* 0x0003e8000f101d56 */
[----:B------:R1:W-:Y:S04]  /*4c40*/  LDGSTS.E.BYPASS.LTC128B.128 [R240+0x19080], [R10.64], !P5 ;  /* 0x190800000af07fae */ /* 0x0003e8000e901d56 */
[----:B------:R1:W-:Y:S04]  /*4c50*/  LDGSTS.E.BYPASS.LTC128B.128 [R240+0x1b080], [R10.64+0x80], !P4 ;  /* 0x1b0800800af07fae */ /* 0x0003e8000e101d56 */
[----:B------:R1:W-:Y:S04]  /*4c60*/  LDGSTS.E.BYPASS.LTC128B.128 [R240+0x1d080], [R10.64+0x100], !P1 ;  /* 0x1d0801000af07fae */ /* 0x0003e8000c901d56 */
[----:B------:R1:W-:Y:S04]  /*4c70*/  LDGSTS.E.BYPASS.LTC128B.128 [R240+0x1f080], [R10.64+0x180], !P3 ;  /* 0x1f0801800af07fae */ /* 0x0003e8000d901d56 */
[----:B------:R1:W-:Y:S02]  /*4c80*/  @!P0 LDGSTS.E.BYPASS.LTC128B.128 [R8+0x20180], [R14.64] ;  /* 0x201800000e088fae */ /* 0x0003e4000b901d56 */
.L_x_705:
[-C--:B-123--:R-:W-:Y:S01]  /*4c90*/  HMMA.16816.F32 R100, R4, R20.reuse, R100 ;  /* 0x000000140464723c */ /* 0x08efe20000001864 */
[----:B------:R-:W-:Y:S01]  /*4ca0*/  LDSM.16.MT88.4 R8, [R0+0x11080] ;  /* 0x011080000008783b */ /* 0x000fe20000004200 */
[----:B------:R-:W-:Y:S06]  /*4cb0*/  PLOP3.LUT P1, PT, PT, PT, UP0, 0x80, 0x0 ;  /* 0x000000000000781c */ /* 0x000fec0003f2f008 */
        /* <DEDUP_REMOVED lines=91> */
[----:B-----5:R-:W-:Y:S01]  /*5270*/  IMAD.MOV.U32 R180, RZ, RZ, R224 ;  /* 0x000000ffffb47224 */ /* 0x020fe200078e00e0 */
[----:B------:R-:W-:Y:S01]  /*5280*/  USHF.R.S32.HI UR17, URZ, 0x1f, UR14 ;  /* 0x0000001f3f117899 */ /* 0x000fe2000801140e */
[----:B------:R-:W-:Y:S01]  /*5290*/  IMAD.MOV.U32 R181, RZ, RZ, R225 ;  /* 0x000000ffffb57224 */ /* 0x000fe200078e00e1 */
[----:B----4-:R-:W4:Y:S01]  /*52a0*/  LDL R224, [R1+0x28] ;  /* 0x0000280001e07983 */ /* 0x010f220000100800 */
[----:B------:R-:W-:Y:S01]  /*52b0*/  USHF.L.U32 UR13, UR14, 0x6, URZ ;  /* 0x000000060e0d7899 */ /* 0x000fe2000800063f */
[----:B------:R-:W-:Y:S01]  /*52c0*/  IMAD.MOV.U32 R4, RZ, RZ, R180 ;  /* 0x000000ffff047224 */ /* 0x000fe200078e00b4 */
[----:B------:R-:W-:Y:S01]  /*52d0*/  ULDC.64 UR4, c[0x0][0x178] ;  /* 0x00005e0000047ab9 */ /* 0x000fe20000000a00 */
[----:B------:R-:W3:Y:S01]  /*52e0*/  S2R R7, SR_CTAID.Y ;  /* 0x0000000000077919 */ /* 0x000ee20000002600 */
[----:B------:R-:W-:Y:S01]  /*52f0*/  IMAD.MOV.U32 R5, RZ, RZ, R181 ;  /* 0x000000ffff057224 */ /* 0x000fe200078e00b5 */
[----:B------:R-:W-:Y:S01]  /*5300*/  UIMAD UR17, UR17, UR4, URZ ;  /* 0x00000004111172a4 */ /* 0x000fe2000f8e023f */
[----:B------:R-:W-:Y:S01]  /*5310*/  IMAD.U32 R11, RZ, RZ, UR13 ;  /* 0x0000000dff0b7e24 */ /* 0x000fe2000f8e00ff */
[----:B------:R-:W-:Y:S02]  /*5320*/  USHF.R.S32.HI UR12, URZ, 0x1f, UR13 ;  /* 0x0000001f3f0c7899 */ /* 0x000fe4000801140d */
[----:B------:R-:W-:Y:S02]  /*5330*/  UIMAD.WIDE.U32 UR26, UR14, UR4, URZ ;  /* 0x000000040e1a72a5 */ /* 0x000fe4000f8e003f */
[----:B------:R-:W-:Y:S02]  /*5340*/  UIMAD UR17, UR14, UR5, UR17 ;  /* 0x000000050e1172a4 */ /* 0x000fe4000f8e0211 */
[----:B------:R-:W-:Y:S01]  /*5350*/  USHF.L.U32 UR24, UR26, 0x6, URZ ;  /* 0x000000061a187899 */ /* 0x000fe2000800063f */
[----:B------:R-:W-:Y:S01]  /*5360*/  IMAD.U32 R13, RZ, RZ, UR12 ;  /* 0x0000000cff0d7e24 */ /* 0x000fe2000f8e00ff */
[----:B------:R-:W-:Y:S02]  /*5370*/  UIADD3 UR17, UR27, UR17, URZ ;  /* 0x000000111b117290 */ /* 0x000fe4000fffe03f */
[----:B------:R-:W-:Y:S02]  /*5380*/  ULEA UR12, UP0, UR4, UR24, 0x5 ;  /* 0x00000018040c7291 */ /* 0x000fe4000f80283f */
[----:B------:R-:W-:Y:S04]  /*5390*/  USHF.L.U64.HI UR17, UR26, 0x6, UR17 ;  /* 0x000000061a117899 */ /* 0x000fe80008010211 */
[----:B------:R-:W-:Y:S01]  /*53a0*/  ULEA.HI.X UR4, UR4, UR17, UR5, 0x5, UP0 ;  /* 0x0000001104047291 */ /* 0x000fe200080f2c05 */
[----:B---3--:R-:W-:Y:S01]  /*53b0*/  SHF.R.S32.HI R6, RZ, 0x1f, R7 ;  /* 0x0000001fff067819 */ /* 0x008fe20000011407 */
[----:B------:R-:W-:Y:S04]  /*53c0*/  IMAD.WIDE.U32 R4, R7, c[0x0][0x270], R4 ;  /* 0x00009c0007047a25 */ /* 0x000fe800078e0004 */
[----:B------:R-:W-:Y:S01]  /*53d0*/  IMAD R6, R6, c[0x0][0x270], RZ ;  /* 0x00009c0006067a24 */ /* 0x000fe200078e02ff */
[----:B------:R-:W-:Y:S01]  /*53e0*/  IADD3 R11, P3, P1, R11, UR20, R4 ;  /* 0x000000140b0b7c10 */ /* 0x000fe2000f97e004 */
[----:B------:R-:W-:Y:S02]  /*53f0*/  IMAD.U32 R4, RZ, RZ, UR13 ;  /* 0x0000000dff047e24 */ /* 0x000fe4000f8e00ff */
[----:B------:R-:W-:Y:S03]  /*5400*/  IMAD R6, R7, c[0x0][0x274], R6 ;  /* 0x00009d0007067a24 */ /* 0x000fe600078e0206 */
[----:B------:R-:W-:Y:S01]  /*5410*/  IADD3 R4, -R250, c[0x0][0x168], -R4 ;  /* 0x00005a00fa047a10 */ /* 0x000fe20007ffe904 */
[----:B------:R-:W-:Y:S03]  /*5420*/  IMAD.IADD R5, R5, 0x1, R6 ;  /* 0x0000000105057824 */ /* 0x000fe600078e0206 */
[C---:B------:R-:W-:Y:S02]  /*5430*/  ISETP.LT.OR P6, PT, R4.reuse, 0x1, !P5 ;  /* 0x000000010400780c */ /* 0x040fe40006fc1670 */
[----:B------:R-:W-:Y:S02]  /*5440*/  IADD3.X R13, R13, UR8, R5, P3, P1 ;  /* 0x000000080d0d7c10 */ /* 0x000fe40009fe2405 */
[----:B------:R-:W-:Y:S02]  /*5450*/  ISETP.LT.OR P5, PT, R4, 0x21, !P5 ;  /* 0x000000210400780c */ /* 0x000fe40006fa1670 */
[C---:B--2---:R-:W-:Y:S02]  /*5460*/  IADD3 R5, P1, R226.reuse, UR24, RZ ;  /* 0x00000018e2057c10 */ /* 0x044fe4000ff3e0ff */
[----:B------:R-:W-:Y:S02]  /*5470*/  IADD3 R7, P3, R226, UR12, RZ ;  /* 0x0000000ce2077c10 */ /* 0x000fe4000ff7e0ff */
[----:B------:R-:W-:Y:S02]  /*5480*/  LEA R8, P4, R5, c[0x0][0x160], 0x1 ;  /* 0x0000580005087a11 */ /* 0x000fe400078808ff */
[C---:B----4-:R-:W-:Y:S02]  /*5490*/  IADD3.X R9, R224.reuse, UR17, RZ, P1, !PT ;  /* 0x00000011e0097c10 */ /* 0x050fe40008ffe4ff */
[----:B------:R-:W-:Y:S02]  /*54a0*/  LEA R10, P1, R11, c[0x0][0x258], 0x2 ;  /* 0x000096000b0a7a11 */ /* 0x000fe400078210ff */
[----:B------:R-:W-:Y:S02]  /*54b0*/  LEA.HI.X R9, R5, c[0x0][0x164], R9, 0x1, P4 ;  /* 0x0000590005097a11 */ /* 0x000fe400020f0c09 */
[----:B------:R-:W-:Y:S02]  /*54c0*/  IADD3.X R12, R224, UR4, RZ, P3, !PT ;  /* 0x00000004e00c7c10 */ /* 0x000fe40009ffe4ff */
[----:B------:R-:W-:Y:S01]  /*54d0*/  LEA R6, P3, R7, c[0x0][0x160], 0x1 ;  /* 0x0000580007067a11 */ /* 0x000fe200078608ff */
[----:B------:R-:W-:Y:S01]  /*54e0*/  @!PT LDS RZ, [RZ] ;  /* 0x00000000fffff984 */ /* 0x000fe20000000800 */
[----:B------:R-:W-:Y:S01]  /*54f0*/  @!PT LDS RZ, [RZ] ;  /* 0x00000000fffff984 */ /* 0x000fe20000000800 */
[----:B------:R-:W-:Y:S01]  /*5500*/  @!PT LDS RZ, [RZ] ;  /* 0x00000000fffff984 */ /* 0x000fe20000000800 */
[----:B------:R2:W-:Y:S01]  /*5510*/  LDGSTS.E.BYPASS.LTC128B.128 [R240+0x10080], [R8.64], !P6 ;  /* 0x1008000008f07fae */ /* 0x0005e2000f101d56 */
[----:B------:R-:W-:Y:S02]  /*5520*/  LOP3.LUT P4, RZ, R243, 0x2, RZ, 0xc0, !PT ;  /* 0x00000002f3ff7812 */ /* 0x000fe4000788c0ff */
[----:B------:R-:W-:Y:S02]  /*5530*/  LEA.HI.X R11, R11, c[0x0][0x25c], R13, 0x2, P1 ;  /* 0x000097000b0b7a11 */ /* 0x000fe400008f140d */
[----:B------:R-:W-:Y:S02]  /*5540*/  LEA.HI.X R7, R7, c[0x0][0x164], R12, 0x1, P3 ;  /* 0x0000590007077a11 */ /* 0x000fe400018f0c0c */
[C---:B------:R-:W-:Y:S02]  /*5550*/  ISETP.LT.OR P3, PT, R4.reuse, 0x1, !P4 ;  /* 0x000000010400780c */ /* 0x040fe40006761670 */
[C---:B------:R-:W-:Y:S02]  /*5560*/  LOP3.LUT P1, RZ, R243.reuse, 0x4, RZ, 0xc0, !PT ;  /* 0x00000004f3ff7812 */ /* 0x040fe4000782c0ff */
[C---:B------:R-:W-:Y:S02]  /*5570*/  ISETP.LT.OR P4, PT, R4.reuse, 0x21, !P4 ;  /* 0x000000210400780c */ /* 0x040fe40006781670 */
[C---:B------:R-:W-:Y:S02]  /*5580*/  ISETP.LT.OR P6, PT, R4.reuse, 0x1, !P1 ;  /* 0x000000010400780c */ /* 0x040fe40004fc1670 */
[C---:B------:R-:W-:Y:S05]  /*5590*/  ISETP.LT.OR P1, PT, R4.reuse, 0x21, !P1 ;  /* 0x000000210400780c */ /* 0x040fea0004f21670 */
        /* <DEDUP_REMOVED lines=12> */
.L_x_706:
[-C--:B--2---:R-:W-:Y:S01]  /*5660*/  HMMA.16816.F32 R4, R192, R16.reuse, RZ ;  /* 0x00000010c004723c */ /* 0x084fe200000018ff */
[----:B-----5:R-:W-:Y:S01]  /*5670*/  LDSM.16.MT88.4 R224, [R0+0x3080] ;  /* 0x0030800000e0783b */ /* 0x020fe20000004200 */
        /* <DEDUP_REMOVED lines=37> */
[----:B------:R-:W-:Y:S07]  /*58d0*/  LDSM.16.MT88.4 R208, [R0+0x1880] ;  /* 0x0018800000d0783b */ /* 0x000fee0000004200 */
[----:B------:R-:W-:Y:S01]  /*58e0*/  HMMA.16816.F32 R192, R200, R222, R192 ;  /* 0x000000dec8c0723c */ /* 0x000fe200000018c0 */
[----:B------:R-:W4:Y:S04]  /*58f0*/  LDSM.16.MT88.4 R200, [R0+0x7080] ;  /* 0x0070800000c8783b */ /* 0x000f280000004200 */
[----:B------:R-:W-:Y:S03]  /*5900*/  LDSM.16.M88.4 R220, [R238+0x1000] ;  /* 0x00100000eedc783b */ /* 0x000fe60000000200 */
[-C--:B-1----:R-:W-:Y:S08]  /*5910*/  HMMA.16816.F32 R4, R196, R204.reuse, R4 ;  /* 0x000000ccc404723c */ /* 0x082ff00000001804 */
[C---:B--2---:R-:W-:Y:S08]  /*5920*/  HMMA.16816.F32 R8, R212.reuse, R204, R8 ;  /* 0x000000ccd408723c */ /* 0x044ff00000001808 */
[-C--:B------:R-:W-:Y:S08]  /*5930*/  HMMA.16816.F32 R12, R212, R206.reuse, R12 ;  /* 0x000000ced40c723c */ /* 0x080ff0000000180c */
[C---:B------:R-:W-:Y:S01]  /*5940*/  HMMA.16816.F32 R16, R196.reuse, R206, R16 ;  /* 0x000000cec410723c */ /* 0x040fe20000001810 */
[----:B------:R-:W1:Y:S07]  /*5950*/  LDSM.16.M88.4 R204, [R238] ;  /* 0x00000000eecc783b */ /* 0x000e6e0000000200 */
[-C--:B------:R-:W-:Y:S08]  /*5960*/  HMMA.16816.F32 R20, R196, R224.reuse, R20 ;  /* 0x000000e0c414723c */ /* 0x080ff00000001814 */
[C---:B------:R-:W-:Y:S08]  /*5970*/  HMMA.16816.F32 R24, R212.reuse, R224, R24 ;  /* 0x000000e0d418723c */ /* 0x040ff00000001818 */
[-C--:B------:R-:W-:Y:S08]  /*5980*/  HMMA.16816.F32 R28, R212, R226.reuse, R28 ;  /* 0x000000e2d41c723c */ /* 0x080ff0000000181c */
[C---:B------:R-:W-:Y:S01]  /*5990*/  HMMA.16816.F32 R32, R196.reuse, R226, R32 ;  /* 0x000000e2c420723c */ /* 0x040fe20000001820 */
[----:B------:R-:W2:Y:S07]  /*59a0*/  LDSM.16.MT88.4 R224, [R0+0x3880] ;  /* 0x0038800000e0783b */ /* 0x000eae0000004200 */
[-C--:B---3--:R-:W-:Y:S08]  /*59b0*/  HMMA.16816.F32 R164, R196, R216.reuse, R164 ;  /* 0x000000d8c4a4723c */ /* 0x088ff000000018a4 */
[C---:B------:R-:W-:Y:S08]  /*59c0*/  HMMA.16816.F32 R168, R212.reuse, R216, R168 ;  /* 0x000000d8d4a8723c */ /* 0x040ff000000018a8 */
[-C--:B------:R-:W-:Y:S08]  /*59d0*/  HMMA.16816.F32 R172, R212, R218.reuse, R172 ;  /* 0x000000dad4ac723c */ /* 0x080ff000000018ac */
[C---:B------:R-:W-:Y:S01]  /*59e0*/  HMMA.16816.F32 R176, R196.reuse, R218, R176 ;  /* 0x000000dac4b0723c */ /* 0x040fe200000018b0 */
[----:B------:R-:W3:Y:S07]  /*59f0*/  LDSM.16.MT88.4 R216, [R0+0x5880] ;  /* 0x0058800000d8783b */ /* 0x000eee0000004200 */
[-C--:B----4-:R-:W-:Y:S08]  /*5a00*/  HMMA.16816.F32 R180, R196, R200.reuse, R180 ;  /* 0x000000c8c4b4723c */ /* 0x090ff000000018b4 */
[C---:B------:R-:W-:Y:S01]  /*5a10*/  HMMA.16816.F32 R184, R212.reuse, R200, R184 ;  /* 0x000000c8d4b8723c */ /* 0x040fe200000018b8 */
[----:B------:R-:W4:Y:S07]  /*5a20*/  LDL R201, [R1+0x2c] ;  /* 0x00002c0001c97983 */ /* 0x000f2e0000100800 */
[-C--:B------:R-:W-:Y:S01]  /*5a30*/  HMMA.16816.F32 R188, R212, R202.reuse, R188 ;  /* 0x000000cad4bc723c */ /* 0x080fe200000018bc */
[----:B------:R-:W2:Y:S07]  /*5a40*/  LDSM.16.MT88.4 R212, [R0+0x7880] ;  /* 0x0078800000d4783b */ /* 0x000eae0000004200 */
[----:B------:R-:W-:Y:S01]  /*5a50*/  HMMA.16816.F32 R192, R196, R202, R192 ;  /* 0x000000cac4c0723c */ /* 0x000fe200000018c0 */
[----:B------:R-:W4:Y:S06]  /*5a60*/  LDL.64 R202, [R1+0x30] ;  /* 0x0000300001ca7983 */ /* 0x000f2c0000100a00 */
[----:B------:R-:W-:Y:S01]  /*5a70*/  IMAD.U32 R198, RZ, RZ, UR10 ;  /* 0x0000000affc67e24 */ /* 0x000fe2000f8e00ff */
[-C--:B-1----:R-:W-:Y:S08]  /*5a80*/  HMMA.16816.F32 R4, R204, R208.reuse, R4 ;  /* 0x000000d0cc04723c */ /* 0x082ff00000001804 */
[C---:B------:R-:W-:Y:S08]  /*5a90*/  HMMA.16816.F32 R8, R220.reuse, R208, R8 ;  /* 0x000000d0dc08723c */ /* 0x040ff00000001808 */
[-C--:B------:R-:W-:Y:S08]  /*5aa0*/  HMMA.16816.F32 R12, R220, R210.reuse, R12 ;  /* 0x000000d2dc0c723c */ /* 0x080ff0000000180c */
[C---:B------:R-:W-:Y:S08]  /*5ab0*/  HMMA.16816.F32 R16, R204.reuse, R210, R16 ;  /* 0x000000d2cc10723c */ /* 0x040ff00000001810 */
[-C--:B--2---:R-:W-:Y:S08]  /*5ac0*/  HMMA.16816.F32 R20, R204, R224.reuse, R20 ;  /* 0x000000e0cc14723c */ /* 0x084ff00000001814 */
[C---:B------:R-:W-:Y:S08]  /*5ad0*/  HMMA.16816.F32 R24, R220.reuse, R224, R24 ;  /* 0x000000e0dc18723c */ /* 0x040ff00000001818 */
[-C--:B------:R-:W-:Y:S08]  /*5ae0*/  HMMA.16816.F32 R28, R220, R226.reuse, R28 ;  /* 0x000000e2dc1c723c */ /* 0x080ff0000000181c */
[C---:B------:R-:W-:Y:S08]  /*5af0*/  HMMA.16816.F32 R32, R204.reuse, R226, R32 ;  /* 0x000000e2cc20723c */ /* 0x040ff00000001820 */
[-C--:B---3--:R-:W-:Y:S08]  /*5b00*/  HMMA.16816.F32 R164, R204, R216.reuse, R164 ;  /* 0x000000d8cca4723c */ /* 0x088ff000000018a4 */
[C---:B------:R-:W-:Y:S08]  /*5b10*/  HMMA.16816.F32 R168, R220.reuse, R216, R168 ;  /* 0x000000d8dca8723c */ /* 0x040ff000000018a8 */
[-C--:B------:R-:W-:Y:S08]  /*5b20*/  HMMA.16816.F32 R172, R220, R218.reuse, R172 ;  /* 0x000000dadcac723c */ /* 0x080ff000000018ac */
[C---:B------:R-:W-:Y:S08]  /*5b30*/  HMMA.16816.F32 R176, R204.reuse, R218, R176 ;  /* 0x000000daccb0723c */ /* 0x040ff000000018b0 */
[-C--:B------:R-:W-:Y:S08]  /*5b40*/  HMMA.16816.F32 R180, R204, R212.reuse, R180 ;  /* 0x000000d4ccb4723c */ /* 0x080ff000000018b4 */
[C---:B------:R-:W-:Y:S08]  /*5b50*/  HMMA.16816.F32 R184, R220.reuse, R212, R184 ;  /* 0x000000d4dcb8723c */ /* 0x040ff000000018b8 */
[-C--:B------:R-:W-:Y:S08]  /*5b60*/  HMMA.16816.F32 R188, R220, R214.reuse, R188 ;  /* 0x000000d6dcbc723c */ /* 0x080ff000000018bc */
[----:B------:R-:W-:Y:S04]  /*5b70*/  HMMA.16816.F32 R192, R204, R214, R192 ;  /* 0x000000d6ccc0723c */ /* 0x000fe800000018c0 */
[----:B----4-:R-:W-:Y:S04]  /*5b80*/  IADD3 R197, P1, R202, UR10, RZ ;  /* 0x0000000acac57c10 */ /* 0x010fe8000ff3e0ff */
[----:B------:R-:W-:Y:S04]  /*5b90*/  LEA.HI.X.SX32 R198, R198, R201, 0x1, P1 ;  /* 0x000000c9c6c67211 */ /* 0x000fe800008f0eff */
        /* <DEDUP_REMOVED lines=133> */
.L_x_696:
[----:B------:R-:W-:Y:S05]  /*63f0*/  @P1 BRA `(.L_x_708) ;  /* 0x00001d1000001947 */ /* 0x000fea0003800000 */
[----:B------:R-:W-:Y:S01]  /*6400*/  SHF.R.S32.HI R5, RZ, 0x1f, R248 ;  /* 0x0000001fff057819 */ /* 0x000fe200000114f8 */
[----:B------:R-:W-:Y:S01]  /*6410*/  BAR.SYNC.DEFER_BLOCKING 0x1, 0x100 ;  /* 0x0044000000007b1d */ /* 0x000fe20000010000 */
[----:B------:R-:W-:Y:S02]  /*6420*/  F2FP.PACK_AB R107, R37, R36 ;  /* 0x00000024256b723e */ /* 0x000fe400000000ff */
[----:B------:R-:W-:Y:S02]  /*6430*/  LEA.HI R3, R5, R248, RZ, 0x2 ;  /* 0x000000f805037211 */ /* 0x000fe400078f10ff */
[----:B------:R-:W-:Y:S01]  /*6440*/  F2FP.PACK_AB R39, R39, R38 ;  /* 0x000000262727723e */ /* 0x000fe200000000ff */
[----:B------:R-:W-:Y:S01]  /*6450*/  ULDC UR4, c[0x0][0x2f0] ;  /* 0x0000bc0000047ab9 */ /* 0x000fe20000000800 */
[--C-:B------:R-:W-:Y:S01]  /*6460*/  SHF.R.S32.HI R4, RZ, 0x2, R3.reuse ;  /* 0x00000002ff047819 */ /* 0x100fe20000011403 */
[----:B------:R-:W-:Y:S01]  /*6470*/  UIADD3 UR4, -UR15, UR4, URZ ;  /* 0x000000040f047290 */ /* 0x000fe2000fffe13f */
[----:B------:R-:W-:Y:S01]  /*6480*/  SHF.R.S32.HI R0, RZ, 0x1f, R3 ;  /* 0x0000001fff007819 */ /* 0x000fe20000011403 */
[----:B------:R-:W-:Y:S01]  /*6490*/  BSSY B0, `(.L_x_709) ;  /* 0x00000d2000007945 */ /* 0x000fe20003800000 */
[----:B------:R-:W-:Y:S01]  /*64a0*/  LOP3.LUT R6, R3, 0x3ffffffc, RZ, 0xc0, !PT ;  /* 0x3ffffffc03067812 */ /* 0x000fe200078ec0ff */
[----:B------:R-:W-:Y:S01]  /*64b0*/  UISETP.LT.AND UP0, UPT, UR4, 0x40, UPT ;  /* 0x000000400400788c */ /* 0x000fe2000bf01270 */
[----:B------:R-:W-:-:S02]  /*64c0*/  LEA.HI R2, R0, R4, RZ, 0x3 ;  /* 0x0000000400027211 */ /* 0x000fc400078f18ff */
[----:B------:R-:W-:Y:S01]  /*64d0*/  LEA.HI R0, R5, R248, RZ, 0x5 ;  /* 0x000000f805007211 */ /* 0x000fe200078f28ff */
[----:B------:R-:W-:Y:S01]  /*64e0*/  USEL UR4, UR4, 0x40, UP0 ;  /* 0x0000004004047887 */ /* 0x000fe20008000000 */
[----:B------:R-:W-:Y:S02]  /*64f0*/  LOP3.LUT R2, R2, 0xfffffff8, RZ, 0xc0, !PT ;  /* 0xfffffff802027812 */ /* 0x000fe400078ec0ff */
[----:B------:R-:W-:Y:S02]  /*6500*/  SHF.R.S32.HI R8, RZ, 0x5, R0 ;  /* 0x00000005ff087819 */ /* 0x000fe40000011400 */
[----:B------:R-:W-:Y:S01]  /*6510*/  F2FP.PACK_AB R48, R49, R48 ;  /* 0x000000303130723e */ /* 0x000fe200000000ff */
[----:B------:R-:W-:Y:S01]  /*6520*/  IMAD.IADD R9, R4, 0x1, -R2 ;  /* 0x0000000104097824 */ /* 0x000fe200078e0a02 */
[----:B------:R-:W-:Y:S02]  /*6530*/  LEA.HI R2, R5, R248, RZ, 0x6 ;  /* 0x000000f805027211 */ /* 0x000fe400078f30ff */
[----:B------:R-:W-:Y:S01]  /*6540*/  LEA.HI R4, R0, R8, RZ, 0x1 ;  /* 0x0000000800047211 */ /* 0x000fe200078f08ff */
[----:B------:R-:W-:Y:S01]  /*6550*/  IMAD.SHL.U32 R5, R9, 0x40, RZ ;  /* 0x0000004009057824 */ /* 0x000fe200078e00ff */
[----:B------:R-:W-:-:S02]  /*6560*/  SHF.R.U32.HI R7, RZ, 0x3, R2 ;  /* 0x00000003ff077819 */ /* 0x000fc40000011602 */
        /* <DEDUP_REMOVED lines=9> */
[----:B------:R-:W-:Y:S01]  /*6600*/  LOP3.LUT P0, RZ, R9, 0x4, RZ, 0xc0, !PT ;  /* 0x0000000409ff7812 */ /* 0x000fe2000780c0ff */
[----:B------:R-:W-:Y:S01]  /*6610*/  IMAD R4, R4, 0x200, R5 ;  /* 0x0000020004047824 */ /* 0x000fe200078e0205 */
[----:B------:R-:W-:-:S02]  /*6620*/  LOP3.LUT R0, R7, R3, RZ, 0x3c, !PT ;  /* 0x0000000307007212 */ /* 0x000fc400078e3cff */
[----:B------:R-:W-:Y:S02]  /*6630*/  SHF.R.S32.HI R3, RZ, 0x1f, R2 ;  /* 0x0000001fff037819 */ /* 0x000fe40000011402 */
[----:B------:R-:W-:Y:S01]  /*6640*/  LOP3.LUT R7, R6, 0x1c0, RZ, 0xc0, !PT ;  /* 0x000001c006077812 */ /* 0x000fe200078ec0ff */
[----:B------:R-:W-:Y:S01]  /*6650*/  IMAD.U32 R0, R4, 0x2, R0 ;  /* 0x0000000204007824 */ /* 0x000fe200078e0000 */
[----:B------:R-:W-:Y:S01]  /*6660*/  LEA.HI R3, R3, R2, RZ, 0x3 ;  /* 0x0000000203037211 */ /* 0x000fe200078f18ff */
[----:B------:R-:W-:Y:S01]  /*6670*/  IMAD.SHL.U32 R6, R2, 0x8, RZ ;  /* 0x0000000802067824 */ /* 0x000fe200078e00ff */
[----:B------:R-:W-:Y:S01]  /*6680*/  F2FP.PACK_AB R50, R51, R50 ;  /* 0x000000323332723e */ /* 0x000fe200000000ff */
[----:B------:R-:W-:Y:S01]  /*6690*/  IMAD.SHL.U32 R0, R0, 0x2, RZ ;  /* 0x0000000200007824 */ /* 0x000fe200078e00ff */
[----:B------:R-:W-:Y:S02]  /*66a0*/  F2FP.PACK_AB R40, R41, R40 ;  /* 0x000000282928723e */ /* 0x000fe400000000ff */
[----:B------:R-:W-:-:S02]  /*66b0*/  F2FP.PACK_AB R42, R43, R42 ;  /* 0x0000002a2b2a723e */ /* 0x000fc400000000ff */
[C---:B------:R-:W-:Y:S01]  /*66c0*/  IADD3 R2, R0.reuse, 0x40, RZ ;  /* 0x0000004000027810 */ /* 0x040fe20007ffe0ff */
[----:B------:R-:W-:Y:S01]  /*66d0*/  STS [R0+0x8080], R107 ;  /* 0x0080806b00007388 */ /* 0x000fe20000000800 */
[----:B------:R-:W-:Y:S02]  /*66e0*/  @P0 IADD3 R2, R0, -0x40, RZ ;  /* 0xffffffc000020810 */ /* 0x000fe40007ffe0ff */
        /* <DEDUP_REMOVED lines=58> */
[----:B------:R1:W-:Y:S01]  /*6a90*/  STS [R0+0xd080], R72 ;  /* 0x00d0804800007388 */ /* 0x0003e20000000800 */
[----:B------:R-:W-:-:S02]  /*6aa0*/  F2FP.PACK_AB R27, R27, R122 ;  /* 0x0000007a1b1b723e */ /* 0x000fc400000000ff */
[----:B------:R-:W-:Y:S01]  /*6ab0*/  F2FP.PACK_AB R24, R24, R124 ;  /* 0x0000007c1818723e */ /* 0x000fe200000000ff */
[----:B------:R2:W-:Y:S01]  /*6ac0*/  STS [R0+0xd480], R74 ;  /* 0x00d4804a00007388 */ /* 0x0005e20000000800 */
        /* <DEDUP_REMOVED lines=10> */
[----:B------:R-:W-:Y:S01]  /*6b70*/  LOP3.LUT R5, R7, 0x38, R6, 0xf8, !PT ;  /* 0x0000003807057812 */ /* 0x000fe200078ef806 */
[----:B------:R-:W-:Y:S01]  /*6b80*/  STS [R0+0xe480], R86 ;  /* 0x00e4805600007388 */ /* 0x000fe20000000800 */
[----:B------:R-:W-:Y:S01]  /*6b90*/  SHF.R.U32.HI R9, RZ, 0x3, R7 ;  /* 0x00000003ff097819 */ /* 0x000fe20000011607 */
[----:B------:R-:W-:Y:S01]  /*6ba0*/  IMAD.SHL.U32 R7, R3, 0x200, RZ ;  /* 0x0000020003077824 */ /* 0x000fe200078e00ff */
        /* <DEDUP_REMOVED lines=12> */
[----:B------:R-:W-:Y:S01]  /*6c70*/  LOP3.LUT R9, R5, R9, RZ, 0x3c, !PT ;  /* 0x0000000905097212 */ /* 0x000fe200078e3cff */
[----:B------:R-:W-:Y:S01]  /*6c80*/  STS [R2+0xf080], R92 ;  /* 0x00f0805c02007388 */ /* 0x000fe20000000800 */
[----:B------:R-:W-:Y:S02]  /*6c90*/  F2FP.PACK_AB R3, R157, R156 ;  /* 0x0000009c9d03723e */ /* 0x000fe400000000ff */
[----:B------:R-:W-:Y:S01]  /*6ca0*/  F2FP.PACK_AB R5, R159, R158 ;  /* 0x0000009e9f05723e */ /* 0x000fe200000000ff */
[----:B------:R-:W-:Y:S01]  /*6cb0*/  STS [R2+0xf480], R94 ;  /* 0x00f4805e02007388 */ /* 0x000fe20000000800 */
[----:B------:R-:W-:Y:S02]  /*6cc0*/  LOP3.LUT R7, R9, 0x7ffff000, R7, 0xf8, !PT ;  /* 0x7ffff00009077812 */ /* 0x000fe400078ef807 */
[----:B------:R-:W-:Y:S01]  /*6cd0*/  ISETP.GE.AND P1, PT, R8, UR4, PT ;  /* 0x0000000408007c0c */ /* 0x000fe2000bf26270 */
[----:B------:R-:W-:Y:S01]  /*6ce0*/  STS [R0+0x80], R38 ;  /* 0x0000802600007388 */ /* 0x000fe20000000800 */
[----:B------:R-:W-:-:S02]  /*6cf0*/  SHF.R.S32.HI R9, RZ, 0x1f, R8 ;  /* 0x0000001fff097819 */ /* 0x000fc40000011408 */
[----:B------:R-:W-:Y:S01]  /*6d00*/  ISETP.GE.OR P0, PT, R6, c[0x0][0x324], P1 ;  /* 0x0000c90006007a0c */ /* 0x000fe20000f06670 */
        /* <DEDUP_REMOVED lines=32> */
[----:B--2---:R-:W2:Y:S04]  /*6f10*/  S2R R74, SR_CTAID.Y ;  /* 0x00000000004a7919 */ /* 0x004ea80000002600 */
[----:B------:R-:W4:Y:S01]  /*6f20*/  S2R R73, SR_CTAID.Z ;  /* 0x0000000000497919 */ /* 0x000f220000002700 */
[----:B-1----:R-:W-:-:S03]  /*6f30*/  IMAD.SHL.U32 R0, R7, 0x2, RZ ;  /* 0x0000000207007824 */ /* 0x002fc600078e00ff */
[----:B------:R-:W-:Y:S01]  /*6f40*/  BAR.SYNC.DEFER_BLOCKING 0x1, 0x100 ;  /* 0x0044000000007b1d */ /* 0x000fe20000010000 */
[----:B------:R-:W-:Y:S01]  /*6f50*/  SHF.R.S32.HI R7, RZ, 0x1f, R6 ;  /* 0x0000001fff077819 */ /* 0x000fe20000011406 */
[----:B---3--:R-:W-:Y:S01]  /*6f60*/  IMAD.U32 R5, RZ, RZ, UR11 ;  /* 0x0000000bff057e24 */ /* 0x008fe2000f8e00ff */
[----:B--2---:R-:W-:-:S03]  /*6f70*/  SHF.R.S32.HI R75, RZ, 0x1f, R74 ;  /* 0x0000001fff4b7819 */ /* 0x004fc6000001144a */
[----:B------:R-:W-:Y:S01]  /*6f80*/  IMAD.WIDE.U32 R2, R74, c[0x0][0x338], R6 ;  /* 0x0000ce004a027a25 */ /* 0x000fe200078e0006 */
[----:B----4-:R-:W-:-:S03]  /*6f90*/  SHF.R.S32.HI R84, RZ, 0x1f, R73 ;  /* 0x0000001fff547819 */ /* 0x010fc60000011449 */
        /* <DEDUP_REMOVED lines=33> */
.L_x_710:
[----:B--234-:R-:W-:Y:S05]  /*71b0*/  BSYNC B0 ;  /* 0x0000000000007941 */ /* 0x01cfea0003800000 */
.L_x_709:
        /* <DEDUP_REMOVED lines=17> */
.L_x_712:
[----:B------:R-:W-:Y:S05]  /*72d0*/  BSYNC B0 ;  /* 0x0000000000007941 */ /* 0x000fea0003800000 */
.L_x_711:
        /* <DEDUP_REMOVED lines=16> */
.L_x_714:
[----:B------:R-:W-:Y:S05]  /*73e0*/  BSYNC B0 ;  /* 0x0000000000007941 */ /* 0x000fea0003800000 */
.L_x_713:
        /* <DEDUP_REMOVED lines=16> */
.L_x_716:
[----:B------:R-:W-:Y:S05]  /*74f0*/  BSYNC B0 ;  /* 0x0000000000007941 */ /* 0x000fea0003800000 */
.L_x_715:
        /* <DEDUP_REMOVED lines=16> */
.L_x_718:
[----:B------:R-:W-:Y:S05]  /*7600*/  BSYNC B0 ;  /* 0x0000000000007941 */ /* 0x000fea0003800000 */
.L_x_717:
        /* <DEDUP_REMOVED lines=16> */
.L_x_720:
[----:B------:R-:W-:Y:S05]  /*7710*/  BSYNC B0 ;  /* 0x0000000000007941 */ /* 0x000fea0003800000 */
.L_x_719:
        /* <DEDUP_REMOVED lines=16> */
.L_x_722:
[----:B------:R-:W-:Y:S05]  /*7820*/  BSYNC B0 ;  /* 0x0000000000007941 */ /* 0x000fea0003800000 */
.L_x_721:
        /* <DEDUP_REMOVED lines=15> */
.L_x_724:
[----:B------:R-:W-:Y:S05]  /*7920*/  BSYNC B0 ;  /* 0x0000000000007941 */ /* 0x000fea0003800000 */
.L_x_723:
        /* <DEDUP_REMOVED lines=20> */
.L_x_726:
[----:B------:R-:W-:Y:S05]  /*7a70*/  BSYNC B0 ;  /* 0x0000000000007941 */ /* 0x000fea0003800000 */
.L_x_725:
        /* <DEDUP_REMOVED lines=15> */
.L_x_728:
[----:B------:R-:W-:Y:S05]  /*7b70*/  BSYNC B0 ;  /* 0x0000000000007941 */ /* 0x000fea0003800000 */
.L_x_727:
        /* <DEDUP_REMOVED lines=14> */
.L_x_730:
[----:B------:R-:W-:Y:S05]  /*7c60*/  BSYNC B0 ;  /* 0x0000000000007941 */ /* 0x000fea0003800000 */
.L_x_729:
        /* <DEDUP_REMOVED lines=14> */
.L_x_732:
[----:B------:R-:W-:Y:S05]  /*7d50*/  BSYNC B0 ;  /* 0x0000000000007941 */ /* 0x000fea0003800000 */
.L_x_731:
        /* <DEDUP_REMOVED lines=14> */
.L_x_734:
[----:B------:R-:W-:Y:S05]  /*7e40*/  BSYNC B0 ;  /* 0x0000000000007941 */ /* 0x000fea0003800000 */
.L_x_733:
        /* <DEDUP_REMOVED lines=14> */
.L_x_736:
[----:B------:R-:W-:Y:S05]  /*7f30*/  BSYNC B0 ;  /* 0x0000000000007941 */ /* 0x000fea0003800000 */
.L_x_735:
        /* <DEDUP_REMOVED lines=14> */
.L_x_738:
[----:B------:R-:W-:Y:S05]  /*8020*/  BSYNC B0 ;  /* 0x0000000000007941 */ /* 0x000fea0003800000 */
.L_x_737:
        /* <DEDUP_REMOVED lines=14> */
.L_x_708:
[----:B------:R-:W1:Y:S01]  /*8110*/  S2R R18, SR_CTAID.Y ;  /* 0x0000000000127919 */ /* 0x000e620000002600 */
[----:B------:R-:W-:Y:S01]  /*8120*/  SHF.R.S32.HI R0, RZ, 0x1f, R248 ;  /* 0x0000001fff007819 */ /* 0x000fe200000114f8 */
[----:B------:R-:W-:Y:S01]  /*8130*/  ULDC UR4, c[0x0][0x2f0] ;  /* 0x0000bc0000047ab9 */ /* 0x000fe20000000800 */
[----:B------:R-:W-:Y:S01]  /*8140*/  BSSY B0, `(.L_x_739) ;  /* 0x0000022000007945 */ /* 0x000fe20003800000 */
[----:B------:R-:W2:Y:S01]  /*8150*/  S2R R19, SR_CTAID.Z ;  /* 0x0000000000137919 */ /* 0x000ea20000002700 */
[----:B------:R-:W-:Y:S01]  /*8160*/  LEA.HI R0, R0, R248, RZ, 0x5 ;  /* 0x000000f800007211 */ /* 0x000fe200078f28ff */
[----:B------:R-:W-:-:S03]  /*8170*/  UIADD3 UR4, -UR15, UR4, URZ ;  /* 0x000000040f047290 */ /* 0x000fc6000fffe13f */
[----:B------:R-:W-:Y:S02]  /*8180*/  LOP3.LUT R10, R0, 0x1fffffe0, RZ, 0xc0, !PT ;  /* 0x1fffffe0000a7812 */ /* 0x000fe400078ec0ff */
[----:B------:R-:W-:-:S03]  /*8190*/  SHF.R.S32.HI R4, RZ, 0x5, R0 ;  /* 0x00000005ff047819 */ /* 0x000fc60000011400 */
[----:B------:R-:W-:Y:S01]  /*81a0*/  IMAD.IADD R10, R248, 0x1, -R10 ;  /* 0x00000001f80a7824 */ /* 0x000fe200078e0a0a */
[----:B------:R-:W-:Y:S02]  /*81b0*/  ISETP.GE.AND P0, PT, R4, UR4, PT ;  /* 0x0000000404007c0c */ /* 0x000fe4000bf06270 */
[----:B------:R-:W-:Y:S01]  /*81c0*/  SHF.R.S32.HI R5, RZ, 0x1f, R4 ;  /* 0x0000001fff057819 */ /* 0x000fe20000011404 */
[----:B------:R-:W-:Y:S01]  /*81d0*/  IMAD.SHL.U32 R10, R10, 0x8, RZ ;  /* 0x000000080a0a7824 */ /* 0x000fe200078e00ff */
[----:B------:R-:W-:-:S04]  /*81e0*/  P2R R16, PR, RZ, 0x1 ;  /* 0x00000001ff107803 */ /* 0x000fc80000000000 */
[----:B------:R-:W-:Y:S02]  /*81f0*/  SHF.R.S32.HI R11, RZ, 0x1f, R10 ;  /* 0x0000001fff0b7819 */ /* 0x000fe4000001140a */
[----:B-1----:R-:W-:Y:S02]  /*8200*/  SHF.R.S32.HI R20, RZ, 0x1f, R18 ;  /* 0x0000001fff147819 */ /* 0x002fe40000011412 */
[----:B------:R-:W-:Y:S01]  /*8210*/  ISETP.GE.OR P0, PT, R10, c[0x0][0x2f4], P0 ;  /* 0x0000bd000a007a0c */ /* 0x000fe20000706670 */
[----:B------:R-:W-:Y:S01]  /*8220*/  IMAD.WIDE.U32 R8, R18, c[0x0][0x308], R10 ;  /* 0x0000c20012087a25 */ /* 0x000fe200078e000a */
[----:B--2---:R-:W-:-:S03]  /*8230*/  SHF.R.S32.HI R21, RZ, 0x1f, R19 ;  /* 0x0000001fff157819 */ /* 0x004fc60000011413 */
[----:B------:R-:W-:Y:S02]  /*8240*/  IMAD R2, R20, c[0x0][0x308], RZ ;  /* 0x0000c20014027a24 */ /* 0x000fe400078e02ff */
[----:B------:R-:W-:Y:S02]  /*8250*/  IMAD R6, R21, c[0x0][0x310], RZ ;  /* 0x0000c40015067a24 */ /* 0x000fe400078e02ff */
[----:B------:R-:W-:Y:S02]  /*8260*/  IMAD R2, R18, c[0x0][0x30c], R2 ;  /* 0x0000c30012027a24 */ /* 0x000fe400078e0202 */
[----:B------:R-:W-:-:S03]  /*8270*/  IMAD R6, R19, c[0x0][0x314], R6 ;  /* 0x0000c50013067a24 */ /* 0x000fc600078e0206 */
        /* <DEDUP_REMOVED lines=14> */
.L_x_740:
[----:B------:R-:W-:Y:S05]  /*8360*/  BSYNC B0 ;  /* 0x0000000000007941 */ /* 0x000fea0003800000 */
.L_x_739:
        /* <DEDUP_REMOVED lines=17> */
.L_x_742:
[----:B------:R-:W-:Y:S05]  /*8480*/  BSYNC B0 ;  /* 0x0000000000007941 */ /* 0x000fea0003800000 */
.L_x_741:
        /* <DEDUP_REMOVED lines=16> */
.L_x_744:
[----:B------:R-:W-:Y:S05]  /*8590*/  BSYNC B0 ;  /* 0x0000000000007941 */ /* 0x000fea0003800000 */
.L_x_743:
        /* <DEDUP_REMOVED lines=16> */
.L_x_746:
[----:B------:R-:W-:Y:S05]  /*86a0*/  BSYNC B0 ;  /* 0x0000000000007941 */ /* 0x000fea0003800000 */
.L_x_745:
        /* <DEDUP_REMOVED lines=16> */
.L_x_748:
[----:B------:R-:W-:Y:S05]  /*87b0*/  BSYNC B0 ;  /* 0x0000000000007941 */ /* 0x000fea0003800000 */
.L_x_747:
        /* <DEDUP_REMOVED lines=16> */
.L_x_750:
[----:B------:R-:W-:Y:S05]  /*88c0*/  BSYNC B0 ;  /* 0x0000000000007941 */ /* 0x000fea0003800000 */
.L_x_749:
        /* <DEDUP_REMOVED lines=16> */
.L_x_752:
[----:B------:R-:W-:Y:S05]  /*89d0*/  BSYNC B0 ;  /* 0x0000000000007941 */ /* 0x000fea0003800000 */
.L_x_751:
        /* <DEDUP_REMOVED lines=15> */
.L_x_754:
[----:B------:R-:W-:Y:S05]  /*8ad0*/  BSYNC B0 ;  /* 0x0000000000007941 */ /* 0x000fea0003800000 */
.L_x_753:
        /* <DEDUP_REMOVED lines=20> */
.L_x_756:
[----:B------:R-:W-:Y:S05]  /*8c20*/  BSYNC B0 ;  /* 0x0000000000007941 */ /* 0x000fea0003800000 */
.L_x_755:
        /* <DEDUP_REMOVED lines=15> */
.L_x_758:
[----:B------:R-:W-:Y:S05]  /*8d20*/  BSYNC B0 ;  /* 0x0000000000007941 */ /* 0x000fea0003800000 */
.L_x_757:
        /* <DEDUP_REMOVED lines=14> */
.L_x_760:
[----:B------:R-:W-:Y:S05]  /*8e10*/  BSYNC B0 ;  /* 0x0000000000007941 */ /* 0x000fea0003800000 */
.L_x_759:
        /* <DEDUP_REMOVED lines=14> */
.L_x_762:
[----:B------:R-:W-:Y:S05]  /*8f00*/  BSYNC B0 ;  /* 0x0000000000007941 */ /* 0x000fea0003800000 */
.L_x_761:
        /* <DEDUP_REMOVED lines=14> */
.L_x_764:
[----:B------:R-:W-:Y:S05]  /*8ff0*/  BSYNC B0 ;  /* 0x0000000000007941 */ /* 0x000fea0003800000 */
.L_x_763:
        /* <DEDUP_REMOVED lines=14> */
.L_x_766:
[----:B------:R-:W-:Y:S05]  /*90e0*/  BSYNC B0 ;  /* 0x0000000000007941 */ /* 0x000fea0003800000 */
.L_x_765:
        /* <DEDUP_REMOVED lines=14> */
.L_x_768:
[----:B------:R-:W-:Y:S05]  /*91d0*/  BSYNC B0 ;  /* 0x0000000000007941 */ /* 0x000fea0003800000 */
.L_x_767:
        /* <DEDUP_REMOVED lines=12> */
[----:B------:R-:W-:Y:S01]  /*92a0*/  STG.E.128 [R2.64], RZ ;  /* 0x000000ff02007986 */ /* 0x000fe2000c101d16 */
[----:B------:R-:W-:Y:S05]  /*92b0*/  EXIT ;  /* 0x000000000000794d */ /* 0x000fea0003800000 */
.L_x_769:
        /* <DEDUP_REMOVED lines=12> */
.L_x_1165:


//--------------------- .text._ZN7cutlass13device_kernelIN5flash19enable_sm80_to_sm89INS1_16FlashAttnBwdSm80INS1_25CollectiveMainloopBwdSm80ILi1ELi1EN4cute5tupleIJNS5_1CILi64EEES8_NS7_ILi256EEEEEENS_6half_tEfNS_4arch4Sm80ELb0ELb1ELb0ELb0ELb0ELb0ELb0ELb0ELi2ELi4ELi2ELi2ELb0EEENS1_24CollectiveEpilogueBwdGQAISA_fSD_Li256ELb0ELb0EEENS1_19SingleTileSchedulerILb0ELb0ELb0ELi64EEEEEEEEEvNT_6ParamsE --------------------------
	.section	.text._ZN7cutlass13device_kernelIN5flash19enable_sm80_to_sm89INS1_16FlashAttnBwdSm80INS1_25CollectiveMainloopBwdSm80ILi1ELi1EN4cute5tupleIJNS5_1CILi64EEES8_NS7_ILi256EEEEEENS_6half_tEfNS_4arch4Sm80ELb0ELb1ELb0ELb0ELb0ELb0ELb0ELb0ELi2ELi4ELi2ELi2ELb0EEENS1_24CollectiveEpilogueBwdGQAISA_fSD_Li256ELb0ELb0EEENS1_19SingleTileSchedulerILb0ELb0ELb0ELi64EEEEEEEEEvNT_6ParamsE,"ax",@progbits
	.sectioninfo	@"SHI_REGISTERS=255"
	.align	128
.text._ZN7cutlass13device_kernelIN5flash19enable_sm80_to_sm89INS1_16FlashAttnBwdSm80INS1_25CollectiveMainloopBwdSm80ILi1ELi1EN4cute5tupleIJNS5_1CILi64EEES8_NS7_ILi256EEEEEENS_6half_tEfNS_4arch4Sm80ELb0ELb1ELb0ELb0ELb0ELb0ELb0ELb0ELi2ELi4ELi2ELi2ELb0EEENS1_24CollectiveEpilogueBwdGQAISA_fSD_Li256ELb0ELb0EEENS1_19SingleTileSchedulerILb0ELb0ELb0ELi64EEEEEEEEEvNT_6ParamsE:
        .type           _ZN7cutlass13device_kernelIN5flash19enable_sm80_to_sm89INS1_16FlashAttnBwdSm80INS1_25CollectiveMainloopBwdSm80ILi1ELi1EN4cute5tupleIJNS5_1CILi64EEES8_NS7_ILi256EEEEEENS_6half_tEfNS_4arch4Sm80ELb0ELb1ELb0ELb0ELb0ELb0ELb0ELb0ELi2ELi4ELi2ELi2ELb0EEENS1_24CollectiveEpilogueBwdGQAISA_fSD_Li256ELb0ELb0EEENS1_19SingleTileSchedulerILb0ELb0ELb0ELi64EEEEEEEEEvNT_6ParamsE,@function
        .size           _ZN7cutlass13device_kernelIN5flash19enable_sm80_to_sm89INS1_16FlashAttnBwdSm80INS1_25CollectiveMainloopBwdSm80ILi1ELi1EN4cute5tupleIJNS5_1CILi64EEES8_NS7_ILi256EEEEEENS_6half_tEfNS_4arch4Sm80ELb0ELb1ELb0ELb0ELb0ELb0ELb0ELb0ELi2ELi4ELi2ELi2ELb0EEENS1_24CollectiveEpilogueBwdGQAISA_fSD_Li256ELb0ELb0EEENS1_19SingleTileSchedulerILb0ELb0ELb0ELi64EEEEEEEEEvNT_6ParamsE,(.L_x_1166 - _ZN7cutlass13device_kernelIN5flash19enable_sm80_to_sm89INS1_16FlashAttnBwdSm80INS1_25CollectiveMainloopBwdSm80ILi1ELi1EN4cute5tupleIJNS5_1CILi64EEES8_NS7_ILi256EEEEEENS_6half_tEfNS_4arch4Sm80ELb0ELb1ELb0ELb0ELb0ELb0ELb0ELb0ELi2ELi4ELi2ELi2ELb0EEENS1_24CollectiveEpilogueBwdGQAISA_fSD_Li256ELb0ELb0EEENS1_19SingleTileSchedulerILb0ELb0ELb0ELi64EEEEEEEEEvNT_6ParamsE)
        .other          _ZN7cutlass13device_kernelIN5flash19enable_sm80_to_sm89INS1_16FlashAttnBwdSm80INS1_25CollectiveMainloopBwdSm80ILi1ELi1EN4cute5tupleIJNS5_1CILi64EEES8_NS7_ILi256EEEEEENS_6half_tEfNS_4arch4Sm80ELb0ELb1ELb0ELb0ELb0ELb0ELb0ELb0ELi2ELi4ELi2ELi2ELb0EEENS1_24CollectiveEpilogueBwdGQAISA_fSD_Li256ELb0ELb0EEENS1_19SingleTileSchedulerILb0ELb0ELb0ELi64EEEEEEEEEvNT_6ParamsE,@"STO_CUDA_ENTRY STV_DEFAULT"
_ZN7cutlass13device_kernelIN5flash19enable_sm80_to_sm89INS1_16FlashAttnBwdSm80INS1_25CollectiveMainloopBwdSm80ILi1ELi1EN4cute5tupleIJNS5_1CILi64EEES8_NS7_ILi256EEEEEENS_6half_tEfNS_4arch4Sm80ELb0ELb1ELb0ELb0ELb0ELb0ELb0ELb0ELi2ELi4ELi2ELi2ELb0EEENS1_24CollectiveEpilogueBwdGQAISA_fSD_Li256ELb0ELb0EEENS1_19SingleTileSchedulerILb0ELb0ELb0ELi64EEEEEEEEEvNT_6ParamsE:
        /* <DEDUP_REMOVED lines=27> */
.L_x_770:
        /* <DEDUP_REMOVED lines=249> */
[----:B------:R3:W-:Y:S01]  /*1140*/  STL.64 [R1+0x18], R34 ;  /* 0x0000182201007387 */ /* 0x0007e20000100a00 */
[----:B------:R-:W-:Y:S01]  /*1150*/  IADD3 R23, R35, UR4, RZ ;  /* 0x0000000423177c10 */ /* 0x000fe2000fffe0ff */
[----:B------:R-:W-:Y:S01]  /*1160*/  ULDC.64 UR6, c[0x0][0x208] ;  /* 0x0000820000067ab9 */ /* 0x000fe20000000a00 */
[----:B------:R-:W-:Y:S01]  /*1170*/  SHF.R.S32.HI R13, RZ, 0x1f, R17 ;  /* 0x0000001fff0d7819 */ /* 0x000fe20000011411 */
        /* <DEDUP_REMOVED lines=99> */
[----:B------:R-:W-:Y:S01]  /*17b0*/  ISETP.GE.AND P3, PT, R2, c[0x0][0x1fc], PT ;  /* 0x00007f0002007a0c */ /* 0x000fe20003f66270 */
[----:B------:R-:W-:Y:S01]  /*17c0*/  IMAD.IADD R19, R0, 0x1, -R14 ;  /* 0x0000000100137824 */ /* 0x000fe200078e0a0e */
[----:B------:R-:W-:Y:S01]  /*17d0*/  CS2R R70, SRZ ;  /* 0x0000000000467805 */ /* 0x000fe2000001ff00 */
[----:B------:R2:W-:Y:S01]  /*17e0*/  LDGSTS.E.BYPASS.LTC128B.128 [R240+0x11080], [R8.64], !P6 ;  /* 0x1108000008f07fae */ /* 0x0005e2000f101d56 */
[----:B------:R-:W-:Y:S01]  /*17f0*/  ISETP.GE.AND P6, PT, R2, c[0x0][0x1fc], PT ;  /* 0x00007f0002007a0c */ /* 0x000fe20003fc6270 */
[----:B------:R-:W-:Y:S01]  /*1800*/  IMAD.WIDE.U32 R2, R250, c[0x0][0x208], R2 ;  /* 0x00008200fa027a25 */ /* 0x000fe200078e0002 */
[----:B---3--:R-:W-:Y:S01]  /*1810*/  SEL R34, RZ, 0x1, P3 ;  /* 0x00000001ff227807 */ /* 0x008fe20001800000 */
[----:B------:R2:W-:Y:S01]  /*1820*/  LDGSTS.E.BYPASS.LTC128B.128 [R240+0x13080], [R8.64+0x80], !P2 ;  /* 0x1308008008f07fae */ /* 0x0005e2000d101d56 */
[----:B------:R-:W-:Y:S01]  /*1830*/  ISETP.GE.AND P3, PT, R24, c[0x0][0x16c], PT ;  /* 0x00005b0018007a0c */ /* 0x000fe20003f66270 */
[----:B------:R-:W-:Y:S01]  /*1840*/  CS2R R68, SRZ ;  /* 0x0000000000447805 */ /* 0x000fe2000001ff00 */
[----:B------:R-:W-:Y:S01]  /*1850*/  CS2R R66, SRZ ;  /* 0x0000000000427805 */ /* 0x000fe2000001ff00 */
[----:B------:R2:W-:Y:S01]  /*1860*/  LDGSTS.E.BYPASS.LTC128B.128 [R240+0x15080], [R8.64+0x100], !P5 ;  /* 0x1508010008f07fae */ /* 0x0005e2000e901d56 */
[----:B------:R-:W-:Y:S01]  /*1870*/  SEL R243, RZ, 0x8, P3 ;  /* 0x00000008fff37807 */ /* 0x000fe20001800000 */
[----:B------:R-:W-:Y:S01]  /*1880*/  CS2R R64, SRZ ;  /* 0x0000000000407805 */ /* 0x000fe2000001ff00 */
[----:B------:R-:W-:Y:S01]  /*1890*/  ISETP.GE.AND P3, PT, R21, c[0x0][0x1fc], PT ;  /* 0x00007f0015007a0c */ /* 0x000fe20003f66270 */
[----:B------:R2:W-:Y:S01]  /*18a0*/  LDGSTS.E.BYPASS.LTC128B.128 [R240+0x17080], [R8.64+0x180], !P4 ;  /* 0x1708018008f07fae */ /* 0x0005e2000e101d56 */
[C---:B------:R-:W-:Y:S01]  /*18b0*/  ISETP.GE.AND P4, PT, R20.reuse, c[0x0][0x16c], PT ;  /* 0x00005b0014007a0c */ /* 0x040fe20003f86270 */
[----:B------:R-:W-:Y:S01]  /*18c0*/  CS2R R62, SRZ ;  /* 0x00000000003e7805 */ /* 0x000fe2000001ff00 */
        /* <DEDUP_REMOVED lines=17> */
[----:B------:R-:W-:Y:S01]  /*19e0*/  CS2R R38, SRZ ;  /* 0x0000000000267805 */ /* 0x000fe2000001ff00 */
[----:B------:R-:W-:Y:S01]  /*19f0*/  LEA.HI R11, R0, R0, RZ, 0x1 ;  /* 0x00000000000b7211 */ /* 0x000fe200078f08ff */
[----:B------:R-:W-:-:S02]  /*1a00*/  USHF.L.U64.HI UR7, UR6, 0x5, UR7 ;  /* 0x0000000506077899 */ /* 0x000fc40008010207 */
[----:B------:R-:W-:Y:S01]  /*1a10*/  IMAD.IADD R236, R5, 0x1, -R12 ;  /* 0x0000000105ec7824 */ /* 0x000fe200078e0a0c */
[----:B------:R-:W-:Y:S01]  /*1a20*/  LOP3.LUT R11, R11, 0xfffffffe, RZ, 0xc0, !PT ;  /* 0xfffffffe0b0b7812 */ /* 0x000fe200078ec0ff */
[----:B------:R-:W-:Y:S01]  /*1a30*/  IMAD R5, R251, c[0x0][0x208], RZ ;  /* 0x00008200fb057a24 */ /* 0x000fe200078e02ff */
[----:B------:R-:W-:Y:S01]  /*1a40*/  LOP3.LUT R12, R13, 0xfffffff8, RZ, 0xc0, !PT ;  /* 0xfffffff80d0c7812 */ /* 0x000fe200078ec0ff */
[----:B------:R-:W-:Y:S02]  /*1a50*/  UISETP.GT.AND UP1, UPT, UR11, -0x1, UPT ;  /* 0xffffffff0b00788c */ /* 0x000fe4000bf24270 */
[----:B------:R-:W-:Y:S02]  /*1a60*/  IMAD R5, R250, c[0x0][0x20c], R5 ;  /* 0x00008300fa057a24 */ /* 0x000fe400078e0205 */
[----:B-1----:R-:W-:Y:S02]  /*1a70*/  IMAD.IADD R23, R0, 0x1, -R11 ;  /* 0x0000000100177824 */ /* 0x002fe400078e0a0b */
[----:B------:R-:W-:-:S02]  /*1a80*/  IMAD.IADD R3, R3, 0x1, R5 ;  /* 0x0000000103037824 */ /* 0x000fc400078e0205 */
[----:B------:R-:W-:Y:S01]  /*1a90*/  IMAD R0, R30, c[0x0][0x210], RZ ;  /* 0x000084001e007a24 */ /* 0x000fe200078e02ff */
[----:B------:R-:W-:Y:S01]  /*1aa0*/  SEL R30, RZ, 0x4, P3 ;  /* 0x00000004ff1e7807 */ /* 0x000fe20001800000 */
[C---:B------:R-:W-:Y:S01]  /*1ab0*/  IMAD.WIDE.U32 R2, R31.reuse, c[0x0][0x210], R2 ;  /* 0x000084001f027a25 */ /* 0x040fe200078e0002 */
[C---:B------:R-:W-:Y:S02]  /*1ac0*/  ISETP.LT.OR P3, PT, R10.reuse, 0x1, P6 ;  /* 0x000000010a00780c */ /* 0x040fe40003761670 */
[----:B------:R-:W-:Y:S01]  /*1ad0*/  ISETP.LT.OR P6, PT, R10, 0x21, P6 ;  /* 0x000000210a00780c */ /* 0x000fe200037c1670 */
[----:B------:R-:W-:Y:S02]  /*1ae0*/  IMAD R0, R31, c[0x0][0x214], R0 ;  /* 0x000085001f007a24 */ /* 0x000fe400078e0200 */
[----:B------:R-:W-:Y:S01]  /*1af0*/  IMAD.IADD R22, R4, 0x1, -R12 ;  /* 0x0000000104167824 */ /* 0x000fe200078e0a0c */
[----:B------:R-:W-:Y:S01]  /*1b00*/  @!P0 LEA R12, P2, R25, c[0x0][0x258], 0x2 ;  /* 0x00009600190c8a11 */ /* 0x000fe200078410ff */
[----:B------:R-:W-:-:S02]  /*1b10*/  IMAD.IADD R3, R3, 0x1, R0 ;  /* 0x0000000103037824 */ /* 0x000fc400078e0200 */
[----:B------:R-:W-:Y:S01]  /*1b20*/  IMAD.U32 R0, RZ, RZ, UR17 ;  /* 0x00000011ff007e24 */ /* 0x000fe2000f8e00ff */
[----:B------:R-:W-:Y:S01]  /*1b30*/  @!P0 LEA.HI.X R13, R25, c[0x0][0x25c], R28, 0x2, P2 ;  /* 0x00009700190d8a11 */ /* 0x000fe200010f141c */
[----:B------:R-:W-:Y:S01]  /*1b40*/  IMAD.WIDE.U32 R36, R33, c[0x0][0x218], R2 ;  /* 0x0000860021247a25 */ /* 0x000fe200078e0002 */
[----:B------:R-:W-:Y:S02]  /*1b50*/  SEL R33, RZ, 0x1, P1 ;  /* 0x00000001ff217807 */ /* 0x000fe40000800000 */
[----:B------:R-:W-:Y:S01]  /*1b60*/  SEL R28, RZ, 0xffffffff, P4 ;  /* 0xffffffffff1c7807 */ /* 0x000fe20002000000 */
[----:B------:R-:W-:Y:S01]  /*1b70*/  IMAD.U32 R2, RZ, RZ, UR24 ;  /* 0x00000018ff027e24 */ /* 0x000fe2000f8e00ff */
[----:B------:R-:W-:Y:S01]  /*1b80*/  IADD3 R35, R37, UR4, RZ ;  /* 0x0000000425237c10 */ /* 0x000fe2000fffe0ff */
[----:B------:R-:W-:Y:S01]  /*1b90*/  IMAD.U32 R3, RZ, RZ, UR25 ;  /* 0x00000019ff037e24 */ /* 0x000fe2000f8e00ff */
[----:B------:R-:W-:Y:S01]  /*1ba0*/  ISETP.GE.AND P4, PT, R21, c[0x0][0x16c], PT ;  /* 0x00005b0015007a0c */ /* 0x000fe20003f86270 */
[----:B------:R-:W-:Y:S01]  /*1bb0*/  ULDC.64 UR4, c[0x0][0x240] ;  /* 0x0000900000047ab9 */ /* 0x000fe20000000a00 */
[----:B------:R-:W-:Y:S01]  /*1bc0*/  LEA R3, P1, R2, R36, 0x6 ;  /* 0x0000002402037211 */ /* 0x000fe200078230ff */
[----:B------:R-:W-:Y:S01]  /*1bd0*/  UIMAD UR4, UR10, UR4, URZ ;  /* 0x000000040a0472a4 */ /* 0x000fe2000f8e023f */
[----:B------:R-:W-:Y:S01]  /*1be0*/  ISETP.GE.AND P2, PT, R20, c[0x0][0x1fc], PT ;  /* 0x00007f0014007a0c */ /* 0x000fe20003f46270 */
[----:B------:R1:W-:Y:S01]  /*1bf0*/  STL.64 [R1+0x10], R36 ;  /* 0x0000102401007387 */ /* 0x0003e20000100a00 */
        /* <DEDUP_REMOVED lines=8> */
[----:B------:R-:W-:Y:S01]  /*1c80*/  SEL R31, RZ, 0x4, P4 ;  /* 0x00000004ff1f7807 */ /* 0x000fe20002000000 */
[----:B------:R-:W-:Y:S01]  /*1c90*/  IMAD.U32 R3, RZ, RZ, UR6 ;  /* 0x00000006ff037e24 */ /* 0x000fe2000f8e00ff */
[----:B------:R-:W-:Y:S01]  /*1ca0*/  ISETP.GE.AND P1, PT, R24, c[0x0][0x1fc], PT ;  /* 0x00007f0018007a0c */ /* 0x000fe20003f26270 */
[----:B------:R-:W-:Y:S01]  /*1cb0*/  UIADD3 UR5, -UR15, UR5, UR10 ;  /* 0x000000050f057290 */ /* 0x000fe2000fffe10a */
[----:B------:R3:W-:Y:S01]  /*1cc0*/  @!P0 LDGSTS.E.BYPASS.LTC128B.128 [R0+0x20080], [R12.64] ;  /* 0x200800000c008fae */ /* 0x0007e2000b901d56 */
[----:B------:R-:W-:Y:S01]  /*1cd0*/  ISETP.GE.AND P4, PT, R21, c[0x0][0x1fc], PT ;  /* 0x00007f0015007a0c */ /* 0x000fe20003f86270 */
[----:B------:R-:W-:Y:S01]  /*1ce0*/  ULDC UR4, c[0x0][0x2a0] ;  /* 0x0000a80000047ab9 */ /* 0x000fe20000000800 */
[----:B------:R-:W-:Y:S01]  /*1cf0*/  SEL R25, RZ, 0xffffffff, P2 ;  /* 0xffffffffff197807 */ /* 0x000fe20001000000 */
[----:B------:R-:W0:Y:S01]  /*1d00*/  LDGDEPBAR ;  /* 0x00000000000079af */ /* 0x000e220000000000 */
[----:B------:R-:W-:Y:S01]  /*1d10*/  SEL R242, RZ, 0x8, P1 ;  /* 0x00000008fff27807 */ /* 0x000fe20000800000 */
[----:B------:R-:W-:Y:S01]  /*1d20*/  ULOP3.LUT UR4, URZ, UR4, URZ, 0x33, !UPT ;  /* 0x000000043f047292 */ /* 0x000fe2000f8e333f */
[C---:B------:R-:W-:Y:S01]  /*1d30*/  ISETP.LT.OR P2, PT, R10.reuse, 0x1, P5 ;  /* 0x000000010a00780c */ /* 0x040fe20002f41670 */
[----:B------:R4:W-:Y:S01]  /*1d40*/  LDGSTS.E.BYPASS.LTC128B.128 [R240+0x18080], [R4.64], !P3 ;  /* 0x1808000004f07fae */ /* 0x0009e2000d901d56 */
[C---:B------:R-:W-:Y:S01]  /*1d50*/  ISETP.LT.OR P1, PT, R10.reuse, 0x1, P4 ;  /* 0x000000010a00780c */ /* 0x040fe20002721670 */
[----:B------:R-:W-:Y:S01]  /*1d60*/  USHF.L.U32 UR6, UR6, 0x5, URZ ;  /* 0x0000000506067899 */ /* 0x000fe2000800063f */
[C---:B------:R-:W-:Y:S01]  /*1d70*/  ISETP.LT.OR P5, PT, R10.reuse, 0x21, P5 ;  /* 0x000000210a00780c */ /* 0x040fe20002fa1670 */
[----:B------:R5:W-:Y:S01]  /*1d80*/  STL [R1+0x24], R35 ;  /* 0x0000242301007387 */ /* 0x000be20000100800 */
[----:B------:R-:W-:Y:S01]  /*1d90*/  ISETP.LT.OR P4, PT, R10, 0x21, P4 ;  /* 0x000000210a00780c */ /* 0x000fe20002781670 */
[----:B-1----:R-:W-:-:S06]  /*1da0*/  CS2R R36, SRZ ;  /* 0x0000000000247805 */ /* 0x002fcc000001ff00 */
[----:B------:R4:W-:Y:S01]  /*1db0*/  LDGSTS.E.BYPASS.LTC128B.128 [R240+0x1a080], [R4.64+0x80], !P2 ;  /* 0x1a08008004f07fae */ /* 0x0009e2000d101d56 */
[----:B------:R-:W-:-:S03]  /*1dc0*/  LEA R20, P2, R27, c[0x0][0x280], 0x2 ;  /* 0x0000a0001b147a11 */ /* 0x000fc600078410ff */
[----:B------:R4:W-:Y:S01]  /*1dd0*/  LDGSTS.E.BYPASS.LTC128B.128 [R240+0x1c080], [R4.64+0x100], !P1 ;  /* 0x1c08010004f07fae */ /* 0x0009e2000c901d56 */
[----:B------:R-:W-:Y:S01]  /*1de0*/  LEA.HI.X R21, R27, c[0x0][0x284], R32, 0x2, P2 ;  /* 0x0000a1001b157a11 */ /* 0x000fe200010f1420 */
[----:B---3--:R-:W-:Y:S01]  /*1df0*/  IMAD.IADD R0, R248, 0x1, -R2 ;  /* 0x00000001f8007824 */ /* 0x008fe200078e0a02 */
        /* <DEDUP_REMOVED lines=52> */
[----:B-----5:R-:W-:Y:S01]  /*2140*/  IMAD.SHL.U32 R35, R14, 0x2, RZ ;  /* 0x000000020e237824 */ /* 0x020fe200078e00ff */
        /* <DEDUP_REMOVED lines=9> */
[----:B----4-:R-:W-:Y:S01]  /*21e0*/  IMAD.IADD R4, R248, 0x1, -R0 ;  /* 0x00000001f8047824 */ /* 0x010fe200078e0a00 */
        /* <DEDUP_REMOVED lines=58> */
.L_x_782:
        /* <DEDUP_REMOVED lines=138> */
.L_x_774:
[----:B------:R-:W-:Y:S11]  /*2e30*/  ISETP.NE.AND P1, PT, R174, c[0x0][0x2a8], PT ;  /* 0x0000aa00ae007a0c */ /* 0x000ff60003f25270 */
[----:B------:R-:W-:Y:S02]  /*2e40*/  @!UPT UIADD3 URZ, URZ, URZ, URZ ;  /* 0x0000003f3f3ff290 */ /* 0x000fe4000fffe03f */
[----:B------:R-:W-:Y:S05]  /*2e50*/  @P1 IMAD.HI.U32 R22, R20, c[0x0][0x2ac], RZ ;  /* 0x0000ab0014161a27 */ /* 0x000fea00078e00ff */
[----:B------:R-:W-:Y:S02]  /*2e60*/  @P1 SHF.R.U32.HI R20, RZ, c[0x0][0x2b0], R22 ;  /* 0x0000ac00ff141a19 */ /* 0x000fe40000011616 */
.L_x_775:
[----:B------:R-:W-:Y:S05]  /*2e70*/  BSYNC B0 ;  /* 0x0000000000007941 */ /* 0x000fea0003800000 */
.L_x_773:
[----:B------:R-:W2:Y:S01]  /*2e80*/  LDL R23, [R1+0x8] ;  /* 0x0000080001177983 */ /* 0x000ea20000100800 */
[----:B------:R-:W-:Y:S04]  /*2e90*/  IMAD.MOV.U32 R22, RZ, RZ, c[0x0][0x2a8] ;  /* 0x0000aa00ff167624 */ /* 0x000fe800078e00ff */
[----:B------:R-:W-:Y:S04]  /*2ea0*/  IMAD R20, R20, R22, -UR15 ;  /* 0x8000000f14147e24 */ /* 0x000fe8000f8e0216 */
[----:B--2---:R-:W-:Y:S05]  /*2eb0*/  IMAD.IADD R20, R20, 0x1, -R23 ;  /* 0x0000000114147824 */ /* 0x004fea00078e0a17 */
[----:B------:R-:W-:Y:S02]  /*2ec0*/  IADD3 R22, R20, c[0x0][0x2a8], RZ ;  /* 0x0000aa0014167a10 */ /* 0x000fe40007ffe0ff */
[----:B------:R-:W-:Y:S02]  /*2ed0*/  IMNMX R196, R196, R20, !PT ;  /* 0x00000014c4c47217 */ /* 0x000fe40007800200 */
[----:B------:R-:W-:Y:S02]  /*2ee0*/  IMNMX R197, R197, R22, PT ;  /* 0x00000016c5c57217 */ /* 0x000fe40003800200 */
.L_x_772:
        /* <DEDUP_REMOVED lines=18> */
.L_x_778:
[----:B------:R-:W-:Y:S11]  /*3010*/  ISETP.NE.AND P1, PT, R22, c[0x0][0x2a8], PT ;  /* 0x0000aa0016007a0c */ /* 0x000ff60003f25270 */
[----:B------:R-:W-:Y:S02]  /*3020*/  @!UPT UIADD3 URZ, URZ, URZ, URZ ;  /* 0x0000003f3f3ff290 */ /* 0x000fe4000fffe03f */
[----:B------:R-:W-:Y:S05]  /*3030*/  @P1 IMAD.HI.U32 R21, R20, c[0x0][0x2ac], RZ ;  /* 0x0000ab0014151a27 */ /* 0x000fea00078e00ff */
[----:B------:R-:W-:Y:S02]  /*3040*/  @P1 SHF.R.U32.HI R20, RZ, c[0x0][0x2b0], R21 ;  /* 0x0000ac00ff141a19 */ /* 0x000fe40000011615 */
.L_x_779:
[----:B------:R-:W-:Y:S05]  /*3050*/  BSYNC B0 ;  /* 0x0000000000007941 */ /* 0x000fea0003800000 */
.L_x_777:
[----:B------:R-:W2:Y:S01]  /*3060*/  LDL R22, [R1+0x8] ;  /* 0x0000080001167983 */ /* 0x000ea20000100800 */
[----:B------:R-:W-:Y:S04]  /*3070*/  IMAD.MOV.U32 R21, RZ, RZ, c[0x0][0x2a8] ;  /* 0x0000aa00ff157624 */ /* 0x000fe800078e00ff */
[----:B------:R-:W-:Y:S04]  /*3080*/  IMAD R20, R20, R21, -UR15 ;  /* 0x8000000f14147e24 */ /* 0x000fe8000f8e0215 */
[----:B--2---:R-:W-:Y:S05]  /*3090*/  IMAD.IADD R20, R20, 0x1, -R22 ;  /* 0x0000000114147824 */ /* 0x004fea00078e0a16 */
[----:B------:R-:W-:Y:S02]  /*30a0*/  IADD3 R21, R20, c[0x0][0x2a8], RZ ;  /* 0x0000aa0014157a10 */ /* 0x000fe40007ffe0ff */
[----:B------:R-:W-:Y:S02]  /*30b0*/  IMNMX R198, R198, R20, !PT ;  /* 0x00000014c6c67217 */ /* 0x000fe40007800200 */
[----:B------:R-:W-:Y:S02]  /*30c0*/  IMNMX R199, R199, R21, PT ;  /* 0x00000015c7c77217 */ /* 0x000fe40003800200 */
.L_x_776:
        /* <DEDUP_REMOVED lines=431> */
.L_x_780:
        /* <DEDUP_REMOVED lines=157> */
.L_x_781:
        /* <DEDUP_REMOVED lines=217> */
.L_x_771:
[----:B------:R-:W-:Y:S05]  /*6320*/  @P1 EXIT ;  /* 0x000000000000194d */ /* 0x000fea0003800000 */
[----:B------:R-:W2:Y:S01]  /*6330*/  S2R R0, SR_CTAID.Y ;  /* 0x0000000000007919 */ /* 0x000ea20000002600 */
[----:B------:R-:W-:Y:S01]  /*6340*/  MOV R2, 0x1 ;  /* 0x0000000100027802 */ /* 0x000fe20000000f00 */
[----:B------:R-:W-:Y:S02]  /*6350*/  USHF.L.U32 UR5, UR11, 0xe, URZ ;  /* 0x0000000e0b057899 */ /* 0x000fe4000800063f */
[----:B-1----:R-:W1:Y:S04]  /*6360*/  S2R R11, SR_CTAID.Z ;  /* 0x00000000000b7919 */ /* 0x002e680000002700 */
[----:B------:R-:W-:Y:S01]  /*6370*/  BAR.SYNC.DEFER_BLOCKING 0x1, 0x100 ;  /* 0x0044000000007b1d */ /* 0x000fe20000010000 */
[----:B------:R-:W-:Y:S01]  /*6380*/  ISETP.NE.AND P1, PT, R2, c[0x0][0x338], PT ;  /* 0x0000ce0002007a0c */ /* 0x000fe20003f25270 */
[----:B------:R-:W-:Y:S01]  /*6390*/  USHF.R.S32.HI UR4, URZ, 0x1f, UR5 ;  /* 0x0000001f3f047899 */ /* 0x000fe20008011405 */
[----:B------:R-:W-:-:S11]  /*63a0*/  IADD3 R2, P0, R248, UR5, RZ ;  /* 0x00000005f8027c10 */ /* 0x000fd6000ff1e0ff */
[----:B--2---:R-:W-:-:S05]  /*63b0*/  @P1 IMAD.HI.U32 R3, R0, c[0x0][0x33c], RZ ;  /* 0x0000cf0000031a27 */ /* 0x004fca00078e00ff */
[----:B------:R-:W-:Y:S02]  /*63c0*/  @P1 SHF.R.U32.HI R0, RZ, c[0x0][0x340], R3 ;  /* 0x0000d000ff001a19 */ /* 0x000fe40000011603 */
        /* <DEDUP_REMOVED lines=8> */
[----:B-1----:R-:W-:Y:S02]  /*6450*/  SHF.R.S32.HI R7, RZ, 0x1f, R11 ;  /* 0x0000001fff077819 */ /* 0x002fe4000001140b */
        /* <DEDUP_REMOVED lines=143> */
.L_x_783:
        /* <DEDUP_REMOVED lines=11> */
.L_x_1166:


//--------------------- .text._ZN7cutlass13device_kernelIN5flash19enable_sm80_to_sm89INS1_16FlashAttnBwdSm80INS1_25CollectiveMainloopBwdSm80ILi1ELi1EN4cute5tupleIJNS5_1CILi64EEES8_NS7_ILi256EEEEEENS_6half_tEfNS_4arch4Sm80ELb0ELb1ELb0ELb1ELb0ELb0ELb0ELb0ELi2ELi4ELi2ELi2ELb0EEENS1_21CollectiveEpilogueBwdISA_SB_SD_Li256ELb1ELb0ELi4EEENS1_19SingleTileSchedulerILb1ELb0ELb0ELi64EEEEEEEEEvNT_6ParamsE --------------------------
	.section	.text._ZN7cutlass13device_kernelIN5flash19enable_sm80_to_sm89INS1_16FlashAttnBwdSm80INS1_25CollectiveMainloopBwdSm80ILi1ELi1EN4cute5tupleIJNS5_1CILi64EEES8_NS7_ILi256EEEEEENS_6half_tEfNS_4arch4Sm80ELb0ELb1ELb0ELb1ELb0ELb0ELb0ELb0ELi2ELi4ELi2ELi2ELb0EEENS1_21CollectiveEpilogueBwdISA_SB_SD_Li256ELb1ELb0ELi4EEENS1_19SingleTileSchedulerILb1ELb0ELb0ELi64EEEEEEEEEvNT_6ParamsE,"ax",@progbits
	.sectioninfo	@"SHI_REGISTERS=255"
	.align	128
.text._ZN7cutlass13device_kernelIN5flash19enable_sm80_to_sm89INS1_16FlashAttnBwdSm80INS1_25CollectiveMainloopBwdSm80ILi1ELi1EN4cute5tupleIJNS5_1CILi64EEES8_NS7_ILi256EEEEEENS_6half_tEfNS_4arch4Sm80ELb0ELb1ELb0ELb1ELb0ELb0ELb0ELb0ELi2ELi4ELi2ELi2ELb0EEENS1_21CollectiveEpilogueBwdISA_SB_SD_Li256ELb1ELb0ELi4EEENS1_19SingleTileSchedulerILb1ELb0ELb0ELi64EEEEEEEEEvNT_6ParamsE:
        .type           _ZN7cutlass13device_kernelIN5flash19enable_sm80_to_sm89INS1_16FlashAttnBwdSm80INS1_25CollectiveMainloopBwdSm80ILi1ELi1EN4cute5tupleIJNS5_1CILi64EEES8_NS7_ILi256EEEEEENS_6half_tEfNS_4arch4Sm80ELb0ELb1ELb0ELb1ELb0ELb0ELb0ELb0ELi2ELi4ELi2ELi2ELb0EEENS1_21CollectiveEpilogueBwdISA_SB_SD_Li256ELb1ELb0ELi4EEENS1_19SingleTileSchedulerILb1ELb0ELb0ELi64EEEEEEEEEvNT_6ParamsE,@function
        .size           _ZN7cutlass13device_kernelIN5flash19enable_sm80_to_sm89INS1_16FlashAttnBwdSm80INS1_25CollectiveMainloopBwdSm80ILi1ELi1EN4cute5tupleIJNS5_1CILi64EEES8_NS7_ILi256EEEEEENS_6half_tEfNS_4arch4Sm80ELb0ELb1ELb0ELb1ELb0ELb0ELb0ELb0ELi2ELi4ELi2ELi2ELb0EEENS1_21CollectiveEpilogueBwdISA_SB_SD_Li256ELb1ELb0ELi4EEENS1_19SingleTileSchedulerILb1ELb0ELb0ELi64EEEEEEEEEvNT_6ParamsE,(.L_x_1167 - _ZN7cutlass13device_kernelIN5flash19enable_sm80_to_sm89INS1_16FlashAttnBwdSm80INS1_25CollectiveMainloopBwdSm80ILi1ELi1EN4cute5tupleIJNS5_1CILi64EEES8_NS7_ILi256EEEEEENS_6half_tEfNS_4arch4Sm80ELb0ELb1ELb0ELb1ELb0ELb0ELb0ELb0ELi2ELi4ELi2ELi2ELb0EEENS1_21CollectiveEpilogueBwdISA_SB_SD_Li256ELb1ELb0ELi4EEENS1_19SingleTileSchedulerILb1ELb0ELb0ELi64EEEEEEEEEvNT_6ParamsE)
        .other          _ZN7cutlass13device_kernelIN5flash19enable_sm80_to_sm89INS1_16FlashAttnBwdSm80INS1_25CollectiveMainloopBwdSm80ILi1ELi1EN4cute5tupleIJNS5_1CILi64EEES8_NS7_ILi256EEEEEENS_6half_tEfNS_4arch4Sm80ELb0ELb1ELb0ELb1ELb0ELb0ELb0ELb0ELi2ELi4ELi2ELi2ELb0EEENS1_21CollectiveEpilogueBwdISA_SB_SD_Li256ELb1ELb0ELi4EEENS1_19SingleTileSchedulerILb1ELb0ELb0ELi64EEEEEEEEEvNT_6ParamsE,@"STO_CUDA_ENTRY STV_DEFAULT"
_ZN7cutlass13device_kernelIN5flash19enable_sm80_to_sm89INS1_16FlashAttnBwdSm80INS1_25CollectiveMainloopBwdSm80ILi1ELi1EN4cute5tupleIJNS5_1CILi64EEES8_NS7_ILi256EEEEEENS_6half_tEfNS_4arch4Sm80ELb0ELb1ELb0ELb1ELb0ELb0ELb0ELb0ELi2ELi4ELi2ELi2ELb0EEENS1_21CollectiveEpilogueBwdISA_SB_SD_Li256ELb1ELb0ELi4EEENS1_19SingleTileSchedulerILb1ELb0ELb0ELi64EEEEEEEEEvNT_6ParamsE:
        /* <DEDUP_REMOVED lines=18> */
.L_x_785:
        /* <DEDUP_REMOVED lines=8> */
.L_x_787:
[----:B------:R-:W-:Y:S02]  /*01a0*/  MOV R0, c[0x0][0x3a4] ;  /* 0x0000e90000007a02 */ /* 0x000fe40000000f00 */
.L_x_786:
[----:B------:R-:W-:-:S06]  /*01b0*/  USHF.L.U32 UR14, UR10, 0x6, URZ ;  /* 0x000000060a0e7899 */ /* 0x000fcc000800063f */
[----:B-----5:R-:W-:-:S04]  /*01c0*/  ISETP.LE.AND P0, PT, R0, UR14, PT ;  /* 0x0000000e00007c0c */ /* 0x020fc8000bf03270 */
[----:B------:R-:W-:-:S05]  /*01d0*/  SEL R0, R5, 0xffffffff, !P0 ;  /* 0xffffffff05007807 */ /* 0x000fca0004000000 */
[----:B------:R2:W-:Y:S01]  /*01e0*/  STL [R1+0x3c], R0 ;  /* 0x00003c0001007387 */ /* 0x0005e20000100800 */
[----:B------:R-:W-:Y:S05]  /*01f0*/  BRA `(.L_x_788) ;  /* 0x0000012000007947 */ /* 0x000fea0003800000 */
.L_x_784:
[----:B--2-4-:R-:W-:-:S04]  /*0200*/  ISETP.NE.U32.AND P0, PT, RZ, c[0x0][0x3c0], PT ;  /* 0x0000f000ff007a0c */ /* 0x014fc80003f05070 */
[----:B------:R-:W-:-:S13]  /*0210*/  ISETP.NE.AND.EX P0, PT, RZ, c[0x0][0x3c4], PT, P0 ;  /* 0x0000f100ff007a0c */ /* 0x000fda0003f05300 */
[----:B------:R-:W-:Y:S05]  /*0220*/  @!P0 BRA `(.L_x_789) ;  /* 0x0000002000008947 */ /* 0x000fea0003800000 */
[----:B------:R1:W5:Y:S01]  /*0230*/  LDG.E R0, [R2.64] ;  /* 0x0000001002007981 */ /* 0x000362000c1e1900 */
[----:B------:R-:W-:Y:S05]  /*0240*/  BRA `(.L_x_790) ;  /* 0x0000009000007947 */ /* 0x000fea0003800000 */
.L_x_789:
        /* <DEDUP_REMOVED lines=8> */
.L_x_791:
[----:B------:R-:W-:Y:S02]  /*02d0*/  MOV R0, c[0x0][0x3a4] ;  /* 0x0000e90000007a02 */ /* 0x000fe40000000f00 */
.L_x_790:
[----:B------:R-:W-:-:S06]  /*02e0*/  USHF.L.U32 UR14, UR10, 0x6, URZ ;  /* 0x000000060a0e7899 */ /* 0x000fcc000800063f */
[----:B-----5:R-:W-:-:S04]  /*02f0*/  ISETP.LE.AND P0, PT, R0, UR14, PT ;  /* 0x0000000e00007c0c */ /* 0x020fc8000bf03270 */
[----:B------:R-:W-:-:S05]  /*0300*/  SEL R0, R5, 0xffffffff, !P0 ;  /* 0xffffffff05007807 */ /* 0x000fca0004000000 */
[----:B------:R2:W-:Y:S04]  /*0310*/  STL [R1+0x3c], R0 ;  /* 0x00003c0001007387 */ /* 0x0005e80000100800 */
.L_x_788:
        /* <DEDUP_REMOVED lines=15> */
[C---:B------:R-:W-:Y:S01]  /*0410*/  IMAD.WIDE R4, R107.reuse, R8, c[0x0][0x2d0] ;  /* 0x0000b4006b047625 */ /* 0x040fe200078e0208 */
[----:B------:R-:W-:Y:S01]  /*0420*/  ULDC UR13, c[0x0][0x168] ;  /* 0x00005a00000d7ab9 */ /* 0x000fe20000000800 */
[----:B------:R1:W5:Y:S01]  /*0430*/  @P3 LDG.E R16, [R6.64] ;  /* 0x0000001006103981 */ /* 0x000362000c1e1900 */
[----:B------:R-:W-:Y:S01]  /*0440*/  ULDC UR7, c[0x0][0x198] ;  /* 0x0000660000077ab9 */ /* 0x000fe20000000800 */
[----:B------:R-:W-:Y:S01]  /*0450*/  IMAD.MOV.U32 R27, RZ, RZ, RZ ;  /* 0x000000ffff1b7224 */ /* 0x000fe200078e00ff */
[----:B------:R-:W-:Y:S01]  /*0460*/  P2R R101, PR, RZ, 0x8 ;  /* 0x00000008ff657803 */ /* 0x000fe20000000000 */
[----:B------:R1:W5:Y:S01]  /*0470*/  @P2 LDG.E R13, [R4.64] ;  /* 0x00000010040d2981 */ /* 0x000362000c1e1900 */
        /* <DEDUP_REMOVED lines=12> */
.L_x_792:
[----:B-1-3--:R-:W-:-:S04]  /*0540*/  ISETP.NE.U32.AND P0, PT, RZ, c[0x0][0x2e0], PT ;  /* 0x0000b800ff007a0c */ /* 0x00afc80003f05070 */
[----:B------:R-:W-:-:S13]  /*0550*/  ISETP.NE.AND.EX P0, PT, RZ, c[0x0][0x2e4], PT, P0 ;  /* 0x0000b900ff007a0c */ /* 0x000fda0003f05300 */
[----:B------:R-:W-:Y:S05]  /*0560*/  @!P0 BRA `(.L_x_793) ;  /* 0x0000004000008947 */ /* 0x000fea0003800000 */
[----:B------:R-:W-:-:S05]  /*0570*/  IMAD.WIDE R2, R107, R8, c[0x0][0x2e0] ;  /* 0x0000b8006b027625 */ /* 0x000fca00078e0208 */
[----:B------:R-:W2:Y:S02]  /*0580*/  LDG.E R0, [R2.64] ;  /* 0x0000001002007981 */ /* 0x000ea4000c1e1900 */
[----:B--2---:R1:W2:Y:S02]  /*0590*/  R2UR UR7, R0 ;  /* 0x00000000000773c2 */ /* 0x0042a400000e0000 */
[----:B-12---:R-:W-:Y:S05]  /*05a0*/  BRA `(.L_x_794) ;  /* 0x0000006000007947 */ /* 0x006fea0003800000 */
.L_x_793:
[----:B------:R-:W-:Y:S05]  /*05b0*/  @!P2 BRA `(.L_x_794) ;  /* 0x000000500000a947 */ /* 0x000fea0003800000 */
[----:B------:R-:W2:Y:S04]  /*05c0*/  LDG.E R2, [R4.64] ;  /* 0x0000001004027981 */ /* 0x000ea8000c1e1900 */
[----:B------:R-:W3:Y:S01]  /*05d0*/  LDG.E R0, [R4.64+0x4] ;  /* 0x0000041004007981 */ /* 0x000ee2000c1e1900 */
[----:B--2---:R-:W1:Y:S08]  /*05e0*/  R2UR UR7, R2 ;  /* 0x00000000020773c2 */ /* 0x004e7000000e0000 */
[----:B---3--:R-:W1:Y:S02]  /*05f0*/  R2UR UR4, R0 ;  /* 0x00000000000473c2 */ /* 0x008e6400000e0000 */
[----:B-1----:R-:W-:-:S06]  /*0600*/  UIADD3 UR7, -UR7, UR4, URZ ;  /* 0x0000000407077290 */ /* 0x002fcc000fffe13f */
.L_x_794:
        /* <DEDUP_REMOVED lines=15> */
.L_x_795:
[----:B------:R-:W-:Y:S01]  /*0700*/  UIADD3 UR4, UR14, UR13, -UR7 ;  /* 0x0000000d0e047290 */ /* 0x000fe2000fffe807 */
[----:B------:R-:W-:Y:S01]  /*0710*/  PLOP3.LUT P0, PT, PT, PT, PT, 0x80, 0x0 ;  /* 0x000000000000781c */ /* 0x000fe20003f0f070 */
[----:B------:R-:W-:Y:S01]  /*0720*/  ULDC UR5, c[0x0][0x2a4] ;  /* 0x0000a90000057ab9 */ /* 0x000fe20000000800 */
[----:B------:R-:W-:Y:S01]  /*0730*/  CS2R R10, SRZ ;  /* 0x00000000000a7805 */ /* 0x000fe2000001ff00 */
[----:B------:R-:W-:Y:S01]  /*0740*/  UIADD3 UR5, UR4, -UR5, URZ ;  /* 0x8000000504057290 */ /* 0x000fe2000fffe03f */
[----:B------:R-:W-:Y:S01]  /*0750*/  IMAD.MOV.U32 R158, RZ, RZ, RZ ;  /* 0x000000ffff9e7224 */ /* 0x000fe200078e00ff */
[----:B------:R-:W-:Y:S01]  /*0760*/  CS2R R162, SRZ ;  /* 0x0000000000a27805 */ /* 0x000fe2000001ff00 */
[----:B------:R-:W-:Y:S01]  /*0770*/  IMAD.MOV.U32 R156, RZ, RZ, RZ ;  /* 0x000000ffff9c7224 */ /* 0x000fe200078e00ff */
[----:B------:R-:W-:Y:S01]  /*0780*/  USHF.R.S32.HI UR4, URZ, 0x1f, UR5 ;  /* 0x0000001f3f047899 */ /* 0x000fe20008011405 */
[----:B------:R-:W-:Y:S01]  /*0790*/  CS2R R160, SRZ ;  /* 0x0000000000a07805 */ /* 0x000fe2000001ff00 */
[----:B------:R-:W-:Y:S01]  /*07a0*/  MOV R12, RZ ;  /* 0x000000ff000c7202 */ /* 0x000fe20000000f00 */
[----:B------:R-:W-:Y:S01]  /*07b0*/  IMAD.MOV.U32 R154, RZ, RZ, RZ ;  /* 0x000000ffff9a7224 */ /* 0x000fe200078e00ff */
[----:B------:R-:W-:Y:S01]  /*07c0*/  ULEA.HI UR4, UR4, UR5, URZ, 0x6 ;  /* 0x0000000504047291 */ /* 0x000fe2000f8f303f */
[----:B------:R-:W-:Y:S01]  /*07d0*/  CS2R R152, SRZ ;  /* 0x0000000000987805 */ /* 0x000fe2000001ff00 */
[----:B------:R-:W-:Y:S01]  /*07e0*/  CS2R R150, SRZ ;  /* 0x0000000000967805 */ /* 0x000fe2000001ff00 */
[----:B------:R-:W-:Y:S01]  /*07f0*/  MOV R7, RZ ;  /* 0x000000ff00077202 */ /* 0x000fe20000000f00 */
[----:B------:R-:W-:Y:S01]  /*0800*/  USHF.R.S32.HI UR6, URZ, 0x6, UR4 ;  /* 0x000000063f067899 */ /* 0x000fe20008011404 */
[----:B------:R-:W-:Y:S01]  /*0810*/  IMAD.MOV.U32 R148, RZ, RZ, RZ ;  /* 0x000000ffff947224 */ /* 0x000fe200078e00ff */
[----:B------:R-:W-:Y:S01]  /*0820*/  CS2R R8, SRZ ;  /* 0x0000000000087805 */ /* 0x000fe2000001ff00 */
[----:B------:R-:W-:Y:S01]  /*0830*/  MOV R142, RZ ;  /* 0x000000ff008e7202 */ /* 0x000fe20000000f00 */
[----:B------:R-:W-:Y:S01]  /*0840*/  UISETP.LT.AND UP0, UPT, URZ, UR6, UPT ;  /* 0x000000063f00728c */ /* 0x000fe2000bf01270 */
[----:B------:R-:W-:Y:S01]  /*0850*/  IMAD.MOV.U32 R140, RZ, RZ, RZ ;  /* 0x000000ffff8c7224 */ /* 0x000fe200078e00ff */
[----:B------:R-:W-:Y:S01]  /*0860*/  CS2R R146, SRZ ;  /* 0x0000000000927805 */ /* 0x000fe2000001ff00 */
        /* <DEDUP_REMOVED lines=70> */
[----:B------:R-:W-:Y:S01]  /*0cd0*/  UIADD3 UR11, -UR14, UR7, URZ ;  /* 0x000000070e0b7290 */ /* 0x000fe2000fffe13f */
[----:B------:R-:W-:Y:S01]  /*0ce0*/  SHF.R.S32.HI R21, RZ, 0x1f, R107 ;  /* 0x0000001fff157819 */ /* 0x000fe2000001146b */
[----:B------:R-:W-:Y:S01]  /*0cf0*/  USHF.R.S32.HI UR8, URZ, 0x1f, UR6 ;  /* 0x0000001f3f087899 */ /* 0x000fe20008011406 */
[----:B------:R-:W-:Y:S01]  /*0d00*/  ISETP.NE.AND P0, PT, R0, 0x1, PT ;  /* 0x000000010000780c */ /* 0x000fe20003f05270 */
[--C-:B------:R-:W-:Y:S01]  /*0d10*/  IMAD.MOV.U32 R0, RZ, RZ, R103.reuse ;  /* 0x000000ffff007224 */ /* 0x100fe200078e0067 */
[----:B------:R-:W-:Y:S01]  /*0d20*/  LEA.HI R10, R35, R105, RZ, 0x3 ;  /* 0x00000069230a7211 */ /* 0x000fe200078f18ff */
[----:B------:R-:W-:Y:S01]  /*0d30*/  ULDC.64 UR4, c[0x0][0x178] ;  /* 0x00005e0000047ab9 */ /* 0x000fe20000000a00 */
[----:B------:R-:W-:Y:S01]  /*0d40*/  SEL R11, R107, RZ, !P2 ;  /* 0x000000ff6b0b7207 */ /* 0x000fe20005000000 */
[C---:B------:R-:W-:Y:S01]  /*0d50*/  IMAD.SHL.U32 R19, R105.reuse, 0x4, RZ ;  /* 0x0000000469137824 */ /* 0x040fe200078e00ff */
[----:B------:R-:W-:Y:S01]  /*0d60*/  LOP3.LUT R2, R10, 0xfffffff8, RZ, 0xc0, !PT ;  /* 0xfffffff80a027812 */ /* 0x000fe200078ec0ff */
[----:B------:R-:W-:Y:S01]  /*0d70*/  UIMAD UR9, UR8, UR4, URZ ;  /* 0x00000004080972a4 */ /* 0x000fe2000f8e023f */
[----:B------:R-:W-:Y:S01]  /*0d80*/  SHF.R.S32.HI R248, RZ, 0x3, R10 ;  /* 0x00000003fff87819 */ /* 0x000fe2000001140a */
[----:B------:R-:W-:Y:S01]  /*0d90*/  UIMAD.WIDE.U32 UR18, UR6, UR4, URZ ;  /* 0x00000004061272a5 */ /* 0x000fe2000f8e003f */
[----:B------:R-:W-:Y:S01]  /*0da0*/  SHF.R.S32.HI R36, RZ, 0x1f, R103 ;  /* 0x0000001fff247819 */ /* 0x000fe20000011467 */
[----:B------:R-:W-:Y:S01]  /*0db0*/  IMAD.IADD R28, R105, 0x1, -R2 ;  /* 0x00000001691c7824 */ /* 0x000fe200078e0a02 */
[----:B------:R-:W-:Y:S01]  /*0dc0*/  SHF.R.S32.HI R17, RZ, 0x1f, R248 ;  /* 0x0000001fff117819 */ /* 0x000fe200000114f8 */
[----:B------:R-:W-:Y:S01]  /*0dd0*/  @P0 IMAD.HI.U32 R3, R103, c[0x0][0x24c], RZ ;  /* 0x0000930067030a27 */ /* 0x000fe200078e00ff */
[----:B------:R-:W-:Y:S01]  /*0de0*/  UIMAD UR5, UR6, UR5, UR9 ;  /* 0x00000005060572a4 */ /* 0x000fe2000f8e0209 */
[----:B------:R-:W-:Y:S01]  /*0df0*/  CS2R R162, SRZ ;  /* 0x0000000000a27805 */ /* 0x000fe2000001ff00 */
[----:B------:R-:W-:Y:S01]  /*0e00*/  USHF.L.U32 UR15, UR6, 0x6, URZ ;  /* 0x00000006060f7899 */ /* 0x000fe2000800063f */
[----:B------:R-:W-:Y:S01]  /*0e10*/  IMAD.SHL.U32 R2, R28, 0x8, RZ ;  /* 0x000000081c027824 */ /* 0x000fe200078e00ff */
[----:B------:R-:W-:Y:S01]  /*0e20*/  @P0 SHF.R.U32.HI R0, RZ, c[0x0][0x250], R3 ;  /* 0x00009400ff000a19 */ /* 0x000fe20000011603 */
[----:B------:R-:W-:Y:S01]  /*0e30*/  UIADD3 UR5, UR19, UR5, URZ ;  /* 0x0000000513057290 */ /* 0x000fe2000fffe03f */
[----:B-----5:R-:W-:Y:S01]  /*0e40*/  IADD3 R10, P0, R248, R13, RZ ;  /* 0x0000000df80a7210 */ /* 0x020fe20007f1e0ff */
[----:B------:R-:W-:Y:S01]  /*0e50*/  USHF.R.S32.HI UR9, URZ, 0x1f, UR15 ;  /* 0x0000001f3f097899 */ /* 0x000fe2000801140f */
[----:B------:R-:W-:Y:S01]  /*0e60*/  SHF.R.S32.HI R4, RZ, 0x1f, R0 ;  /* 0x0000001fff047819 */ /* 0x000fe20000011400 */
[----:B------:R-:W-:Y:S01]  /*0e70*/  IMAD.MOV.U32 R246, RZ, RZ, 0x20 ;  /* 0x00000020fff67424 */ /* 0x000fe200078e00ff */
[----:B------:R-:W-:Y:S01]  /*0e80*/  SHF.R.S32.HI R3, RZ, 0x1f, R2 ;  /* 0x0000001fff037819 */ /* 0x000fe20000011402 */
[----:B------:R-:W-:Y:S01]  /*0e90*/  IMAD.U32 R20, RZ, RZ, UR5 ;  /* 0x00000005ff147e24 */ /* 0x000fe2000f8e00ff */
[----:B------:R-:W-:Y:S01]  /*0ea0*/  ISETP.GE.AND P3, PT, R2, c[0x0][0x1cc], PT ;  /* 0x0000730002007a0c */ /* 0x000fe20003f66270 */
[----:B------:R-:W-:Y:S01]  /*0eb0*/  IMAD R5, R4, c[0x0][0x1e0], RZ ;  /* 0x0000780004057a24 */ /* 0x000fe200078e02ff */
[----:B------:R-:W-:Y:S01]  /*0ec0*/  IADD3 R24, R2, 0x40, RZ ;  /* 0x0000004002187810 */ /* 0x000fe20007ffe0ff */
[----:B------:R-:W-:Y:S01]  /*0ed0*/  IMAD R4, R4, c[0x0][0x1b0], RZ ;  /* 0x00006c0004047a24 */ /* 0x000fe200078e02ff */
[----:B------:R-:W-:Y:S01]  /*0ee0*/  IADD3 R25, R2, 0x80, RZ ;  /* 0x0000008002197810 */ /* 0x000fe20007ffe0ff */
[----:B------:R-:W-:Y:S01]  /*0ef0*/  IMAD R8, R0, c[0x0][0x1e4], R5 ;  /* 0x0000790000087a24 */ /* 0x000fe200078e0205 */
[----:B------:R-:W-:Y:S01]  /*0f00*/  IADD3 R26, R2, 0xc0, RZ ;  /* 0x000000c0021a7810 */ /* 0x000fe20007ffe0ff */
[C---:B------:R-:W-:Y:S01]  /*0f10*/  IMAD R9, R0.reuse, c[0x0][0x1b4], R4 ;  /* 0x00006d0000097a24 */ /* 0x040fe200078e0204 */
[----:B------:R-:W-:Y:S01]  /*0f20*/  ISETP.GE.AND P5, PT, R25, c[0x0][0x1cc], PT ;  /* 0x0000730019007a0c */ /* 0x000fe20003fa6270 */
[C-C-:B------:R-:W-:Y:S01]  /*0f30*/  IMAD.WIDE.U32 R6, R0.reuse, c[0x0][0x1e0], R2.reuse ;  /* 0x0000780000067a25 */ /* 0x140fe200078e0002 */
[----:B------:R-:W-:Y:S01]  /*0f40*/  ULDC.64 UR4, c[0x0][0x208] ;  /* 0x0000820000047ab9 */ /* 0x000fe20000000a00 */
[----:B------:R-:W-:Y:S01]  /*0f50*/  CS2R R160, SRZ ;  /* 0x0000000000a07805 */ /* 0x000fe2000001ff00 */
[----:B------:R-:W-:Y:S01]  /*0f60*/  UIMAD UR8, UR8, UR4, URZ ;  /* 0x00000004080872a4 */ /* 0x000fe2000f8e023f */
[----:B------:R-:W-:Y:S01]  /*0f70*/  IMAD.WIDE.U32 R4, R0, c[0x0][0x1b0], R2 ;  /* 0x00006c0000047a25 */ /* 0x000fe200078e0002 */
[----:B------:R-:W-:Y:S01]  /*0f80*/  SEL R0, R21, RZ, !P2 ;  /* 0x000000ff15007207 */ /* 0x000fe20005000000 */
[----:B------:R-:W-:Y:S01]  /*0f90*/  CS2R R158, SRZ ;  /* 0x00000000009e7805 */ /* 0x000fe2000001ff00 */
[----:B------:R-:W-:Y:S01]  /*0fa0*/  UIMAD UR8, UR6, UR5, UR8 ;  /* 0x00000005060872a4 */ /* 0x000fe2000f8e0208 */
[----:B------:R-:W-:Y:S01]  /*0fb0*/  IMAD.IADD R7, R7, 0x1, R8 ;  /* 0x0000000107077824 */ /* 0x000fe200078e0208 */
[----:B------:R-:W-:Y:S01]  /*0fc0*/  CS2R R156, SRZ ;  /* 0x00000000009c7805 */ /* 0x000fe2000001ff00 */
[C---:B------:R-:W-:Y:S01]  /*0fd0*/  IMAD R8, R0.reuse, c[0x0][0x1e8], RZ ;  /* 0x00007a0000087a24 */ /* 0x040fe200078e02ff */
        /* <DEDUP_REMOVED lines=11> */
[C---:B------:R-:W-:Y:S01]  /*1090*/  IMAD R0, R11.reuse, c[0x0][0x1bc], R0 ;  /* 0x00006f000b007a24 */ /* 0x040fe200078e0200 */
[----:B------:R-:W-:Y:S01]  /*10a0*/  CS2R R140, SRZ ;  /* 0x00000000008c7805 */ /* 0x000fe2000001ff00 */
[----:B------:R-:W-:Y:S01]  /*10b0*/  IMAD.WIDE.U32 R6, R11, c[0x0][0x1b8], R4 ;  /* 0x00006e000b067a25 */ /* 0x000fe200078e0004 */
[-C--:B------:R-:W-:Y:S01]  /*10c0*/  LEA.HI.X.SX32 R11, R13, R17.reuse, 0x1, P0 ;  /* 0x000000110d0b7211 */ /* 0x080fe200000f0eff */
[----:B------:R-:W-:Y:S01]  /*10d0*/  CS2R R138, SRZ ;  /* 0x00000000008a7805 */ /* 0x000fe2000001ff00 */
[----:B------:R-:W-:Y:S01]  /*10e0*/  IADD3 R14, P0, R248, R16, RZ ;  /* 0x00000010f80e7210 */ /* 0x000fe20007f1e0ff */
[----:B------:R-:W-:Y:S01]  /*10f0*/  IMAD.U32 R4, RZ, RZ, UR10 ;  /* 0x0000000aff047e24 */ /* 0x000fe2000f8e00ff */
[----:B------:R-:W-:Y:S01]  /*1100*/  CS2R R136, SRZ ;  /* 0x0000000000887805 */ /* 0x000fe2000001ff00 */
[----:B------:R-:W-:Y:S01]  /*1110*/  IMAD.IADD R7, R7, 0x1, R0 ;  /* 0x0000000107077824 */ /* 0x000fe200078e0200 */
[----:B------:R-:W-:Y:S01]  /*1120*/  LEA.HI.X.SX32 R16, R16, R17, 0x1, P0 ;  /* 0x0000001110107211 */ /* 0x000fe200000f0eff */
[----:B------:R-:W-:Y:S01]  /*1130*/  IMAD.SHL.U32 R0, R248, 0x40, RZ ;  /* 0x00000040f8007824 */ /* 0x000fe200078e00ff */
[----:B------:R-:W-:Y:S01]  /*1140*/  SHF.R.S32.HI R17, RZ, 0x1f, R27 ;  /* 0x0000001fff117819 */ /* 0x000fe2000001141b */
[----:B------:R-:W-:Y:S01]  /*1150*/  IMAD.WIDE R4, R4, 0x40, R10 ;  /* 0x0000004004047825 */ /* 0x000fe200078e020a */
[----:B------:R-:W-:Y:S01]  /*1160*/  CS2R R134, SRZ ;  /* 0x0000000000867805 */ /* 0x000fe2000001ff00 */
[----:B------:R-:W-:Y:S01]  /*1170*/  CS2R R132, SRZ ;  /* 0x0000000000847805 */ /* 0x000fe2000001ff00 */
[----:B------:R-:W-:Y:S01]  /*1180*/  LOP3.LUT R0, R0, 0x1c0, RZ, 0xc0, !PT ;  /* 0x000001c000007812 */ /* 0x000fe200078ec0ff */
[C---:B------:R-:W-:Y:S01]  /*1190*/  IMAD R11, R5.reuse, c[0x0][0x1d8], RZ ;  /* 0x00007600050b7a24 */ /* 0x040fe200078e02ff */
[----:B------:R-:W-:Y:S01]  /*11a0*/  CS2R R130, SRZ ;  /* 0x0000000000827805 */ /* 0x000fe2000001ff00 */
[----:B------:R-:W-:Y:S01]  /*11b0*/  IMAD R10, R5, c[0x0][0x1a8], RZ ;  /* 0x00006a00050a7a24 */ /* 0x000fe200078e02ff */
[----:B------:R-:W-:Y:S01]  /*11c0*/  LOP3.LUT R5, R0, 0x38, R2, 0xf8, !PT ;  /* 0x0000003800057812 */ /* 0x000fe200078ef802 */
[----:B------:R-:W-:Y:S01]  /*11d0*/  IMAD.IADD R9, R9, 0x1, R12 ;  /* 0x0000000109097824 */ /* 0x000fe200078e020c */
[----:B------:R-:W-:Y:S01]  /*11e0*/  SHF.R.U32.HI R0, RZ, 0x3, R0 ;  /* 0x00000003ff007819 */ /* 0x000fe20000011600 */
[C---:B------:R-:W-:Y:S01]  /*11f0*/  IMAD R15, R4.reuse, c[0x0][0x1dc], R11 ;  /* 0x00007700040f7a24 */ /* 0x040fe200078e020b */
[----:B------:R-:W-:Y:S01]  /*1200*/  CS2R R128, SRZ ;  /* 0x0000000000807805 */ /* 0x000fe2000001ff00 */
[C---:B------:R-:W-:Y:S01]  /*1210*/  IMAD R12, R4.reuse, c[0x0][0x1ac], R10 ;  /* 0x00006b00040c7a24 */ /* 0x040fe200078e020a */
[----:B------:R-:W-:Y:S01]  /*1220*/  LOP3.LUT R13, R5, R0, RZ, 0x3c, !PT ;  /* 0x00000000050d7212 */ /* 0x000fe200078e3cff */
        /* <DEDUP_REMOVED lines=8> */
[----:B------:R-:W-:Y:S01]  /*12b0*/  IMAD.IADD R0, R11, 0x1, R15 ;  /* 0x000000010b007824 */ /* 0x000fe200078e020f */
[----:B------:R-:W-:Y:S01]  /*12c0*/  LEA R6, P0, R8, c[0x0][0x190], 0x1 ;  /* 0x0000640008067a11 */ /* 0x000fe200078008ff */
[----:B------:R-:W-:Y:S01]  /*12d0*/  IMAD.IADD R7, R9, 0x1, R12 ;  /* 0x0000000109077824 */ /* 0x000fe200078e020c */
[----:B------:R-:W-:Y:S01]  /*12e0*/  CS2R R116, SRZ ;  /* 0x0000000000747805 */ /* 0x000fe2000001ff00 */
[----:B------:R-:W-:Y:S01]  /*12f0*/  IMAD.MOV.U32 R9, RZ, RZ, c[0x0][0x1d8] ;  /* 0x00007600ff097624 */ /* 0x000fe200078e00ff */
[----:B------:R-:W-:Y:S01]  /*1300*/  LEA.HI.X R5, R10, c[0x0][0x1c4], R0, 0x1, P1 ;  /* 0x000071000a057a11 */ /* 0x000fe200008f0c00 */
[----:B------:R-:W-:Y:S01]  /*1310*/  IMAD.MOV.U32 R11, RZ, RZ, c[0x0][0x1dc] ;  /* 0x00007700ff0b7624 */ /* 0x000fe200078e00ff */
[----:B------:R-:W-:Y:S01]  /*1320*/  LEA.HI.X R7, R8, c[0x0][0x194], R7, 0x1, P0 ;  /* 0x0000650008077a11 */ /* 0x000fe200000f0c07 */
[----:B------:R-:W-:Y:S01]  /*1330*/  IMAD.MOV.U32 R15, RZ, RZ, c[0x0][0x1a8] ;  /* 0x00006a00ff0f7624 */ /* 0x000fe200078e00ff */
[----:B------:R-:W-:Y:S01]  /*1340*/  LEA R8, P0, R9, R4, 0x6 ;  /* 0x0000000409087211 */ /* 0x000fe200078030ff */
[----:B------:R-:W-:Y:S01]  /*1350*/  CS2R R114, SRZ ;  /* 0x0000000000727805 */ /* 0x000fe2000001ff00 */
[----:B------:R-:W-:Y:S01]  /*1360*/  LEA.HI R10, R35, R105, RZ, 0x6 ;  /* 0x00000069230a7211 */ /* 0x000fe200078f30ff */
[----:B------:R-:W-:Y:S01]  /*1370*/  CS2R R112, SRZ ;  /* 0x0000000000707805 */ /* 0x000fe2000001ff00 */
[----:B------:R-:W-:Y:S01]  /*1380*/  IADD3 R0, -R248, UR11, RZ ;  /* 0x0000000bf8007c10 */ /* 0x000fe2000fffe1ff */
[----:B------:R-:W-:Y:S01]  /*1390*/  CS2R R110, SRZ ;  /* 0x00000000006e7805 */ /* 0x000fe2000001ff00 */
[----:B------:R-:W-:Y:S01]  /*13a0*/  LEA.HI.X R9, R9, R5, R11, 0x6, P0 ;  /* 0x0000000509097211 */ /* 0x000fe200000f340b */
[----:B------:R-:W-:Y:S01]  /*13b0*/  CS2R R108, SRZ ;  /* 0x00000000006c7805 */ /* 0x000fe2000001ff00 */
[----:B------:R-:W-:Y:S01]  /*13c0*/  SHF.R.S32.HI R29, RZ, 0x6, R10 ;  /* 0x00000006ff1d7819 */ /* 0x000fe2000001140a */
[----:B------:R-:W-:Y:S01]  /*13d0*/  IMAD R10, R16, c[0x0][0x178], RZ ;  /* 0x00005e00100a7a24 */ /* 0x000fe200078e02ff */
[----:B------:R-:W-:Y:S01]  /*13e0*/  ISETP.LT.OR P0, PT, R0, 0x1, P3 ;  /* 0x000000010000780c */ /* 0x000fe20001f01670 */
[----:B------:R-:W-:Y:S01]  /*13f0*/  IMAD R16, R16, c[0x0][0x208], RZ ;  /* 0x0000820010107a24 */ /* 0x000fe200078e02ff */
[----:B------:R-:W-:Y:S01]  /*1400*/  ISETP.GE.AND P1, PT, R24, c[0x0][0x1cc], PT ;  /* 0x0000730018007a0c */ /* 0x000fe20003f26270 */
[----:B------:R-:W-:Y:S01]  /*1410*/  IMAD R13, R29, 0x200, R13 ;  /* 0x000002001d0d7824 */ /* 0x000fe200078e020d */
[----:B------:R-:W-:Y:S01]  /*1420*/  ISETP.LT.OR P2, PT, R0, 0x1, P5 ;  /* 0x000000010000780c */ /* 0x000fe20002f41670 */
[----:B------:R-:W-:Y:S01]  /*1430*/  IMAD R12, R14, c[0x0][0x17c], R10 ;  /* 0x00005f000e0c7a24 */ /* 0x000fe200078e020a */
[C---:B------:R-:W-:Y:S01]  /*1440*/  ISETP.LT.OR P4, PT, R0.reuse, 0x1, P1 ;  /* 0x000000010000780c */ /* 0x040fe20000f81670 */
[----:B------:R-:W-:Y:S01]  /*1450*/  IMAD.SHL.U32 R240, R13, 0x2, RZ ;  /* 0x000000020df07824 */ /* 0x000fe200078e00ff */
[----:B------:R-:W-:Y:S01]  /*1460*/  ISETP.LT.OR P3, PT, R0, 0x21, P3 ;  /* 0x000000210000780c */ /* 0x000fe20001f61670 */
[----:B------:R-:W-:Y:S01]  /*1470*/  IMAD.WIDE.U32 R10, R14, c[0x0][0x178], R2 ;  /* 0x00005e000e0a7a25 */ /* 0x000fe200078e0002 */
[----:B------:R-:W-:Y:S01]  /*1480*/  CS2R R98, SRZ ;  /* 0x0000000000627805 */ /* 0x000fe2000001ff00 */
[----:B------:R-:W-:Y:S01]  /*1490*/  CS2R R96, SRZ ;  /* 0x0000000000607805 */ /* 0x000fe2000001ff00 */
[----:B------:R-:W-:Y:S01]  /*14a0*/  CS2R R94, SRZ ;  /* 0x00000000005e7805 */ /* 0x000fe2000001ff00 */
[----:B------:R-:W-:Y:S01]  /*14b0*/  IMAD.IADD R11, R11, 0x1, R12 ;  /* 0x000000010b0b7824 */ /* 0x000fe200078e020c */
[----:B------:R-:W-:Y:S01]  /*14c0*/  @!PT LDS RZ, [RZ] ;  /* 0x00000000fffff984 */ /* 0x000fe20000000800 */
[----:B------:R-:W-:Y:S01]  /*14d0*/  @!PT LDS RZ, [RZ] ;  /* 0x00000000fffff984 */ /* 0x000fe20000000800 */
[----:B------:R-:W-:Y:S01]  /*14e0*/  @!PT LDS RZ, [RZ] ;  /* 0x00000000fffff984 */ /* 0x000fe20000000800 */
[----:B------:R1:W-:Y:S01]  /*14f0*/  LDGSTS.E.BYPASS.LTC128B.128 [R240+0x8080], [R4.64], !P0 ;  /* 0x0808000004f07fae */ /* 0x0003e2000c101d50 */
[----:B------:R-:W-:Y:S01]  /*1500*/  IMAD.MOV.U32 R13, RZ, RZ, c[0x0][0x1ac] ;  /* 0x00006b00ff0d7624 */ /* 0x000fe200078e00ff */
[----:B------:R-:W-:Y:S01]  /*1510*/  LEA R12, P0, R15, R6, 0x6 ;  /* 0x000000060f0c7211 */ /* 0x000fe200078030ff */
[----:B------:R-:W-:Y:S01]  /*1520*/  IMAD.WIDE.U32 R10, R103, c[0x0][0x180], R10 ;  /* 0x00006000670a7a25 */ /* 0x000fe200078e000a */
[----:B------:R-:W-:Y:S01]  /*1530*/  CS2R R92, SRZ ;  /* 0x00000000005c7805 */ /* 0x000fe2000001ff00 */
[----:B------:R1:W-:Y:S01]  /*1540*/  LDGSTS.E.BYPASS.LTC128B.128 [R240+0xa080], [R4.64+0x80], !P4 ;  /* 0x0a08008004f07fae */ /* 0x0003e2000e101d50 */
[----:B------:R-:W-:Y:S01]  /*1550*/  LEA.HI.X R13, R15, R7, R13, 0x6, P0 ;  /* 0x000000070f0d7211 */ /* 0x000fe200000f340d */
[----:B------:R-:W-:Y:S01]  /*1560*/  IMAD R15, R36, c[0x0][0x180], RZ ;  /* 0x00006000240f7a24 */ /* 0x000fe200078e02ff */
[----:B------:R-:W-:Y:S01]  /*1570*/  ISETP.GE.AND P0, PT, R26, c[0x0][0x1cc], PT ;  /* 0x000073001a007a0c */ /* 0x000fe20003f06270 */
[----:B------:R1:W-:Y:S01]  /*1580*/  LDGSTS.E.BYPASS.LTC128B.128 [R240+0xc080], [R4.64+0x100], !P2 ;  /* 0x0c08010004f07fae */ /* 0x0003e2000d101d50 */
[C---:B------:R-:W-:Y:S01]  /*1590*/  ISETP.LT.OR P2, PT, R0.reuse, 0x21, P1 ;  /* 0x000000210000780c */ /* 0x040fe20000f41670 */
[----:B------:R-:W-:Y:S01]  /*15a0*/  IMAD R15, R103, c[0x0][0x184], R15 ;  /* 0x00006100670f7a24 */ /* 0x000fe200078e020f */
[----:B------:R-:W-:Y:S01]  /*15b0*/  ISETP.LT.OR P6, PT, R0, 0x1, P0 ;  /* 0x000000010000780c */ /* 0x000fe200007c1670 */
[----:B------:R-:W-:Y:S01]  /*15c0*/  IMAD R22, R14, c[0x0][0x20c], R16 ;  /* 0x000083000e167a24 */ /* 0x000fe200078e0210 */
[C---:B------:R-:W-:Y:S01]  /*15d0*/  ISETP.LT.OR P1, PT, R0.reuse, 0x21, P5 ;  /* 0x000000210000780c */ /* 0x040fe20002f21670 */
[----:B------:R-:W-:Y:S01]  /*15e0*/  IMAD.IADD R11, R11, 0x1, R15 ;  /* 0x000000010b0b7824 */ /* 0x000fe200078e020f */
[----:B------:R-:W-:Y:S01]  /*15f0*/  ISETP.LT.OR P0, PT, R0, 0x21, P0 ;  /* 0x000000210000780c */ /* 0x000fe20000701670 */
[----:B------:R-:W-:Y:S01]  /*1600*/  IMAD.WIDE.U32 R14, R14, c[0x0][0x208], R2 ;  /* 0x000082000e0e7a25 */ /* 0x000fe200078e0002 */
[----:B------:R-:W-:Y:S01]  /*1610*/  ISETP.NE.AND P5, PT, R101, RZ, PT ;  /* 0x000000ff6500720c */ /* 0x000fe20003fa5270 */
[----:B------:R-:W-:Y:S01]  /*1620*/  CS2R R90, SRZ ;  /* 0x00000000005a7805 */ /* 0x000fe2000001ff00 */
[----:B------:R-:W-:Y:S01]  /*1630*/  IADD3 R18, P4, R19, R27, RZ ;  /* 0x0000001b13127210 */ /* 0x000fe20007f9e0ff */
[----:B------:R-:W-:Y:S01]  /*1640*/  CS2R R100, SRZ ;  /* 0x0000000000647805 */ /* 0x000fe2000001ff00 */
[----:B------:R-:W-:Y:S01]  /*1650*/  SEL R21, R21, RZ, !P5 ;  /* 0x000000ff15157207 */ /* 0x000fe20006800000 */
[----:B------:R-:W-:Y:S01]  /*1660*/  CS2R R88, SRZ ;  /* 0x0000000000587805 */ /* 0x000fe2000001ff00 */
[----:B------:R-:W-:Y:S01]  /*1670*/  SEL R16, R107, RZ, !P5 ;  /* 0x000000ff6b107207 */ /* 0x000fe20006800000 */
[----:B------:R1:W-:Y:S01]  /*1680*/  LDGSTS.E.BYPASS.LTC128B.128 [R240+0xe080], [R4.64+0x180], !P6 ;  /* 0x0e08018004f07fae */ /* 0x0003e2000f101d50 */
[----:B------:R-:W-:Y:S01]  /*1690*/  LEA.HI.X.SX32 R19, R19, R17, 0x1, P4 ;  /* 0x0000001113137211 */ /* 0x000fe200020f0eff */
[----:B------:R-:W-:Y:S01]  /*16a0*/  IMAD R3, R21, c[0x0][0x188], RZ ;  /* 0x0000620015037a24 */ /* 0x000fe200078e02ff */
[----:B------:R-:W-:Y:S01]  /*16b0*/  CS2R R106, SRZ ;  /* 0x00000000006a7805 */ /* 0x000fe2000001ff00 */
[----:B------:R2:W-:Y:S01]  /*16c0*/  LDGSTS.E.BYPASS.LTC128B.128 [R240+0x9080], [R8.64], !P3 ;  /* 0x0908000008f07fae */ /* 0x0005e2000d901d50 */
[----:B------:R-:W-:Y:S01]  /*16d0*/  IMAD.WIDE.U32 R30, R16, c[0x0][0x188], R10 ;  /* 0x00006200101e7a25 */ /* 0x000fe200078e000a */
[----:B------:R-:W-:Y:S01]  /*16e0*/  CS2R R86, SRZ ;  /* 0x0000000000567805 */ /* 0x000fe2000001ff00 */
[----:B------:R-:W-:Y:S01]  /*16f0*/  CS2R R84, SRZ ;  /* 0x0000000000547805 */ /* 0x000fe2000001ff00 */
[----:B------:R2:W-:Y:S01]  /*1700*/  LDGSTS.E.BYPASS.LTC128B.128 [R240+0xb080], [R8.64+0x80], !P2 ;  /* 0x0b08008008f07fae */ /* 0x0005e2000d101d50 */
[----:B------:R-:W-:Y:S01]  /*1710*/  ISETP.GE.AND P2, PT, R24, c[0x0][0x19c], PT ;  /* 0x0000670018007a0c */ /* 0x000fe20003f46270 */
[----:B------:R-:W-:Y:S01]  /*1720*/  IMAD R3, R16, c[0x0][0x18c], R3 ;  /* 0x0000630010037a24 */ /* 0x000fe200078e0203 */
[----:B------:R-:W-:Y:S01]  /*1730*/  CS2R R82, SRZ ;  /* 0x0000000000527805 */ /* 0x000fe2000001ff00 */
[----:B------:R2:W-:Y:S01]  /*1740*/  LDGSTS.E.BYPASS.LTC128B.128 [R240+0xd080], [R8.64+0x100], !P1 ;  /* 0x0d08010008f07fae */ /* 0x0005e2000c901d50 */
[----:B------:R-:W-:Y:S01]  /*1750*/  ISETP.LT.OR P5, PT, R0, 0x1, P2 ;  /* 0x000000010000780c */ /* 0x000fe200017a1670 */
[----:B------:R-:W-:Y:S01]  /*1760*/  IMAD.IADD R23, R31, 0x1, R3 ;  /* 0x000000011f177824 */ /* 0x000fe200078e0203 */
[----:B------:R-:W-:Y:S01]  /*1770*/  ISETP.GE.AND P1, PT, R25, c[0x0][0x19c], PT ;  /* 0x0000670019007a0c */ /* 0x000fe20003f26270 */
[----:B------:R2:W-:Y:S01]  /*1780*/  LDGSTS.E.BYPASS.LTC128B.128 [R240+0xf080], [R8.64+0x180], !P0 ;  /* 0x0f08018008f07fae */ /* 0x0005e2000c101d50 */
[----:B------:R-:W-:Y:S01]  /*1790*/  ISETP.GE.AND P0, PT, R2, c[0x0][0x19c], PT ;  /* 0x0000670002007a0c */ /* 0x000fe20003f06270 */
[----:B------:R-:W-:Y:S01]  /*17a0*/  IMAD R17, R36, c[0x0][0x270], RZ ;  /* 0x00009c0024117a24 */ /* 0x000fe200078e02ff */
[C---:B------:R-:W-:Y:S01]  /*17b0*/  ISETP.LT.OR P6, PT, R0.reuse, 0x21, P2 ;  /* 0x000000210000780c */ /* 0x040fe200017c1670 */
[----:B------:R3:W-:Y:S01]  /*17c0*/  STL.64 [R1+0x8], R30 ;  /* 0x0000081e01007387 */ /* 0x0007e20000100a00 */
[C---:B------:R-:W-:Y:S01]  /*17d0*/  ISETP.LT.OR P3, PT, R0.reuse, 0x1, P0 ;  /* 0x000000010000780c */ /* 0x040fe20000761670 */
[----:B------:R-:W-:Y:S01]  /*17e0*/  IMAD R17, R103, c[0x0][0x274], R17 ;  /* 0x00009d0067117a24 */ /* 0x000fe200078e0211 */
[C---:B------:R-:W-:Y:S01]  /*17f0*/  ISETP.LT.OR P4, PT, R0.reuse, 0x21, P0 ;  /* 0x000000210000780c */ /* 0x040fe20000781670 */
[----:B------:R-:W-:Y:S01]  /*1800*/  IMAD.IADD R11, R15, 0x1, R22 ;  /* 0x000000010f0b7824 */ /* 0x000fe200078e0216 */
[----:B------:R-:W-:Y:S01]  /*1810*/  ISETP.LT.OR P2, PT, R0, 0x1, P1 ;  /* 0x000000010000780c */ /* 0x000fe20000f41670 */
[----:B------:R4:W-:Y:S01]  /*1820*/  STL [R1+0x14], R23 ;  /* 0x0000141701007387 */ /* 0x0009e20000100800 */
[----:B-1----:R-:W-:Y:S01]  /*1830*/  IMAD.U32 R4, RZ, RZ, UR18 ;  /* 0x00000012ff047e24 */ /* 0x002fe2000f8e00ff */
[----:B------:R-:W-:Y:S01]  /*1840*/  ISETP.GE.AND P0, PT, R26, c[0x0][0x19c], PT ;  /* 0x000067001a007a0c */ /* 0x000fe20003f06270 */
[----:B------:R-:W-:Y:S01]  /*1850*/  IMAD.U32 R5, RZ, RZ, UR19 ;  /* 0x00000013ff057e24 */ /* 0x000fe2000f8e00ff */
[----:B------:R-:W-:Y:S01]  /*1860*/  P2R R5, PR, RZ, 0x10 ;  /* 0x00000010ff057803 */ /* 0x000fe20000000000 */
[----:B------:R-:W-:Y:S01]  /*1870*/  UIMAD.WIDE.U32 UR18, UR6, UR4, URZ ;  /* 0x00000004061272a5 */ /* 0x000fe2000f8e003f */
[----:B------:R-:W-:Y:S01]  /*1880*/  ISETP.LT.OR P4, PT, R0, 0x21, P1 ;  /* 0x000000210000780c */ /* 0x000fe20000f81670 */
[----:B------:R-:W-:Y:S01]  /*1890*/  CS2R R80, SRZ ;  /* 0x0000000000507805 */ /* 0x000fe2000001ff00 */
[----:B------:R-:W-:Y:S01]  /*18a0*/  LEA R3, P1, R4, R30, 0x6 ;  /* 0x0000001e04037211 */ /* 0x000fe200078230ff */
[----:B------:R1:W-:Y:S01]  /*18b0*/  LDGSTS.E.BYPASS.LTC128B.128 [R240+0x80], [R6.64], !P3 ;  /* 0x0008000006f07fae */ /* 0x0003e2000d901d50 */
[----:B------:R-:W-:Y:S01]  /*18c0*/  P2R R10, PR, RZ, 0x4 ;  /* 0x00000004ff0a7803 */ /* 0x000fe20000000000 */
[----:B------:R-:W-:Y:S01]  /*18d0*/  UIADD3 UR8, UR19, UR8, URZ ;  /* 0x0000000813087290 */ /* 0x000fe2000fffe03f */
[----:B------:R-:W-:Y:S01]  /*18e0*/  ISETP.LT.OR P3, PT, R0, 0x1, P0 ;  /* 0x000000010000780c */ /* 0x000fe20000761670 */
[----:B------:R1:W-:Y:S01]  /*18f0*/  LDGSTS.E.BYPASS.LTC128B.128 [R240+0x2080], [R6.64+0x80], !P5 ;  /* 0x0208008006f07fae */ /* 0x0003e2000e901d50 */
[----:B------:R-:W-:Y:S01]  /*1900*/  ISETP.NE.AND P5, PT, R5, RZ, PT ;  /* 0x000000ff0500720c */ /* 0x000fe20003fa5270 */
[----:B------:R-:W-:Y:S01]  /*1910*/  CS2R R78, SRZ ;  /* 0x00000000004e7805 */ /* 0x000fe2000001ff00 */
[----:B------:R-:W-:Y:S01]  /*1920*/  LEA.HI.X R5, R4, R23, R20, 0x6, P1 ;  /* 0x0000001704057211 */ /* 0x000fe200008f3414 */
[----:B--2---:R-:W-:Y:S01]  /*1930*/  IMAD.WIDE.U32 R8, R103, c[0x0][0x270], R18 ;  /* 0x00009c0067087a25 */ /* 0x004fe200078e0012 */
[----:B------:R-:W-:Y:S01]  /*1940*/  ISETP.NE.AND P1, PT, R10, RZ, PT ;  /* 0x000000ff0a00720c */ /* 0x000fe20003f25270 */
[----:B------:R-:W-:Y:S01]  /*1950*/  CS2R R76, SRZ ;  /* 0x00000000004c7805 */ /* 0x000fe2000001ff00 */
[----:B------:R-:W-:Y:S01]  /*1960*/  ISETP.LT.OR P2, PT, R0, 0x21, P0 ;  /* 0x000000210000780c */ /* 0x000fe20000741670 */
[----:B------:R-:W-:Y:S01]  /*1970*/  IMAD.U32 R0, RZ, RZ, UR15 ;  /* 0x0000000fff007e24 */ /* 0x000fe2000f8e00ff */
[----:B------:R-:W-:Y:S01]  /*1980*/  LEA R4, P0, R3, c[0x0][0x160], 0x1 ;  /* 0x0000580003047a11 */ /* 0x000fe200078008ff */
[----:B------:R-:W-:Y:S01]  /*1990*/  IMAD.IADD R9, R9, 0x1, R17 ;  /* 0x0000000109097824 */ /* 0x000fe200078e0211 */
[----:B------:R-:W-:Y:S01]  /*19a0*/  CS2R R74, SRZ ;  /* 0x00000000004a7805 */ /* 0x000fe2000001ff00 */
[----:B------:R-:W-:Y:S01]  /*19b0*/  IMAD.MOV.U32 R10, RZ, RZ, R14 ;  /* 0x000000ffff0a7224 */ /* 0x000fe200078e000e */
[----:B------:R-:W-:Y:S01]  /*19c0*/  LEA.HI.X R5, R3, c[0x0][0x164], R5, 0x1, P0 ;  /* 0x0000590003057a11 */ /* 0x000fe200000f0c05 */
[----:B------:R-:W-:Y:S01]  /*19d0*/  IMAD.MOV.U32 R3, RZ, RZ, c[0x0][0x178] ;  /* 0x00005e00ff037624 */ /* 0x000fe200078e00ff */
[----:B------:R-:W-:Y:S01]  /*19e0*/  ISETP.GT.AND P0, PT, R105, 0xf, PT ;  /* 0x0000000f6900780c */ /* 0x000fe20003f04270 */
[----:B---3--:R-:W-:Y:S01]  /*19f0*/  IMAD.WIDE.U32 R30, R16, c[0x0][0x278], R8 ;  /* 0x00009e00101e7a25 */ /* 0x008fe200078e0008 */
[----:B------:R-:W-:Y:S01]  /*1a00*/  CS2R R72, SRZ ;  /* 0x0000000000487805 */ /* 0x000fe2000001ff00 */
[----:B------:R1:W-:Y:S01]  /*1a10*/  LDGSTS.E.BYPASS.LTC128B.128 [R240+0x4080], [R6.64+0x100], !P1 ;  /* 0x0408010006f07fae */ /* 0x0003e2000c901d50 */
[----:B------:R-:W-:Y:S01]  /*1a20*/  CS2R R70, SRZ ;  /* 0x0000000000467805 */ /* 0x000fe2000001ff00 */
[----:B------:R-:W-:Y:S01]  /*1a30*/  IMAD.WIDE.U32 R8, R103, c[0x0][0x210], R10 ;  /* 0x0000840067087a25 */ /* 0x000fe200078e000a */
[----:B------:R-:W-:Y:S01]  /*1a40*/  CS2R R68, SRZ ;  /* 0x0000000000447805 */ /* 0x000fe2000001ff00 */
        /* <DEDUP_REMOVED lines=17> */
[----:B------:R-:W-:Y:S01]  /*1b60*/  CS2R R50, SRZ ;  /* 0x0000000000327805 */ /* 0x000fe2000001ff00 */
[----:B------:R-:W-:Y:S01]  /*1b70*/  CS2R R48, SRZ ;  /* 0x0000000000307805 */ /* 0x000fe2000001ff00 */
[----:B------:R-:W-:Y:S01]  /*1b80*/  CS2R R46, SRZ ;  /* 0x00000000002e7805 */ /* 0x000fe2000001ff00 */
[----:B------:R-:W0:Y:S01]  /*1b90*/  LDGDEPBAR ;  /* 0x00000000000079af */ /* 0x000e220000000000 */
[----:B------:R-:W-:Y:S01]  /*1ba0*/  CS2R R44, SRZ ;  /* 0x00000000002c7805 */ /* 0x000fe2000001ff00 */
[----:B------:R-:W-:Y:S01]  /*1bb0*/  CS2R R42, SRZ ;  /* 0x00000000002a7805 */ /* 0x000fe2000001ff00 */
[----:B------:R-:W-:Y:S01]  /*1bc0*/  CS2R R40, SRZ ;  /* 0x0000000000287805 */ /* 0x000fe2000001ff00 */
[----:B------:R3:W-:Y:S01]  /*1bd0*/  STL.64 [R1+0x20], R30 ;  /* 0x0000201e01007387 */ /* 0x0007e20000100a00 */
[----:B------:R-:W-:Y:S01]  /*1be0*/  CS2R R38, SRZ ;  /* 0x0000000000267805 */ /* 0x000fe2000001ff00 */
[----:B------:R-:W-:Y:S01]  /*1bf0*/  UISETP.GT.AND UP1, UPT, UR10, -0x1, UPT ;  /* 0xffffffff0a00788c */ /* 0x000fe2000bf24270 */
[----:B-1----:R-:W-:Y:S01]  /*1c00*/  IMAD.MOV.U32 R7, RZ, RZ, c[0x0][0x17c] ;  /* 0x00005f00ff077624 */ /* 0x002fe200078e00ff */
[----:B--2---:R-:W-:Y:S01]  /*1c10*/  IADD3 R12, -R0, UR13, -R248 ;  /* 0x0000000d000c7c10 */ /* 0x004fe2000fffe9f8 */
[----:B------:R-:W-:-:S02]  /*1c20*/  IMAD R0, R21, c[0x0][0x278], RZ ;  /* 0x00009e0015007a24 */ /* 0x000fc400078e02ff */
[----:B------:R-:W-:Y:S01]  /*1c30*/  IMAD R13, R36, c[0x0][0x210], RZ ;  /* 0x00008400240d7a24 */ /* 0x000fe200078e02ff */
[----:B------:R-:W-:Y:S01]  /*1c40*/  ISETP.LT.OR P1, PT, R12, 0x1, P3 ;  /* 0x000000010c00780c */ /* 0x000fe20001f21670 */
[----:B------:R-:W-:Y:S01]  /*1c50*/  IMAD R0, R16, c[0x0][0x27c], R0 ;  /* 0x00009f0010007a24 */ /* 0x000fe200078e0200 */
[C---:B------:R-:W-:Y:S01]  /*1c60*/  ISETP.LT.OR P0, PT, R12.reuse, 0x1, P4 ;  /* 0x000000010c00780c */ /* 0x040fe20002701670 */
[----:B------:R-:W-:Y:S01]  /*1c70*/  IMAD R13, R103, c[0x0][0x214], R13 ;  /* 0x00008500670d7a24 */ /* 0x000fe200078e020d */
[----:B------:R-:W-:Y:S01]  /*1c80*/  ISETP.LT.OR P2, PT, R12, 0x1, P6 ;  /* 0x000000010c00780c */ /* 0x000fe20003741670 */
[----:B------:R-:W-:Y:S02]  /*1c90*/  IMAD.IADD R17, R31, 0x1, R0 ;  /* 0x000000011f117824 */ /* 0x000fe400078e0200 */
[----:B------:R-:W-:-:S03]  /*1ca0*/  IMAD.IADD R9, R9, 0x1, R13 ;  /* 0x0000000109097824 */ /* 0x000fc600078e020d */
[----:B------:R-:W-:Y:S01]  /*1cb0*/  STL [R1+0x38], R17 ;  /* 0x0000381101007387 */ /* 0x000fe20000100800 */
[----:B----4-:R-:W-:-:S03]  /*1cc0*/  IMAD.WIDE.U32 R22, R16, c[0x0][0x218], R8 ;  /* 0x0000860010167a25 */ /* 0x010fc600078e0008 */
[----:B------:R1:W-:Y:S01]  /*1cd0*/  LDGSTS.E.BYPASS.LTC128B.128 [R240+0x10080], [R4.64], !P1 ;  /* 0x1008000004f07fae */ /* 0x0003e2000c901d50 */
[----:B------:R-:W-:-:S03]  /*1ce0*/  LEA R6, P1, R3, R4, 0x6 ;  /* 0x0000000403067211 */ /* 0x000fc600078230ff */
[----:B------:R1:W-:Y:S01]  /*1cf0*/  LDGSTS.E.BYPASS.LTC128B.128 [R240+0x12080], [R4.64+0x80], !P0 ;  /* 0x1208008004f07fae */ /* 0x0003e2000c101d50 */
[----:B------:R-:W-:Y:S02]  /*1d00*/  LEA.HI.X R7, R3, R5, R7, 0x6, P1 ;  /* 0x0000000503077211 */ /* 0x000fe400008f3407 */
[----:B------:R-:W-:Y:S01]  /*1d10*/  ISETP.LT.OR P1, PT, R12, 0x1, P5 ;  /* 0x000000010c00780c */ /* 0x000fe20002f21670 */
[----:B------:R1:W-:Y:S01]  /*1d20*/  LDGSTS.E.BYPASS.LTC128B.128 [R240+0x14080], [R4.64+0x100], !P2 ;  /* 0x1408010004f07fae */ /* 0x0003e2000d101d50 */
[----:B------:R-:W-:-:S03]  /*1d30*/  ISETP.GT.AND P2, PT, R105, 0xf, PT ;  /* 0x0000000f6900780c */ /* 0x000fc60003f44270 */
[----:B------:R2:W-:Y:S08]  /*1d40*/  STL.64 [R1], R22 ;  /* 0x0000001601007387 */ /* 0x0005f00000100a00 */
[----:B------:R1:W-:Y:S01]  /*1d50*/  LDGSTS.E.BYPASS.LTC128B.128 [R240+0x16080], [R4.64+0x180], !P1 ;  /* 0x1608018004f07fae */ /* 0x0003e2000c901d50 */
[----:B------:R-:W-:Y:S02]  /*1d60*/  ISETP.LT.OR P1, PT, R12, 0x21, P5 ;  /* 0x000000210c00780c */ /* 0x000fe40002f21670 */
[----:B------:R-:W-:-:S02]  /*1d70*/  @!P2 IADD3 R0, P0, R30, UR15, RZ ;  /* 0x0000000f1e00ac10 */ /* 0x000fc4000ff1e0ff */
[----:B------:R-:W-:Y:S02]  /*1d80*/  ISETP.GE.AND P5, PT, R2, c[0x0][0x16c], PT ;  /* 0x00005b0002007a0c */ /* 0x000fe40003fa6270 */
[----:B------:R-:W-:Y:S02]  /*1d90*/  @!P2 IADD3.X R3, R17, UR9, RZ, P0, !PT ;  /* 0x000000091103ac10 */ /* 0x000fe400087fe4ff */
[C---:B------:R-:W-:Y:S02]  /*1da0*/  @!P2 LEA R10, P0, R0.reuse, c[0x0][0x258], 0x2 ;  /* 0x00009600000aaa11 */ /* 0x040fe400078010ff */
[----:B------:R-:W-:Y:S02]  /*1db0*/  SEL R33, RZ, 0x1, P5 ;  /* 0x00000001ff217807 */ /* 0x000fe40002800000 */
[----:B------:R-:W-:Y:S01]  /*1dc0*/  @!P2 LEA.HI.X R11, R0, c[0x0][0x25c], R3, 0x2, P0 ;  /* 0x00009700000baa11 */ /* 0x000fe200000f1403 */
[----:B------:R-:W-:Y:S01]  /*1dd0*/  IMAD R0, R21, c[0x0][0x218], RZ ;  /* 0x0000860015007a24 */ /* 0x000fe200078e02ff */
[C---:B------:R-:W-:Y:S01]  /*1de0*/  ISETP.LT.OR P0, PT, R12.reuse, 0x21, P3 ;  /* 0x000000210c00780c */ /* 0x040fe20001f01670 */
[----:B------:R-:W-:Y:S01]  /*1df0*/  IMAD.U32 R3, RZ, RZ, UR8 ;  /* 0x00000008ff037e24 */ /* 0x000fe2000f8e00ff */
[----:B------:R-:W-:Y:S01]  /*1e00*/  ISETP.LT.OR P3, PT, R12, 0x21, P4 ;  /* 0x000000210c00780c */ /* 0x000fe20002761670 */
[----:B------:R-:W-:Y:S01]  /*1e10*/  IMAD R0, R16, c[0x0][0x21c], R0 ;  /* 0x0000870010007a24 */ /* 0x000fe200078e0200 */
[----:B------:R-:W-:Y:S01]  /*1e20*/  ISETP.LT.OR P2, PT, R12, 0x21, P6 ;  /* 0x000000210c00780c */ /* 0x000fe20003741670 */
[----:B------:R-:W-:Y:S01]  /*1e30*/  USHF.L.U64.HI UR8, UR4, 0x5, UR5 ;  /* 0x0000000504087899 */ /* 0x000fe20008010205 */
[----:B------:R-:W-:Y:S01]  /*1e40*/  ISETP.GT.AND P6, PT, R105, 0xf, PT ;  /* 0x0000000f6900780c */ /* 0x000fe20003fc4270 */
[----:B------:R-:W-:Y:S01]  /*1e50*/  IMAD.IADD R14, R23, 0x1, R0 ;  /* 0x00000001170e7824 */ /* 0x000fe200078e0200 */
[----:B------:R-:W-:-:S02]  /*1e60*/  ISETP.GE.AND P4, PT, R2, c[0x0][0x1fc], PT ;  /* 0x00007f0002007a0c */ /* 0x000fc40003f86270 */
[----:B------:R-:W-:Y:S01]  /*1e70*/  ISETP.GE.AND P5, PT, R24, c[0x0][0x1fc], PT ;  /* 0x00007f0018007a0c */ /* 0x000fe20003fa6270 */
[----:B-1----:R-:W-:Y:S02]  /*1e80*/  IMAD.U32 R4, RZ, RZ, UR18 ;  /* 0x00000012ff047e24 */ /* 0x002fe4000f8e00ff */
[----:B------:R1:W-:Y:S01]  /*1e90*/  LDGSTS.E.BYPASS.LTC128B.128 [R240+0x11080], [R6.64], !P0 ;  /* 0x1108000006f07fae */ /* 0x0003e2000c101d50 */
[----:B------:R-:W-:Y:S01]  /*1ea0*/  SEL R34, RZ, 0x1, P4 ;  /* 0x00000001ff227807 */ /* 0x000fe20002000000 */
[----:B------:R-:W-:Y:S01]  /*1eb0*/  IMAD.U32 R5, RZ, RZ, UR19 ;  /* 0x00000013ff057e24 */ /* 0x000fe2000f8e00ff */
[----:B------:R-:W-:Y:S01]  /*1ec0*/  ISETP.GE.AND P4, PT, R25, c[0x0][0x1fc], PT ;  /* 0x00007f0019007a0c */ /* 0x000fe20003f86270 */
[----:B------:R1:W-:Y:S01]  /*1ed0*/  LDGSTS.E.BYPASS.LTC128B.128 [R240+0x13080], [R6.64+0x80], !P3 ;  /* 0x1308008006f07fae */ /* 0x0003e2000d901d50 */
[----:B------:R-:W-:Y:S02]  /*1ee0*/  LEA R0, P0, R4, R22, 0x6 ;  /* 0x0000001604007211 */ /* 0x000fe400078030ff */
[----:B------:R-:W-:Y:S01]  /*1ef0*/  ISETP.GE.AND P3, PT, R2, c[0x0][0x1fc], PT ;  /* 0x00007f0002007a0c */ /* 0x000fe20003f66270 */
[----:B------:R1:W-:Y:S01]  /*1f00*/  LDGSTS.E.BYPASS.LTC128B.128 [R240+0x15080], [R6.64+0x100], !P2 ;  /* 0x1508010006f07fae */ /* 0x0003e2000d101d50 */
[----:B------:R-:W-:-:S02]  /*1f10*/  LEA.HI.X R4, R4, R14, R3, 0x6, P0 ;  /* 0x0000000e04047211 */ /* 0x000fc400000f3403 */
[----:B------:R-:W-:Y:S01]  /*1f20*/  ISETP.GE.AND P0, PT, R25, c[0x0][0x16c], PT ;  /* 0x00005b0019007a0c */ /* 0x000fe20003f06270 */
[----:B------:R1:W-:Y:S01]  /*1f30*/  LDGSTS.E.BYPASS.LTC128B.128 [R240+0x17080], [R6.64+0x180], !P1 ;  /* 0x1708018006f07fae */ /* 0x0003e2000c901d50 */
[----:B------:R-:W-:Y:S02]  /*1f40*/  P2R R13, PR, RZ, 0x8 ;  /* 0x00000008ff0d7803 */ /* 0x000fe40000000000 */
[----:B------:R-:W-:Y:S01]  /*1f50*/  SEL R32, RZ, 0x4, P0 ;  /* 0x00000004ff207807 */ /* 0x000fe20000000000 */
[----:B------:R4:W-:Y:S01]  /*1f60*/  STL [R1+0x10], R14 ;  /* 0x0000100e01007387 */ /* 0x0009e20000100800 */
[----:B------:R-:W-:Y:S02]  /*1f70*/  ISETP.NE.AND P2, PT, R13, RZ, PT ;  /* 0x000000ff0d00720c */ /* 0x000fe40003f45270 */
[----:B------:R-:W-:Y:S02]  /*1f80*/  LEA R2, P0, R0, c[0x0][0x1f0], 0x1 ;  /* 0x00007c0000027a11 */ /* 0x000fe400078008ff */
[----:B------:R-:W-:-:S02]  /*1f90*/  ISETP.LT.OR P2, PT, R12, 0x1, P2 ;  /* 0x000000010c00780c */ /* 0x000fc40001741670 */
[----:B------:R-:W-:Y:S01]  /*1fa0*/  LEA.HI.X R3, R0, c[0x0][0x1f4], R4, 0x1, P0 ;  /* 0x00007d0000037a11 */ /* 0x000fe200000f0c04 */
[----:B------:R-:W-:Y:S01]  /*1fb0*/  @!P6 IMAD.SHL.U32 R0, R105, 0x10, RZ ;  /* 0x000000106900e824 */ /* 0x000fe200078e00ff */
[----:B------:R-:W-:Y:S01]  /*1fc0*/  ISETP.LT.OR P0, PT, R12, 0x1, P5 ;  /* 0x000000010c00780c */ /* 0x000fe20002f01670 */
[----:B------:R-:W-:Y:S01]  /*1fd0*/  IMAD.WIDE.U32 R4, R103, c[0x0][0x288], R18 ;  /* 0x0000a20067047a25 */ /* 0x000fe200078e0012 */
[C---:B------:R-:W-:Y:S02]  /*1fe0*/  ISETP.GE.AND P1, PT, R24.reuse, c[0x0][0x16c], PT ;  /* 0x00005b0018007a0c */ /* 0x040fe40003f26270 */
[----:B------:R-:W-:Y:S01]  /*1ff0*/  ISETP.GE.AND P3, PT, R24, c[0x0][0x1fc], PT ;  /* 0x00007f0018007a0c */ /* 0x000fe20003f66270 */
[----:B------:R2:W-:Y:S01]  /*2000*/  @!P6 LDGSTS.E.BYPASS.LTC128B.128 [R0+0x20080], [R10.64] ;  /* 0x200800000a00efae */ /* 0x0005e2000b901d50 */
[----:B---3--:R-:W-:Y:S02]  /*2010*/  SEL R30, RZ, 0xffffffff, P1 ;  /* 0xffffffffff1e7807 */ /* 0x008fe40000800000 */
[----:B------:R-:W-:Y:S01]  /*2020*/  ISETP.GE.AND P1, PT, R26, c[0x0][0x16c], PT ;  /* 0x00005b001a007a0c */ /* 0x000fe20003f26270 */
[----:B------:R-:W0:Y:S01]  /*2030*/  LDGDEPBAR ;  /* 0x00000000000079af */ /* 0x000e220000000000 */
[----:B------:R-:W-:-:S02]  /*2040*/  SEL R31, RZ, 0xffffffff, P3 ;  /* 0xffffffffff1f7807 */ /* 0x000fc40001800000 */
[----:B------:R-:W-:Y:S01]  /*2050*/  ISETP.GE.AND P3, PT, R26, c[0x0][0x1fc], PT ;  /* 0x00007f001a007a0c */ /* 0x000fe20003f66270 */
[----:B------:R3:W-:Y:S01]  /*2060*/  LDGSTS.E.BYPASS.LTC128B.128 [R240+0x18080], [R2.64], !P2 ;  /* 0x1808000002f07fae */ /* 0x0007e2000d101d50 */
[----:B------:R-:W-:Y:S01]  /*2070*/  SEL R243, RZ, 0x8, P1 ;  /* 0x00000008fff37807 */ /* 0x000fe20000800000 */
[----:B-1----:R-:W-:Y:S01]  /*2080*/  IMAD.U32 R7, RZ, RZ, UR4 ;  /* 0x00000004ff077e24 */ /* 0x002fe2000f8e00ff */
[C---:B------:R-:W-:Y:S01]  /*2090*/  ISETP.LT.OR P1, PT, R12.reuse, 0x1, P4 ;  /* 0x000000010c00780c */ /* 0x040fe20002721670 */
[----:B------:R3:W-:Y:S01]  /*20a0*/  LDGSTS.E.BYPASS.LTC128B.128 [R240+0x1a080], [R2.64+0x80], !P0 ;  /* 0x1a08008002f07fae */ /* 0x0007e2000c101d50 */
[----:B------:R-:W-:-:S11]  /*20b0*/  ISETP.LT.OR P0, PT, R12, 0x1, P3 ;  /* 0x000000010c00780c */ /* 0x000fd60001f01670 */
[----:B------:R3:W-:Y:S01]  /*20c0*/  LDGSTS.E.BYPASS.LTC128B.128 [R240+0x1c080], [R2.64+0x100], !P1 ;  /* 0x1c08010002f07fae */ /* 0x0007e2000c901d50 */
[----:B------:R-:W-:Y:S01]  /*20d0*/  ISETP.GE.AND P1, PT, R25, c[0x0][0x1fc], PT ;  /* 0x00007f0019007a0c */ /* 0x000fe20003f26270 */
[----:B--2---:R-:W-:Y:S01]  /*20e0*/  IMAD R0, R36, c[0x0][0x288], RZ ;  /* 0x0000a20024007a24 */ /* 0x004fe200078e02ff */
[----:B------:R-:W-:Y:S01]  /*20f0*/  LEA.HI R10, R35, R105, RZ, 0x4 ;  /* 0x00000069230a7211 */ /* 0x000fe200078f20ff */
[----:B------:R3:W-:Y:S01]  /*2100*/  LDGSTS.E.BYPASS.LTC128B.128 [R240+0x1e080], [R2.64+0x180], !P0 ;  /* 0x1e08018002f07fae */ /* 0x0007e2000c101d50 */
[----:B------:R-:W-:Y:S01]  /*2110*/  LEA R18, P0, R7, R2, 0x6 ;  /* 0x0000000207127211 */ /* 0x000fe200078030ff */
[----:B------:R-:W-:Y:S01]  /*2120*/  IMAD R0, R103, c[0x0][0x28c], R0 ;  /* 0x0000a30067007a24 */ /* 0x000fe200078e0200 */
[----:B------:R-:W-:Y:S01]  /*2130*/  LOP3.LUT R6, R10, 0xfffffff0, RZ, 0xc0, !PT ;  /* 0xfffffff00a067812 */ /* 0x000fe200078ec0ff */
[----:B------:R-:W-:Y:S02]  /*2140*/  IMAD R11, R36, c[0x0][0x238], RZ ;  /* 0x00008e00240b7a24 */ /* 0x000fe400078e02ff */
[----:B------:R-:W-:Y:S01]  /*2150*/  IMAD.IADD R5, R5, 0x1, R0 ;  /* 0x0000000105057824 */ /* 0x000fe200078e0200 */
[----:B------:R-:W-:Y:S01]  /*2160*/  CS2R R36, SRZ ;  /* 0x0000000000247805 */ /* 0x000fe2000001ff00 */
[----:B------:R-:W-:Y:S01]  /*2170*/  IMAD.U32 R0, RZ, RZ, UR5 ;  /* 0x00000005ff007e24 */ /* 0x000fe2000f8e00ff */
[----:B------:R-:W-:Y:S01]  /*2180*/  UIADD3 UR5, UR7, 0x1, -UR14 ;  /* 0x0000000107057890 */ /* 0x000fe2000fffe80e */
[----:B------:R-:W-:Y:S01]  /*2190*/  IMAD.IADD R6, R105, 0x1, -R6 ;  /* 0x0000000169067824 */ /* 0x000fe200078e0a06 */
[----:B------:R-:W-:Y:S01]  /*21a0*/  UIADD3 UR7, UR7, -UR13, URZ ;  /* 0x8000000d07077290 */ /* 0x000fe2000fffe03f */
[----:B------:R-:W-:Y:S01]  /*21b0*/  IMAD.WIDE.U32 R22, R16, c[0x0][0x290], R4 ;  /* 0x0000a40010167a25 */ /* 0x000fe200078e0004 */
[----:B------:R-:W-:-:S02]  /*21c0*/  LEA.HI.X R19, R7, R3, R0, 0x6, P0 ;  /* 0x0000000307137211 */ /* 0x000fc400000f3400 */
[----:B------:R-:W-:Y:S01]  /*21d0*/  SHF.R.S32.HI R7, RZ, 0x1f, R6 ;  /* 0x0000001fff077819 */ /* 0x000fe20000011406 */
[----:B------:R-:W-:Y:S01]  /*21e0*/  IMAD.SHL.U32 R0, R27, 0x100, RZ ;  /* 0x000001001b007824 */ /* 0x000fe200078e00ff */
[----:B------:R-:W-:Y:S01]  /*21f0*/  SEL R27, RZ, 0x4, P1 ;  /* 0x00000004ff1b7807 */ /* 0x000fe20000800000 */
[----:B------:R1:W-:Y:S01]  /*2200*/  STL.64 [R1+0x18], R22 ;  /* 0x0000181601007387 */ /* 0x0003e20000100a00 */
[----:B------:R-:W-:Y:S01]  /*2210*/  LEA.HI R230, R7, R6, RZ, 0x3 ;  /* 0x0000000607e67211 */ /* 0x000fe200078f18ff */
[----:B------:R-:W-:Y:S01]  /*2220*/  IMAD R11, R103, c[0x0][0x23c], R11 ;  /* 0x00008f00670b7a24 */ /* 0x000fe200078e020b */
[----:B------:R-:W-:Y:S01]  /*2230*/  IADD3 R8, P0, R0, R105, RZ ;  /* 0x0000006900087210 */ /* 0x000fe20007f1e0ff */
[----:B---3--:R-:W-:-:S04]  /*2240*/  IMAD R2, R21, c[0x0][0x290], RZ ;  /* 0x0000a40015027a24 */ /* 0x008fc800078e02ff */
[----:B------:R-:W-:Y:S01]  /*2250*/  IMAD R3, R16, c[0x0][0x294], R2 ;  /* 0x0000a50010037a24 */ /* 0x000fe200078e0202 */
[----:B------:R-:W-:Y:S02]  /*2260*/  SHF.R.S32.HI R2, RZ, 0x1f, R0 ;  /* 0x0000001fff027819 */ /* 0x000fe40000011400 */
[----:B------:R-:W-:Y:S01]  /*2270*/  IADD3 R0, P1, R22, UR15, RZ ;  /* 0x0000000f16007c10 */ /* 0x000fe2000ff3e0ff */
[----:B----4-:R-:W-:Y:S01]  /*2280*/  IMAD.IADD R14, R23, 0x1, R3 ;  /* 0x00000001170e7824 */ /* 0x010fe200078e0203 */
[----:B------:R-:W-:Y:S02]  /*2290*/  LEA.HI.X.SX32 R9, R105, R2, 0x1, P0 ;  /* 0x0000000269097211 */ /* 0x000fe400000f0eff */
[C---:B------:R-:W-:Y:S01]  /*22a0*/  LOP3.LUT R3, R230.reuse, 0xfffffff8, RZ, 0xc0, !PT ;  /* 0xfffffff8e6037812 */ /* 0x040fe200078ec0ff */
[----:B------:R-:W-:Y:S01]  /*22b0*/  IMAD.SHL.U32 R230, R230, 0x40, RZ ;  /* 0x00000040e6e67824 */ /* 0x000fe200078e00ff */
[----:B------:R-:W-:Y:S01]  /*22c0*/  IADD3.X R2, R14, UR9, RZ, P1, !PT ;  /* 0x000000090e027c10 */ /* 0x000fe20008ffe4ff */
[----:B------:R2:W-:Y:S01]  /*22d0*/  STL [R1+0x30], R14 ;  /* 0x0000300e01007387 */ /* 0x0005e20000100800 */
[----:B------:R-:W-:Y:S01]  /*22e0*/  LEA R24, P0, R0, c[0x0][0x280], 0x2 ;  /* 0x0000a00000187a11 */ /* 0x000fe200078010ff */
[----:B------:R-:W-:Y:S01]  /*22f0*/  USHF.L.U32 UR9, UR4, 0x5, URZ ;  /* 0x0000000504097899 */ /* 0x000fe2000800063f */
[----:B------:R-:W-:Y:S01]  /*2300*/  ISETP.GE.AND P1, PT, R26, c[0x0][0x1fc], PT ;  /* 0x00007f001a007a0c */ /* 0x000fe20003f26270 */
[----:B-1----:R-:W-:Y:S01]  /*2310*/  IMAD.IADD R22, R6, 0x1, -R3 ;  /* 0x0000000106167824 */ /* 0x002fe200078e0a03 */
[----:B------:R-:W-:Y:S01]  /*2320*/  LEA.HI.X R25, R0, c[0x0][0x284], R2, 0x2, P0 ;  /* 0x0000a10000197a11 */ /* 0x000fe200000f1402 */
[----:B------:R-:W-:Y:S01]  /*2330*/  IMAD.MOV.U32 R3, RZ, RZ, 0x10 ;  /* 0x00000010ff037424 */ /* 0x000fe200078e00ff */
[----:B------:R-:W-:Y:S01]  /*2340*/  SHF.R.S32.HI R0, RZ, 0x4, R10 ;  /* 0x00000004ff007819 */ /* 0x000fe2000001140a */
[----:B------:R-:W-:Y:S01]  /*2350*/  IMAD.MOV.U32 R6, RZ, RZ, c[0x0][0x2a8] ;  /* 0x0000aa00ff067624 */ /* 0x000fe200078e00ff */
[----:B------:R-:W-:Y:S01]  /*2360*/  ISETP.NE.AND P0, PT, R13, RZ, PT ;  /* 0x000000ff0d00720c */ /* 0x000fe20003f05270 */
[----:B------:R-:W-:Y:S01]  /*2370*/  ULDC UR4, c[0x0][0x2a0] ;  /* 0x0000a80000047ab9 */ /* 0x000fe20000000800 */
[----:B------:R-:W-:Y:S01]  /*2380*/  SEL R242, RZ, 0x8, P1 ;  /* 0x00000008fff27807 */ /* 0x000fe20000800000 */
[----:B------:R-:W-:Y:S01]  /*2390*/  ULOP3.LUT UR4, URZ, UR4, URZ, 0x33, !UPT ;  /* 0x000000043f047292 */ /* 0x000fe2000f8e333f */
[----:B------:R-:W-:-:S02]  /*23a0*/  LEA.HI R2, R10, R0, RZ, 0x1 ;  /* 0x000000000a027211 */ /* 0x000fc400078f08ff */
[----:B------:R-:W-:Y:S02]  /*23b0*/  R2P PR, R22, 0x6 ;  /* 0x0000000616007804 */ /* 0x000fe40000000000 */
[----:B------:R-:W-:Y:S02]  /*23c0*/  LOP3.LUT R2, R2, 0xfffffffe, RZ, 0xc0, !PT ;  /* 0xfffffffe02027812 */ /* 0x000fe400078ec0ff */
[----:B------:R-:W-:Y:S02]  /*23d0*/  LEA.HI R10, R35, R105, RZ, 0x5 ;  /* 0x00000069230a7211 */ /* 0x000fe400078f28ff */
[----:B------:R-:W-:Y:S01]  /*23e0*/  SEL R5, R3, 0xfffffff0, !P1 ;  /* 0xfffffff003057807 */ /* 0x000fe20004800000 */
[----:B------:R-:W-:Y:S01]  /*23f0*/  IMAD.IADD R13, R0, 0x1, -R2 ;  /* 0x00000001000d7824 */ /* 0x000fe200078e0a02 */
[----:B------:R-:W-:Y:S02]  /*2400*/  SEL R4, R246, 0xffffffe0, !P2 ;  /* 0xffffffe0f6047807 */ /* 0x000fe40005000000 */
[----:B------:R-:W-:-:S02]  /*2410*/  R2P PR, R28, 0x6 ;  /* 0x000000061c007804 */ /* 0x000fc40000000000 */
[----:B------:R-:W-:Y:S01]  /*2420*/  ISETP.GE.AND P6, PT, R6, 0x1, PT ;  /* 0x000000010600780c */ /* 0x000fe20003fc6270 */
[----:B------:R-:W-:Y:S01]  /*2430*/  IMAD.WIDE.U32 R6, R103, c[0x0][0x238], R8 ;  /* 0x00008e0067067a25 */ /* 0x000fe200078e0008 */
[--C-:B------:R-:W-:Y:S01]  /*2440*/  SHF.R.S32.HI R0, RZ, 0x5, R10.reuse ;  /* 0x00000005ff007819 */ /* 0x100fe2000001140a */
[----:B------:R-:W-:Y:S01]  /*2450*/  CS2R R102, SRZ ;  /* 0x0000000000667805 */ /* 0x000fe2000001ff00 */
[----:B------:R-:W-:Y:S01]  /*2460*/  SHF.R.S32.HI R2, RZ, 0x1f, R10 ;  /* 0x0000001fff027819 */ /* 0x000fe2000001140a */
[----:B------:R-:W-:Y:S01]  /*2470*/  IMAD.IADD R7, R7, 0x1, R11 ;  /* 0x0000000107077824 */ /* 0x000fe200078e020b */
[----:B------:R-:W-:Y:S01]  /*2480*/  LOP3.LUT R9, R10, 0xffffffe0, RZ, 0xc0, !PT ;  /* 0xffffffe00a097812 */ /* 0x000fe200078ec0ff */
[----:B------:R-:W-:Y:S01]  /*2490*/  IMAD.SHL.U32 R11, R29, 0x8, RZ ;  /* 0x000000081d0b7824 */ /* 0x000fe200078e00ff */
[----:B------:R-:W-:Y:S01]  /*24a0*/  LEA.HI R10, R2, R0, RZ, 0x2 ;  /* 0x00000000020a7211 */ /* 0x000fe200078f10ff */
[----:B------:R-:W-:Y:S01]  /*24b0*/  IMAD.WIDE.U32 R164, R16, c[0x0][0x240], R6 ;  /* 0x0000900010a47a25 */ /* 0x000fe200078e0006 */
[----:B------:R-:W-:-:S02]  /*24c0*/  LEA.HI R23, R35, R105, RZ, 0x2 ;  /* 0x0000006923177211 */ /* 0x000fc400078f10ff */
[----:B--2---:R-:W-:Y:S01]  /*24d0*/  LEA.HI R14, R0, R0, RZ, 0x1 ;  /* 0x00000000000e7211 */ /* 0x004fe200078f08ff */
[----:B------:R-:W-:Y:S01]  /*24e0*/  IMAD.IADD R2, R105, 0x1, -R9 ;  /* 0x0000000169027824 */ /* 0x000fe200078e0a09 */
[--C-:B------:R-:W-:Y:S01]  /*24f0*/  SHF.R.S32.HI R20, RZ, 0x2, R23.reuse ;  /* 0x00000002ff147819 */ /* 0x100fe20000011417 */
[----:B------:R-:W-:Y:S01]  /*2500*/  IMAD.SHL.U32 R6, R248, 0x8, RZ ;  /* 0x00000008f8067824 */ /* 0x000fe200078e00ff */
[----:B------:R-:W-:Y:S01]  /*2510*/  SHF.R.S32.HI R8, RZ, 0x1f, R23 ;  /* 0x0000001fff087819 */ /* 0x000fe20000011417 */
[----:B------:R-:W-:Y:S01]  /*2520*/  IMAD.SHL.U32 R7, R13, 0x20, RZ ;  /* 0x000000200d077824 */ /* 0x000fe200078e00ff */
[----:B------:R-:W-:Y:S01]  /*2530*/  LOP3.LUT R9, R14, 0xfffffffe, RZ, 0xc0, !PT ;  /* 0xfffffffe0e097812 */ /* 0x000fe200078ec0ff */
[----:B------:R1:W-:Y:S01]  /*2540*/  STL.64 [R1+0x28], R164 ;  /* 0x000028a401007387 */ /* 0x0003e20000100a00 */
[----:B------:R-:W-:Y:S02]  /*2550*/  SHF.R.S32.HI R14, RZ, 0x1f, R2 ;  /* 0x0000001fff0e7819 */ /* 0x000fe40000011402 */
[----:B------:R-:W-:Y:S01]  /*2560*/  LOP3.LUT R10, R10, 0xfffffffc, RZ, 0xc0, !PT ;  /* 0xfffffffc0a0a7812 */ /* 0x000fe200078ec0ff */
[----:B------:R-:W-:Y:S01]  /*2570*/  IMAD.IADD R236, R0, 0x1, -R9 ;  /* 0x0000000100ec7824 */ /* 0x000fe200078e0a09 */
[----:B------:R-:W-:-:S02]  /*2580*/  LEA.HI R8, R8, R20, RZ, 0x3 ;  /* 0x0000001408087211 */ /* 0x000fc400078f18ff */
[----:B------:R-:W-:Y:S01]  /*2590*/  LEA.HI R14, R14, R2, RZ, 0x2 ;  /* 0x000000020e0e7211 */ /* 0x000fe200078f10ff */
[----:B------:R-:W-:Y:S01]  /*25a0*/  IMAD.IADD R17, R0, 0x1, -R10 ;  /* 0x0000000100117824 */ /* 0x000fe200078e0a0a */
[----:B------:R-:W-:Y:S02]  /*25b0*/  LOP3.LUT R8, R8, 0xfffffff8, RZ, 0xc0, !PT ;  /* 0xfffffff808087812 */ /* 0x000fe400078ec0ff */
[----:B------:R-:W-:Y:S02]  /*25c0*/  LOP3.LUT R0, R14, 0x7ffffffc, RZ, 0xc0, !PT ;  /* 0x7ffffffc0e007812 */ /* 0x000fe400078ec0ff */
[----:B------:R-:W-:Y:S01]  /*25d0*/  SEL R3, R3, 0xfffffff0, !P1 ;  /* 0xfffffff003037807 */ /* 0x000fe20004800000 */
[----:B------:R-:W-:Y:S01]  /*25e0*/  IMAD.IADD R20, R20, 0x1, -R8 ;  /* 0x0000000114147824 */ /* 0x000fe200078e0a08 */
[C---:B------:R-:W-:Y:S01]  /*25f0*/  ISETP.LT.OR P1, PT, R12.reuse, 0x21, P0 ;  /* 0x000000210c00780c */ /* 0x040fe20000721670 */
[----:B------:R-:W-:Y:S01]  /*2600*/  IMAD R8, R21, c[0x0][0x240], RZ ;  /* 0x0000900015087a24 */ /* 0x000fe200078e02ff */
[----:B------:R-:W-:-:S02]  /*2610*/  ISETP.LT.OR P0, PT, R12, 0x21, P5 ;  /* 0x000000210c00780c */ /* 0x000fc40002f01670 */
[----:B------:R-:W-:Y:S01]  /*2620*/  ISETP.LT.OR P4, PT, R12, 0x21, P4 ;  /* 0x000000210c00780c */ /* 0x000fe20002781670 */
[----:B------:R-:W-:Y:S01]  /*2630*/  IMAD R21, R16, c[0x0][0x244], R8 ;  /* 0x0000910010157a24 */ /* 0x000fe200078e0208 */
[----:B------:R-:W-:Y:S01]  /*2640*/  ISETP.LT.OR P3, PT, R12, 0x21, P3 ;  /* 0x000000210c00780c */ /* 0x000fe20001f61670 */
[----:B------:R-:W-:Y:S01]  /*2650*/  IMAD.IADD R12, R2, 0x1, -R0 ;  /* 0x00000001020c7824 */ /* 0x000fe200078e0a00 */
[----:B------:R-:W-:Y:S01]  /*2660*/  LEA.HI R9, R35, R105, RZ, 0x7 ;  /* 0x0000006923097211 */ /* 0x000fe200078f38ff */
[----:B------:R-:W-:Y:S01]  /*2670*/  IMAD.SHL.U32 R2, R28, 0x40, RZ ;  /* 0x000000401c027824 */ /* 0x000fe200078e00ff */
[----:B------:R-:W-:Y:S01]  /*2680*/  LOP3.LUT R6, R6, 0x8, RZ, 0xc0, !PT ;  /* 0x0000000806067812 */ /* 0x000fe200078ec0ff */
[----:B------:R-:W-:Y:S01]  /*2690*/  IMAD.SHL.U32 R8, R236, 0x10, RZ ;  /* 0x00000010ec087824 */ /* 0x000fe200078e00ff */
[----:B------:R-:W-:Y:S01]  /*26a0*/  SHF.R.S32.HI R0, RZ, 0x7, R9 ;  /* 0x00000007ff007819 */ /* 0x000fe20000011409 */
[----:B------:R1:W-:Y:S01]  /*26b0*/  LDGSTS.E.BYPASS.LTC128B.128 [R240+0x19080], [R18.64], !P1 ;  /* 0x1908000012f07fae */ /* 0x0003e2000c901d50 */
[----:B------:R-:W-:-:S02]  /*26c0*/  LOP3.LUT R2, R2, 0x1c0, RZ, 0xc0, !PT ;  /* 0x000001c002027812 */ /* 0x000fc400078ec0ff */
[----:B------:R-:W-:Y:S01]  /*26d0*/  LEA.HI R16, R0, R0, RZ, 0x1 ;  /* 0x0000000000107211 */ /* 0x000fe200078f08ff */
[----:B------:R-:W-:Y:S01]  /*26e0*/  IMAD R10, R13, 0x2, R0 ;  /* 0x000000020d0a7824 */ /* 0x000fe200078e0200 */
[----:B------:R-:W-:Y:S01]  /*26f0*/  SHF.R.U32.HI R9, RZ, 0x3, R2 ;  /* 0x00000003ff097819 */ /* 0x000fe20000011602 */
[----:B------:R1:W-:Y:S01]  /*2700*/  LDGSTS.E.BYPASS.LTC128B.128 [R240+0x1b080], [R18.64+0x80], !P0 ;  /* 0x1b08008012f07fae */ /* 0x0003e2000c101d50 */
[----:B------:R-:W-:Y:S02]  /*2710*/  LOP3.LUT R8, R2, 0x10, R8, 0xf8, !PT ;  /* 0x0000001002087812 */ /* 0x000fe400078ef808 */
[C---:B------:R-:W-:Y:S01]  /*2720*/  LOP3.LUT R2, R9.reuse, R6, R2, 0x1e, !PT ;  /* 0x0000000609027212 */ /* 0x040fe200078e1e02 */
[----:B------:R1:W-:Y:S01]  /*2730*/  LDGSTS.E.BYPASS.LTC128B.128 [R240+0x1d080], [R18.64+0x100], !P4 ;  /* 0x1d08010012f07fae */ /* 0x0003e2000e101d50 */
[----:B------:R-:W-:Y:S01]  /*2740*/  LOP3.LUT R15, R9, R8, R6, 0x1e, !PT ;  /* 0x00000008090f7212 */ /* 0x000fe200078e1e06 */
[----:B------:R-:W-:Y:S01]  /*2750*/  IMAD.SHL.U32 R8, R20, 0x40, RZ ;  /* 0x0000004014087824 */ /* 0x000fe200078e00ff */
[----:B------:R-:W-:Y:S01]  /*2760*/  LOP3.LUT R7, R7, 0x20, RZ, 0xc0, !PT ;  /* 0x0000002007077812 */ /* 0x000fe200078ec0ff */
[----:B------:R-:W-:Y:S01]  /*2770*/  IMAD.SHL.U32 R9, R30, 0x2, RZ ;  /* 0x000000021e097824 */ /* 0x000fe200078e00ff */
[----:B------:R-:W-:Y:S01]  /*2780*/  LOP3.LUT R6, R16, 0x1ffffffe, RZ, 0xc0, !PT ;  /* 0x1ffffffe10067812 */ /* 0x000fe200078ec0ff */
[----:B------:R-:W-:Y:S01]  /*2790*/  IMAD.U32 R2, R10, 0x200, R2 ;  /* 0x000002000a027824 */ /* 0x000fe200078e0002 */
[----:B------:R-:W-:Y:S01]  /*27a0*/  LOP3.LUT R16, R7, 0x18, R11, 0xf8, !PT ;  /* 0x0000001807107812 */ /* 0x000fe200078ef80b */
[----:B------:R-:W-:Y:S01]  /*27b0*/  IMAD.SHL.U32 R10, R17, 0x400, RZ ;  /* 0x00000400110a7824 */ /* 0x000fe200078e00ff */
[----:B------:R-:W-:Y:S01]  /*27c0*/  SEL R228, R246, 0xffffffe0, !P2 ;  /* 0xffffffe0f6e47807 */ /* 0x000fe20005000000 */
[----:B------:R-:W-:Y:S01]  /*27d0*/  IMAD.IADD R7, R0, 0x1, -R6 ;  /* 0x0000000100077824 */ /* 0x000fe200078e0a06 */
[----:B------:R-:W-:Y:S01]  /*27e0*/  R2P PR, R20, 0x6 ;  /* 0x0000000614007804 */ /* 0x000fe20000000000 */
[----:B------:R-:W-:Y:S01]  /*27f0*/  IMAD.SHL.U32 R6, R0, 0x8, RZ ;  /* 0x0000000800067824 */ /* 0x000fe200078e00ff */
[----:B------:R-:W-:Y:S01]  /*2800*/  LOP3.LUT R0, R8, 0x1c0, RZ, 0xc0, !PT ;  /* 0x000001c008007812 */ /* 0x000fe200078ec0ff */
[----:B------:R-:W-:Y:S01]  /*2810*/  IMAD R250, R7, 0x4, R12 ;  /* 0x0000000407fa7824 */ /* 0x000fe200078e020c */
[----:B------:R-:W-:Y:S01]  /*2820*/  LOP3.LUT R12, R9, 0x2, R33, 0xe2, !PT ;  /* 0x00000002090c7812 */ /* 0x000fe200078ee221 */
[----:B------:R-:W-:Y:S01]  /*2830*/  IMAD.SHL.U32 R9, R31, 0x2, RZ ;  /* 0x000000021f097824 */ /* 0x000fe200078e00ff */
[----:B------:R-:W-:Y:S01]  /*2840*/  LOP3.LUT R7, R0, 0x8, R6, 0xf8, !PT ;  /* 0x0000000800077812 */ /* 0x000fe200078ef806 */
[----:B------:R1:W-:Y:S01]  /*2850*/  LDGSTS.E.BYPASS.LTC128B.128 [R240+0x1f080], [R18.64+0x180], !P3 ;  /* 0x1f08018012f07fae */ /* 0x0003e2000d901d50 */
[----:B------:R-:W-:Y:S01]  /*2860*/  SHF.R.U32.HI R6, RZ, 0x3, R0 ;  /* 0x00000003ff067819 */ /* 0x000fe20000011600 */
[----:B------:R-:W-:Y:S01]  /*2870*/  IMAD.SHL.U32 R250, R250, 0x2, RZ ;  /* 0x00000002fafa7824 */ /* 0x000fe200078e00ff */
[----:B------:R-:W-:Y:S01]  /*2880*/  LOP3.LUT R0, R23, 0x3ffffffc, RZ, 0xc0, !PT ;  /* 0x3ffffffc17007812 */ /* 0x000fe200078ec0ff */
[----:B------:R-:W-:Y:S01]  /*2890*/  IMAD.SHL.U32 R2, R2, 0x2, RZ ;  /* 0x0000000202027824 */ /* 0x000fe200078e00ff */
[----:B------:R-:W-:-:S02]  /*28a0*/  SHF.R.S32.HI R8, RZ, 0x2, R14 ;  /* 0x00000002ff087819 */ /* 0x000fc4000001140e */
[----:B------:R-:W-:Y:S01]  /*28b0*/  LOP3.LUT R11, R7, R6, RZ, 0x3c, !PT ;  /* 0x00000006070b7212 */ /* 0x000fe200078e3cff */
[----:B------:R-:W-:Y:S01]  /*28c0*/  IMAD.IADD R0, R105, 0x1, -R0 ;  /* 0x0000000169007824 */ /* 0x000fe200078e0a00 */
[----:B------:R-:W-:Y:S01]  /*28d0*/  LOP3.LUT R9, R9, 0x2, R34, 0xe2, !PT ;  /* 0x0000000209097812 */ /* 0x000fe200078ee222 */
[----:B------:R-:W-:Y:S01]  /*28e0*/  IMAD.SHL.U32 R6, R22, 0x40, RZ ;  /* 0x0000004016067824 */ /* 0x000fe200078e00ff */
[----:B------:R-:W-:Y:S01]  /*28f0*/  ISETP.GE.AND P0, PT, R105, 0x10, PT ;  /* 0x000000106900780c */ /* 0x000fe20003f06270 */
[----:B------:R-:W-:Y:S01]  /*2900*/  IMAD R241, R17, 0x10, R8 ;  /* 0x0000001011f17824 */ /* 0x000fe200078e0208 */
[----:B------:R-:W-:Y:S01]  /*2910*/  LOP3.LUT R242, R242, R9, R27, 0xfe, !PT ;  /* 0x00000009f2f27212 */ /* 0x000fe200078efe1b */
[----:B------:R-:W-:Y:S01]  /*2920*/  IMAD R8, R0, 0x2, R10 ;  /* 0x0000000200087824 */ /* 0x000fe200078e020a */
[----:B------:R-:W-:Y:S01]  /*2930*/  LOP3.LUT R6, R6, 0x1c0, RZ, 0xc0, !PT ;  /* 0x000001c006067812 */ /* 0x000fe200078ec0ff */
[----:B------:R-:W-:Y:S01]  /*2940*/  IMAD.SHL.U32 R9, R13, 0x8, RZ ;  /* 0x000000080d097824 */ /* 0x000fe200078e00ff */
[----:B------:R-:W-:Y:S01]  /*2950*/  LOP3.LUT R230, R230, 0xfffffe00, RZ, 0xc0, !PT ;  /* 0xfffffe00e6e67812 */ /* 0x000fe200078ec0ff */
[----:B------:R-:W-:Y:S01]  /*2960*/  IMAD.IADD R8, R11, 0x1, R8 ;  /* 0x000000010b087824 */ /* 0x000fe200078e0208 */
[--C-:B------:R-:W-:Y:S01]  /*2970*/  SHF.R.U32.HI R7, RZ, 0x3, R6.reuse ;  /* 0x00000003ff077819 */ /* 0x100fe20000011606 */
[----:B------:R-:W-:Y:S01]  /*2980*/  IMAD R0, R13, 0x200, R15 ;  /* 0x000002000d007824 */ /* 0x000fe200078e020f */
[----:B------:R-:W-:Y:S01]  /*2990*/  LOP3.LUT R9, R6, 0x8, R9, 0xf8, !PT ;  /* 0x0000000806097812 */ /* 0x000fe200078ef809 */
[----:B------:R-:W-:Y:S01]  /*29a0*/  IMAD.SHL.U32 R244, R8, 0x2, RZ ;  /* 0x0000000208f47824 */ /* 0x000fe200078e00ff */
[----:B------:R-:W-:Y:S01]  /*29b0*/  LOP3.LUT R6, R7, R16, R6, 0x1e, !PT ;  /* 0x0000001007067212 */ /* 0x000fe200078e1e06 */
[----:B------:R-:W-:Y:S01]  /*29c0*/  IMAD R236, R236, 0x400, R230 ;  /* 0x00000400ecec7824 */ /* 0x000fe200078e02e6 */
[----:B------:R-:W-:Y:S01]  /*29d0*/  LOP3.LUT R7, R9, R7, RZ, 0x3c, !PT ;  /* 0x0000000709077212 */ /* 0x000fe200078e3cff */
[----:B------:R-:W-:Y:S01]  /*29e0*/  IMAD R3, R3, 0x2, R2 ;  /* 0x0000000203037824 */ /* 0x000fe200078e0202 */
[----:B------:R-:W-:Y:S01]  /*29f0*/  IADD3 R8, R244, 0x20280, RZ ;  /* 0x00020280f4087810 */ /* 0x000fe20007ffe0ff */
[----:B------:R-:W-:Y:S01]  /*2a00*/  IMAD.IADD R232, R0, 0x1, R228 ;  /* 0x0000000100e87824 */ /* 0x000fe200078e02e4 */
[-C--:B------:R-:W-:Y:S01]  /*2a10*/  LOP3.LUT R6, R6, R230.reuse, RZ, 0xfc, !PT ;  /* 0x000000e606067212 */ /* 0x080fe200078efcff */
[C---:B------:R-:W-:Y:S01]  /*2a20*/  IMAD.IADD R236, R7.reuse, 0x1, R236 ;  /* 0x0000000107ec7824 */ /* 0x040fe200078e02ec */
[----:B------:R-:W-:Y:S01]  /*2a30*/  IADD3 R230, R7, R230, R10 ;  /* 0x000000e607e67210 */ /* 0x000fe20007ffe00a */
[----:B------:R-:W-:Y:S01]  /*2a40*/  @!P0 IMAD.SHL.U32 R7, R105, 0x10, RZ ;  /* 0x0000001069078824 */ /* 0x000fe200078e00ff */
[----:B------:R-:W-:Y:S01]  /*2a50*/  IADD3 R245, R244, 0x202c0, RZ ;  /* 0x000202c0f4f57810 */ /* 0x000fe20007ffe0ff */
[----:B------:R-:W-:Y:S01]  /*2a60*/  IMAD.SHL.U32 R235, R0, 0x2, RZ ;  /* 0x0000000200eb7824 */ /* 0x000fe200078e00ff */
[----:B------:R-:W-:Y:S01]  /*2a70*/  @P2 IADD3 R245, R8, -0x40, RZ ;  /* 0xffffffc008f52810 */ /* 0x000fe20007ffe0ff */
[----:B------:R-:W-:Y:S01]  /*2a80*/  IMAD.IADD R8, R165, 0x1, R21 ;  /* 0x00000001a5087824 */ /* 0x000fe200078e0215 */
[----:B------:R2:W-:Y:S01]  /*2a90*/  @!P0 LDGSTS.E.BYPASS.LTC128B.128 [R7+0x20180], [R24.64] ;  /* 0x2018000018078fae */ /* 0x0005e2000b901d50 */
[----:B------:R-:W-:Y:S01]  /*2aa0*/  LEA R236, R236, 0x22280, 0x1 ;  /* 0x00022280ecec7811 */ /* 0x000fe200078e08ff */
[----:B------:R-:W-:Y:S01]  /*2ab0*/  IMAD.SHL.U32 R230, R230, 0x2, RZ ;  /* 0x00000002e6e67824 */ /* 0x000fe200078e00ff */
[----:B------:R-:W-:Y:S01]  /*2ac0*/  SEL R246, R246, 0xffffffe0, !P1 ;  /* 0xffffffe0f6f67807 */ /* 0x000fe20004800000 */
[----:B------:R1:W-:Y:S01]  /*2ad0*/  STL [R1+0x34], R8 ;  /* 0x0000340801007387 */ /* 0x0003e20000100800 */
[----:B------:R-:W-:Y:S01]  /*2ae0*/  IMAD R229, R228, 0x2, R2 ;  /* 0x00000002e4e57824 */ /* 0x000fe200078e0202 */
[----:B------:R-:W-:Y:S01]  /*2af0*/  LOP3.LUT R243, R243, R12, R32, 0xfe, !PT ;  /* 0x0000000cf3f37212 */ /* 0x000fe200078efe20 */
[C---:B------:R-:W-:Y:S01]  /*2b00*/  IMAD R231, R5.reuse, 0x2, R230 ;  /* 0x0000000205e77824 */ /* 0x040fe200078e02e6 */
[----:B------:R-:W0:Y:S01]  /*2b10*/  LDGDEPBAR ;  /* 0x00000000000079af */ /* 0x000e220000000000 */
[----:B------:R-:W-:Y:S01]  /*2b20*/  IMAD R237, R5, 0x2, R236 ;  /* 0x0000000205ed7824 */ /* 0x000fe200078e02ec */
[----:B------:R-:W-:Y:S01]  /*2b30*/  CS2R R104, SRZ ;  /* 0x0000000000687805 */ /* 0x000fe2000001ff00 */
[----:B------:R-:W-:Y:S01]  /*2b40*/  IMAD.IADD R247, R244, 0x1, R246 ;  /* 0x00000001f4f77824 */ /* 0x000fe200078e02f6 */
[----:B------:R-:W-:Y:S01]  /*2b50*/  IADD3 R252, -R250, UR11, RZ ;  /* 0x0000000bfafc7c10 */ /* 0x000fe2000fffe1ff */
[----:B------:R-:W-:-:S02]  /*2b60*/  IMAD.SHL.U32 R0, R6, 0x2, RZ ;  /* 0x0000000206007824 */ /* 0x000fc400078e00ff */
[----:B------:R-:W-:Y:S02]  /*2b70*/  IMAD R228, R228, 0x2, R3 ;  /* 0x00000002e4e47824 */ /* 0x000fe400078e0203 */
[----:B------:R-:W-:Y:S02]  /*2b80*/  IMAD.SHL.U32 R232, R232, 0x2, RZ ;  /* 0x00000002e8e87824 */ /* 0x000fe400078e00ff */
[----:B------:R-:W-:Y:S02]  /*2b90*/  IMAD.IADD R246, R246, 0x1, R245 ;  /* 0x00000001f6f67824 */ /* 0x000fe400078e02f5 */
[C---:B------:R-:W-:Y:S02]  /*2ba0*/  IMAD R234, R4.reuse, 0x2, R230 ;  /* 0x0000000204ea7824 */ /* 0x040fe400078e02e6 */
[C---:B------:R-:W-:Y:S02]  /*2bb0*/  IMAD R239, R4.reuse, 0x2, R236 ;  /* 0x0000000204ef7824 */ /* 0x040fe400078e02ec */
[----:B------:R-:W-:-:S02]  /*2bc0*/  IMAD R233, R4, 0x2, R231 ;  /* 0x0000000204e97824 */ /* 0x000fc400078e02e7 */
[----:B--2---:R-:W-:Y:S02]  /*2bd0*/  IMAD.U32 R7, RZ, RZ, UR5 ;  /* 0x00000005ff077e24 */ /* 0x004fe4000f8e00ff */
[----:B------:R-:W-:-:S03]  /*2be0*/  IMAD R238, R4, 0x2, R237 ;  /* 0x0000000204ee7824 */ /* 0x000fc600078e02ed */
[----:B------:R-:W-:-:S04]  /*2bf0*/  IADD3 R7, R7, -UR13, -R250 ;  /* 0x8000000d07077c10 */ /* 0x000fc8000fffe8fa */
[C---:B------:R-:W-:Y:S02]  /*2c00*/  IADD3 R249, R7.reuse, c[0x0][0x2a4], RZ ;  /* 0x0000a90007f97a10 */ /* 0x040fe40007ffe0ff */
[----:B-1----:R-:W-:Y:S02]  /*2c10*/  IADD3 R251, R7, UR4, RZ ;  /* 0x0000000407fb7c10 */ /* 0x002fe4000fffe0ff */
.L_x_807:
[----:B------:R-:W-:Y:S04]  /*2c20*/  DEPBAR.LE SB0, 0x0 ;  /* 0x000080000000791a */ /* 0x000fe80000000000 */
[----:B------:R-:W-:Y:S06]  /*2c30*/  BAR.SYNC.DEFER_BLOCKING 0x0 ;  /* 0x0000000000007b1d */ /* 0x000fec0000010000 */
[----:B-1----:R-:W-:Y:S04]  /*2c40*/  LDSM.16.M88.4 R16, [R230+0x10080] ;  /* 0x01008000e610783b */ /* 0x002fe80000000200 */
[----:B------:R-:W1:Y:S04]  /*2c50*/  LDSM.16.M88.4 R8, [R2+0x80] ;  /* 0x000080000208783b */ /* 0x000e680000000200 */
[----:B------:R-:W2:Y:S04]  /*2c60*/  LDSM.16.M88.4 R20, [R2+0x1080] ;  /* 0x001080000214783b */ /* 0x000ea80000000200 */
[----:B------:R-:W-:Y:S04]  /*2c70*/  LDSM.16.M88.4 R24, [R231+0x10080] ;  /* 0x01008000e718783b */ /* 0x000fe80000000200 */
[----:B------:R-:W3:Y:S04]  /*2c80*/  LDSM.16.M88.4 R28, [R3+0x80] ;  /* 0x00008000031c783b */ /* 0x000ee80000000200 */
[----:B------:R-:W4:Y:S04]  /*2c90*/  LDSM.16.M88.4 R32, [R3+0x1080] ;  /* 0x001080000320783b */ /* 0x000f280000000200 */
[----:B------:R-:W-:Y:S04]  /*2ca0*/  LDSM.16.M88.4 R164, [R229+0x80] ;  /* 0x00008000e5a4783b */ /* 0x000fe80000000200 */
[----:B------:R-:W-:Y:S04]  /*2cb0*/  LDSM.16.M88.4 R168, [R229+0x1080] ;  /* 0x00108000e5a8783b */ /* 0x000fe80000000200 */
[----:B------:R-:W-:Y:S04]  /*2cc0*/  LDS R200, [R241.X4+0x20080] ;  /* 0x02008000f1c87984 */ /* 0x000fe80000004800 */
[----:B------:R-:W-:Y:S01]  /*2cd0*/  LDS R201, [R241.X4+0x200a0] ;  /* 0x0200a000f1c97984 */ /* 0x000fe20000004800 */
[C---:B-1----:R-:W-:Y:S08]  /*2ce0*/  HMMA.16816.F32 R4, R16.reuse, R8, RZ ;  /* 0x000000081004723c */ /* 0x042ff000000018ff */
        /* <DEDUP_REMOVED lines=17> */
[----:B------:R-:W4:Y:S03]  /*2e00*/  LDSM.16.M88.4 R168, [R2+0x3080] ;  /* 0x0030800002a8783b */ /* 0x000f260000000200 */
        /* <DEDUP_REMOVED lines=10> */
[C---:B----4-:R-:W-:Y:S08]  /*2eb0*/  HMMA.16816.F32 R12, R20.reuse, R168, R12 ;  /* 0x000000a8140c723c */ /* 0x050ff0000000180c */
        /* <DEDUP_REMOVED lines=68> */
[C---:B----4-:R-:W-:Y:S08]  /*3300*/  HMMA.16816.F32 R12, R20.reuse, R168, R12 ;  /* 0x000000a8140c723c */ /* 0x050ff0000000180c */
[----:B------:R-:W-:Y:S07]  /*3310*/  HMMA.16816.F32 R16, R20, R170, R16 ;  /* 0x000000aa1410723c */ /* 0x000fee0000001810 */
[----:B------:R-:W-:Y:S01]  /*3320*/  IMAD.U32 R21, RZ, RZ, UR6 ;  /* 0x00000006ff157e24 */ /* 0x000fe2000f8e00ff */
[C---:B--2---:R-:W-:Y:S05]  /*3330*/  HMMA.16816.F32 R4, R24.reuse, R28, R4 ;  /* 0x0000001c1804723c */ /* 0x044fea0000001804 */
[----:B------:R-:W-:Y:S03]  /*3340*/  IMAD R21, R21, 0x40, R241 ;  /* 0x0000004015157824 */ /* 0x000fe600078e02f1 */
[C---:B------:R-:W-:Y:S04]  /*3350*/  HMMA.16816.F32 R8, R24.reuse, R30, R8 ;  /* 0x0000001e1808723c */ /* 0x040fe80000001808 */
[-C--:B------:R-:W-:Y:S02]  /*3360*/  IADD3 R197, R249, R21.reuse, RZ ;  /* 0x00000015f9c57210 */ /* 0x080fe40007ffe0ff */
[----:B------:R-:W-:Y:S02]  /*3370*/  IADD3 R196, R251, R21, RZ ;  /* 0x00000015fbc47210 */ /* 0x000fe40007ffe0ff */
[C---:B---3--:R-:W-:Y:S04]  /*3380*/  HMMA.16816.F32 R12, R24.reuse, R32, R12 ;  /* 0x00000020180c723c */ /* 0x048fe8000000180c */
[----:B------:R-:W-:Y:S04]  /*3390*/  IMNMX R197, R252, R197, PT ;  /* 0x000000c5fcc57217 */ /* 0x000fe80003800200 */
[----:B------:R-:W-:Y:S01]  /*33a0*/  HMMA.16816.F32 R16, R24, R34, R16 ;  /* 0x000000221810723c */ /* 0x000fe20000001810 */
[----:B------:R-:W-:-:S07]  /*33b0*/  @!P6 BRA `(.L_x_797) ;  /* 0x000001900000e947 */ /* 0x000fce0003800000 */
[----:B------:R-:W-:Y:S01]  /*33c0*/  IADD3 R20, R21, UR7, RZ ;  /* 0x0000000715147c10 */ /* 0x000fe2000fffe0ff */
[----:B------:R-:W-:Y:S03]  /*33d0*/  BSSY B0, `(.L_x_798) ;  /* 0x0000011000007945 */ /* 0x000fe60003800000 */
[----:B------:R-:W-:Y:S11]  /*33e0*/  ISETP.GT.AND P0, PT, R20, -0x1, PT ;  /* 0xffffffff1400780c */ /* 0x000ff60003f04270 */
[----:B------:R-:W-:Y:S02]  /*33f0*/  @!UPT UIADD3 URZ, URZ, URZ, URZ ;  /* 0x0000003f3f3ff290 */ /* 0x000fe4000fffe03f */
[----:B------:R-:W-:-:S05]  /*3400*/  @P0 BRA `(.L_x_799) ;  /* 0x0000008000000947 */ /* 0x000fca0003800000 */
[----:B------:R-:W-:Y:S01]  /*3410*/  LOP3.LUT R20, RZ, R20, RZ, 0x33, !PT ;  /* 0x00000014ff147212 */ /* 0x000fe200078e33ff */
[----:B------:R-:W-:Y:S05]  /*3420*/  IMAD.MOV.U32 R22, RZ, RZ, c[0x0][0x2a8] ;  /* 0x0000aa00ff167624 */ /* 0x000fea00078e00ff */
[----:B------:R-:W-:Y:S11]  /*3430*/  ISETP.NE.AND P0, PT, R22, 0x1, PT ;  /* 0x000000011600780c */ /* 0x000ff60003f05270 */
[----:B------:R-:W-:Y:S02]  /*3440*/  @!UPT UIADD3 URZ, URZ, URZ, URZ ;  /* 0x0000003f3f3ff290 */ /* 0x000fe4000fffe03f */
[----:B------:R-:W-:Y:S05]  /*3450*/  @P0 IMAD.HI.U32 R22, R20, c[0x0][0x2ac], RZ ;  /* 0x0000ab0014160a27 */ /* 0x000fea00078e00ff */
[----:B------:R-:W-:Y:S04]  /*3460*/  @P0 SHF.R.U32.HI R20, RZ, c[0x0][0x2b0], R22 ;  /* 0x0000ac00ff140a19 */ /* 0x000fe80000011616 */
[----:B------:R-:W-:Y:S01]  /*3470*/  LOP3.LUT R20, RZ, R20, RZ, 0x33, !PT ;  /* 0x00000014ff147212 */ /* 0x000fe200078e33ff */
[----:B------:R-:W-:-:S05]  /*3480*/  BRA `(.L_x_800) ;  /* 0x0000005000007947 */ /* 0x000fca0003800000 */
.L_x_799:
[----:B------:R-:W-:Y:S04]  /*3490*/  MOV R22, c[0x0][0x2a8] ;  /* 0x0000aa0000167a02 */ /* 0x000fe80000000f00 */
[----:B------:R-:W-:Y:S11]  /*34a0*/  ISETP.NE.AND P0, PT, R22, 0x1, PT ;  /* 0x000000011600780c */ /* 0x000ff60003f05270 */
[----:B------:R-:W-:Y:S02]  /*34b0*/  @!UPT UIADD3 URZ, URZ, URZ, URZ ;  /* 0x0000003f3f3ff290 */ /* 0x000fe4000fffe03f */
[----:B------:R-:W-:Y:S05]  /*34c0*/  @P0 IMAD.HI.U32 R22, R20, c[0x0][0x2ac], RZ ;  /* 0x0000ab0014160a27 */ /* 0x000fea00078e00ff */
[----:B------:R-:W-:Y:S02]  /*34d0*/  @P0 SHF.R.U32.HI R20, RZ, c[0x0][0x2b0], R22 ;  /* 0x0000ac00ff140a19 */ /* 0x000fe40000011616 */
.L_x_800:
[----:B------:R-:W-:Y:S05]  /*34e0*/  BSYNC B0 ;  /* 0x0000000000007941 */ /* 0x000fea0003800000 */
.L_x_798:
[----:B------:R-:W-:Y:S04]  /*34f0*/  IMAD.MOV.U32 R22, RZ, RZ, c[0x0][0x2a8] ;  /* 0x0000aa00ff167624 */ /* 0x000fe800078e00ff */
[----:B------:R-:W-:Y:S04]  /*3500*/  IMAD R20, R20, R22, -UR14 ;  /* 0x8000000e14147e24 */ /* 0x000fe8000f8e0216 */
[----:B------:R-:W-:Y:S05]  /*3510*/  IMAD.IADD R20, R20, 0x1, -R250 ;  /* 0x0000000114147824 */ /* 0x000fea00078e0afa */
[----:B------:R-:W-:Y:S02]  /*3520*/  IADD3 R22, R20, c[0x0][0x2a8], RZ ;  /* 0x0000aa0014167a10 */ /* 0x000fe40007ffe0ff */
[----:B------:R-:W-:Y:S02]  /*3530*/  IMNMX R196, R196, R20, !PT ;  /* 0x00000014c4c47217 */ /* 0x000fe40007800200 */
[----:B------:R-:W-:Y:S02]  /*3540*/  IMNMX R197, R197, R22, PT ;  /* 0x00000016c5c57217 */ /* 0x000fe40003800200 */
.L_x_797:
[----:B------:R-:W-:Y:S05]  /*3550*/  IADD3 R20, R21, 0x8, RZ ;  /* 0x0000000815147810 */ /* 0x000fea0007ffe0ff */
[--C-:B------:R-:W-:Y:S02]  /*3560*/  IMAD.IADD R199, R249, 0x1, R20.reuse ;  /* 0x00000001f9c77824 */ /* 0x100fe400078e0214 */
[----:B------:R-:W-:Y:S03]  /*3570*/  IMAD.IADD R198, R251, 0x1, R20 ;  /* 0x00000001fbc67824 */ /* 0x000fe600078e0214 */
[----:B------:R-:W-:Y:S01]  /*3580*/  IMNMX R199, R252, R199, PT ;  /* 0x000000c7fcc77217 */ /* 0x000fe20003800200 */
[----:B------:R-:W-:-:S05]  /*3590*/  @!P6 BRA `(.L_x_801) ;  /* 0x000001900000e947 */ /* 0x000fca0003800000 */
        /* <DEDUP_REMOVED lines=13> */
.L_x_803:
[----:B------:R-:W-:Y:S04]  /*3670*/  MOV R21, c[0x0][0x2a8] ;  /* 0x0000aa0000157a02 */ /* 0x000fe80000000f00 */
[----:B------:R-:W-:Y:S11]  /*3680*/  ISETP.NE.AND P0, PT, R21, 0x1, PT ;  /* 0x000000011500780c */ /* 0x000ff60003f05270 */
[----:B------:R-:W-:Y:S02]  /*3690*/  @!UPT UIADD3 URZ, URZ, URZ, URZ ;  /* 0x0000003f3f3ff290 */ /* 0x000fe4000fffe03f */
[----:B------:R-:W-:Y:S05]  /*36a0*/  @P0 IMAD.HI.U32 R21, R20, c[0x0][0x2ac], RZ ;  /* 0x0000ab0014150a27 */ /* 0x000fea00078e00ff */
[----:B------:R-:W-:Y:S02]  /*36b0*/  @P0 SHF.R.U32.HI R20, RZ, c[0x0][0x2b0], R21 ;  /* 0x0000ac00ff140a19 */ /* 0x000fe40000011615 */
.L_x_804:
[----:B------:R-:W-:Y:S05]  /*36c0*/  BSYNC B0 ;  /* 0x0000000000007941 */ /* 0x000fea0003800000 */
.L_x_802:
[----:B------:R-:W-:Y:S04]  /*36d0*/  IMAD.MOV.U32 R21, RZ, RZ, c[0x0][0x2a8] ;  /* 0x0000aa00ff157624 */ /* 0x000fe800078e00ff */
[----:B------:R-:W-:Y:S04]  /*36e0*/  IMAD R20, R20, R21, -UR14 ;  /* 0x8000000e14147e24 */ /* 0x000fe8000f8e0215 */
[----:B------:R-:W-:Y:S05]  /*36f0*/  IMAD.IADD R20, R20, 0x1, -R250 ;  /* 0x0000000114147824 */ /* 0x000fea00078e0afa */
[----:B------:R-:W-:Y:S02]  /*3700*/  IADD3 R21, R20, c[0x0][0x2a8], RZ ;  /* 0x0000aa0014157a10 */ /* 0x000fe40007ffe0ff */
[----:B------:R-:W-:Y:S02]  /*3710*/  IMNMX R198, R198, R20, !PT ;  /* 0x00000014c6c67217 */ /* 0x000fe40007800200 */
[----:B------:R-:W-:Y:S02]  /*3720*/  IMNMX R199, R199, R21, PT ;  /* 0x00000015c7c77217 */ /* 0x000fe40003800200 */
.L_x_801:
        /* <DEDUP_REMOVED lines=13> */
[----:B------:R-:W-:Y:S02]  /*3800*/  ISETP.LT.OR P0, PT, R197, 0x2, P0 ;  /* 0x00000002c500780c */ /* 0x000fe40000701670 */
[----:B------:R-:W-:Y:S01]  /*3810*/  ISETP.GT.AND P1, PT, R198, 0x30, P2 ;  /* 0x00000030c600780c */ /* 0x000fe20001724270 */
[--C-:B------:R-:W-:Y:S01]  /*3820*/  FFMA.FTZ R16, R16, c[0x0][0x29c], -R200.reuse ;  /* 0x0000a70010107a23 */ /* 0x100fe200000108c8 */
[----:B------:R-:W-:Y:S01]  /*3830*/  FSEL R5, R5, -INF , !P0 ;  /* 0xff80000005057808 */ /* 0x000fe20004000000 */
[----:B------:R-:W-:Y:S01]  /*3840*/  LDSM.16.M88.4 R32, [R230+0x18080] ;  /* 0x01808000e620783b */ /* 0x000fe20000000200 */
[----:B------:R-:W-:Y:S02]  /*3850*/  ISETP.GT.AND P0, PT, R196, 0x10, P2 ;  /* 0x00000010c400780c */ /* 0x000fe40001704270 */
[----:B------:R-:W-:Y:S01]  /*3860*/  ISETP.LT.OR P1, PT, R199, 0x31, P1 ;  /* 0x00000031c700780c */ /* 0x000fe20000f21670 */
        /* <DEDUP_REMOVED lines=18> */
[----:B------:R-:W5:Y:S01]  /*3990*/  LDSM.16.M88.4 R184, [R229+0x8080] ;  /* 0x00808000e5b8783b */ /* 0x000f620000000200 */
        /* <DEDUP_REMOVED lines=8> */
[--C-:B------:R-:W-:Y:S03]  /*3a20*/  FFMA.FTZ R13, R13, c[0x0][0x29c], -R200.reuse ;  /* 0x0000a7000d0d7a23 */ /* 0x100fe600000108c8 */
        /* <DEDUP_REMOVED lines=12> */
[----:B------:R-:W1:Y:S07]  /*3af0*/  LDSM.16.M88.4 R172, [R228+0x8080] ;  /* 0x00808000e4ac783b */ /* 0x000e6e0000000200 */
[C---:B----4-:R-:W-:Y:S08]  /*3b00*/  HMMA.16816.F32 R28, R168.reuse, R176, R28 ;  /* 0x000000b0a81c723c */ /* 0x050ff0000000181c */
[----:B------:R-:W-:Y:S01]  /*3b10*/  HMMA.16816.F32 R32, R168, R178, R32 ;  /* 0x000000b2a820723c */ /* 0x000fe20000001820 */
[----:B------:R-:W-:Y:S05]  /*3b20*/  LDSM.16.M88.4 R168, [R230+0x1a080] ;  /* 0x01a08000e6a8783b */ /* 0x000fea0000000200 */
[----:B------:R-:W2:Y:S02]  /*3b30*/  LDSM.16.M88.4 R176, [R2+0xa080] ;  /* 0x00a0800002b0783b */ /* 0x000ea40000000200 */
[C---:B-----5:R-:W-:Y:S08]  /*3b40*/  HMMA.16816.F32 R20, R180.reuse, R184, R20 ;  /* 0x000000b8b414723c */ /* 0x060ff00000001814 */
[C---:B------:R-:W-:Y:S01]  /*3b50*/  HMMA.16816.F32 R24, R180.reuse, R186, R24 ;  /* 0x000000bab418723c */ /* 0x040fe20000001818 */
[----:B------:R-:W3:Y:S07]  /*3b60*/  LDSM.16.M88.4 R184, [R2+0xb080] ;  /* 0x00b0800002b8783b */ /* 0x000eee0000000200 */
[C---:B------:R-:W-:Y:S08]  /*3b70*/  HMMA.16816.F32 R28, R180.reuse, R188, R28 ;  /* 0x000000bcb41c723c */ /* 0x040ff0000000181c */
[----:B------:R-:W-:Y:S01]  /*3b80*/  HMMA.16816.F32 R32, R180, R190, R32 ;  /* 0x000000beb420723c */ /* 0x000fe20000001820 */
[----:B------:R-:W-:Y:S05]  /*3b90*/  LDSM.16.M88.4 R180, [R3+0xa080] ;  /* 0x00a0800003b4783b */ /* 0x000fea0000000200 */
[----:B------:R-:W-:Y:S02]  /*3ba0*/  LDSM.16.M88.4 R188, [R3+0xb080] ;  /* 0x00b0800003bc783b */ /* 0x000fe40000000200 */
[C---:B-1----:R-:W-:Y:S08]  /*3bb0*/  HMMA.16816.F32 R20, R164.reuse, R172, R20 ;  /* 0x000000aca414723c */ /* 0x042ff00000001814 */
[C---:B------:R-:W-:Y:S01]  /*3bc0*/  HMMA.16816.F32 R24, R164.reuse, R174, R24 ;  /* 0x000000aea418723c */ /* 0x040fe20000001818 */
[----:B------:R-:W1:Y:S07]  /*3bd0*/  LDSM.16.M88.4 R172, [R231+0x1a080] ;  /* 0x01a08000e7ac783b */ /* 0x000e6e0000000200 */
[C---:B------:R-:W-:Y:S08]  /*3be0*/  HMMA.16816.F32 R28, R164.reuse, R192, R28 ;  /* 0x000000c0a41c723c */ /* 0x040ff0000000181c */
[----:B------:R-:W-:Y:S01]  /*3bf0*/  HMMA.16816.F32 R32, R164, R194, R32 ;  /* 0x000000c2a420723c */ /* 0x000fe20000001820 */
[----:B------:R-:W-:Y:S05]  /*3c00*/  LDSM.16.M88.4 R164, [R234+0x1a080] ;  /* 0x01a08000eaa4783b */ /* 0x000fea0000000200 */
[----:B------:R-:W-:Y:S02]  /*3c10*/  LDSM.16.M88.4 R192, [R229+0xb080] ;  /* 0x00b08000e5c0783b */ /* 0x000fe40000000200 */
[C---:B--2---:R-:W-:Y:S08]  /*3c20*/  HMMA.16816.F32 R20, R168.reuse, R176, R20 ;  /* 0x000000b0a814723c */ /* 0x044ff00000001814 */
[C---:B------:R-:W-:Y:S01]  /*3c30*/  HMMA.16816.F32 R24, R168.reuse, R178, R24 ;  /* 0x000000b2a818723c */ /* 0x040fe20000001818 */
[----:B------:R-:W2:Y:S07]  /*3c40*/  LDSM.16.M88.4 R176, [R229+0xa080] ;  /* 0x00a08000e5b0783b */ /* 0x000eae0000000200 */
[C---:B---3--:R-:W-:Y:S08]  /*3c50*/  HMMA.16816.F32 R28, R168.reuse, R184, R28 ;  /* 0x000000b8a81c723c */ /* 0x048ff0000000181c */
        /* <DEDUP_REMOVED lines=36> */
[----:B------:R-:W3:Y:S07]  /*3ea0*/  LDSM.16.M88.4 R164, [R228+0xd080] ;  /* 0x00d08000e4a4783b */ /* 0x000eee0000000200 */
[C---:B--2---:R-:W-:Y:S08]  /*3eb0*/  HMMA.16816.F32 R20, R168.reuse, R176, R20 ;  /* 0x000000b0a814723c */ /* 0x044ff00000001814 */
[C---:B------:R-:W-:Y:S01]  /*3ec0*/  HMMA.16816.F32 R24, R168.reuse, R178, R24 ;  /* 0x000000b2a818723c */ /* 0x040fe20000001818 */
[----:B------:R-:W2:Y:S07]  /*3ed0*/  LDSM.16.M88.4 R176, [R230+0x1e080] ;  /* 0x01e08000e6b0783b */ /* 0x000eae0000000200 */
[C---:B------:R-:W-:Y:S01]  /*3ee0*/  HMMA.16816.F32 R28, R168.reuse, R184, R28 ;  /* 0x000000b8a81c723c */ /* 0x040fe2000000181c */
[----:B------:R-:W-:Y:S07]  /*3ef0*/  MUFU.EX2 R185, R9 ;  /* 0x0000000900b97308 */ /* 0x000fee0000000800 */
[----:B------:R-:W-:Y:S01]  /*3f00*/  HMMA.16816.F32 R32, R168, R186, R32 ;  /* 0x000000baa820723c */ /* 0x000fe20000001820 */
[----:B------:R-:W4:Y:S02]  /*3f10*/  LDSM.16.M88.4 R168, [R2+0xf080] ;  /* 0x00f0800002a8783b */ /* 0x000f240000000200 */
[----:B------:R-:W5:Y:S05]  /*3f20*/  MUFU.EX2 R186, R8 ;  /* 0x0000000800ba7308 */ /* 0x000f6a0000000800 */
[C---:B-1----:R-:W-:Y:S05]  /*3f30*/  HMMA.16816.F32 R20, R172.reuse, R180, R20 ;  /* 0x000000b4ac14723c */ /* 0x042fea0000001814 */
[----:B------:R-:W-:Y:S03]  /*3f40*/  MUFU.EX2 R187, R5 ;  /* 0x0000000500bb7308 */ /* 0x000fe60000000800 */
[C---:B------:R-:W-:Y:S01]  /*3f50*/  HMMA.16816.F32 R24, R172.reuse, R182, R24 ;  /* 0x000000b6ac18723c */ /* 0x040fe20000001818 */
[----:B------:R-:W-:Y:S06]  /*3f60*/  LDSM.16.M88.4 R180, [R3+0xf080] ;  /* 0x00f0800003b4783b */ /* 0x000fec0000000200 */
[----:B------:R-:W1:Y:S01]  /*3f70*/  MUFU.EX2 R184, R12 ;  /* 0x0000000c00b87308 */ /* 0x000e620000000800 */
[C---:B---3--:R-:W-:Y:S08]  /*3f80*/  HMMA.16816.F32 R28, R172.reuse, R164, R28 ;  /* 0x000000a4ac1c723c */ /* 0x048ff0000000181c */
[----:B------:R-:W-:Y:S01]  /*3f90*/  HMMA.16816.F32 R32, R172, R166, R32 ;  /* 0x000000a6ac20723c */ /* 0x000fe20000001820 */
[----:B------:R-:W-:Y:S01]  /*3fa0*/  LDSM.16.M88.4 R164, [R231+0x1e080] ;  /* 0x01e08000e7a4783b */ /* 0x000fe20000000200 */
[----:B------:R-:W-:Y:S04]  /*3fb0*/  MUFU.EX2 R12, R16 ;  /* 0x00000010000c7308 */ /* 0x000fe80000000800 */
[----:B------:R-:W3:Y:S02]  /*3fc0*/  LDSM.16.M88.4 R172, [R3+0xe080] ;  /* 0x00e0800003ac783b */ /* 0x000ee40000000200 */
[C---:B--2---:R-:W-:Y:S04]  /*3fd0*/  HMMA.16816.F32 R20, R176.reuse, R188, R20 ;  /* 0x000000bcb014723c */ /* 0x044fe80000001814 */
[----:B------:R2:W1:Y:S04]  /*3fe0*/  MUFU.EX2 R188, R4 ;  /* 0x0000000400bc7308 */ /* 0x0004680000000800 */
[C---:B------:R-:W-:Y:S08]  /*3ff0*/  HMMA.16816.F32 R24, R176.reuse, R190, R24 ;  /* 0x000000beb018723c */ /* 0x040ff00000001818 */
[C---:B----4-:R-:W-:Y:S08]  /*4000*/  HMMA.16816.F32 R28, R176.reuse, R168, R28 ;  /* 0x000000a8b01c723c */ /* 0x050ff0000000181c */
[----:B------:R-:W-:Y:S01]  /*4010*/  HMMA.16816.F32 R32, R176, R170, R32 ;  /* 0x000000aab020723c */ /* 0x000fe20000001820 */
[----:B------:R-:W-:Y:S03]  /*4020*/  LDSM.16.M88.4 R168, [R234+0x1e080] ;  /* 0x01e08000eaa8783b */ /* 0x000fe60000000200 */
[----:B--2---:R-:W-:Y:S02]  /*4030*/  FSEL R4, R6, -INF , !P0 ;  /* 0xff80000006047808 */ /* 0x004fe40004000000 */
[----:B------:R-:W2:Y:S01]  /*4040*/  LDSM.16.M88.4 R176, [R229+0xe080] ;  /* 0x00e08000e5b0783b */ /* 0x000ea20000000200 */
[----:B------:R-:W-:Y:S02]  /*4050*/  ISETP.GT.AND P0, PT, R198, 0x1, P2 ;  /* 0x00000001c600780c */ /* 0x000fe40001704270 */
[--C-:B------:R-:W-:Y:S02]  /*4060*/  FFMA.FTZ R4, R4, c[0x0][0x29c], -R201.reuse ;  /* 0x0000a70004047a23 */ /* 0x100fe400000108c9 */
[----:B------:R-:W-:Y:S01]  /*4070*/  ISETP.LT.OR P0, PT, R199, 0x2, P0 ;  /* 0x00000002c700780c */ /* 0x000fe20000701670 */
[C---:B---3--:R-:W-:Y:S05]  /*4080*/  HMMA.16816.F32 R20, R164.reuse, R172, R20 ;  /* 0x000000aca414723c */ /* 0x048fea0000001814 */
        /* <DEDUP_REMOVED lines=14> */
[C---:B--2---:R-:W-:Y:S01]  /*4170*/  HMMA.16816.F32 R20, R168.reuse, R176, R20 ;  /* 0x000000b0a814723c */ /* 0x044fe20000001814 */
[----:B------:R2:W-:Y:S07]  /*4180*/  MUFU.EX2 R176, R4 ;  /* 0x0000000400b07308 */ /* 0x0005ee0000000800 */
[C---:B------:R-:W-:Y:S08]  /*4190*/  HMMA.16816.F32 R24, R168.reuse, R178, R24 ;  /* 0x000000b2a818723c */ /* 0x040ff00000001818 */
[C---:B---3--:R-:W-:Y:S01]  /*41a0*/  HMMA.16816.F32 R28, R168.reuse, R172, R28 ;  /* 0x000000aca81c723c */ /* 0x048fe2000000181c */
[----:B------:R3:W-:Y:S07]  /*41b0*/  MUFU.EX2 R172, R8 ;  /* 0x0000000800ac7308 */ /* 0x0007ee0000000800 */
[----:B------:R-:W-:Y:S01]  /*41c0*/  HMMA.16816.F32 R32, R168, R174, R32 ;  /* 0x000000aea820723c */ /* 0x000fe20000001820 */
[----:B--2---:R-:W2:Y:S02]  /*41d0*/  LDSM.16.M88.4 R4, [R228+0xf080] ;  /* 0x00f08000e404783b */ /* 0x004ea40000000200 */
[----:B------:R1:W-:Y:S05]  /*41e0*/  MUFU.EX2 R169, R9 ;  /* 0x0000000900a97308 */ /* 0x0003ea0000000800 */
[C---:B----4-:R-:W-:Y:S01]  /*41f0*/  HMMA.16816.F32 R20, R164.reuse, R180, R20 ;  /* 0x000000b4a414723c */ /* 0x050fe20000001814 */
[----:B---3--:R-:W3:Y:S07]  /*4200*/  LDS R8, [R241.X4+0x20180] ;  /* 0x02018000f1087984 */ /* 0x008eee0000004800 */
[C---:B------:R-:W-:Y:S04]  /*4210*/  HMMA.16816.F32 R24, R164.reuse, R182, R24 ;  /* 0x000000b6a418723c */ /* 0x040fe80000001818 */
[----:B-1----:R-:W-:Y:S02]  /*4220*/  FSEL R9, R11, -INF , !P0 ;  /* 0xff8000000b097808 */ /* 0x002fe40004000000 */
[----:B------:R-:W-:Y:S03]  /*4230*/  ISETP.GT.AND P0, PT, R198, 0x20, P2 ;  /* 0x00000020c600780c */ /* 0x000fe60001704270 */
[--C-:B------:R-:W-:Y:S01]  /*4240*/  FFMA.FTZ R9, R9, c[0x0][0x29c], -R201.reuse ;  /* 0x0000a70009097a23 */ /* 0x100fe200000108c9 */
[----:B------:R-:W-:Y:S02]  /*4250*/  ISETP.LT.OR P0, PT, R199, 0x21, P0 ;  /* 0x00000021c700780c */ /* 0x000fe40000701670 */
[----:B-----5:R-:W-:Y:S01]  /*4260*/  F2FP.PACK_AB R11, R185, R186 ;  /* 0x000000bab90b723e */ /* 0x020fe200000000ff */
[----:B------:R1:W4:Y:S01]  /*4270*/  MUFU.EX2 R168, R9 ;  /* 0x0000000900a87308 */ /* 0x0003220000000800 */
[C---:B--2---:R-:W-:Y:S07]  /*4280*/  HMMA.16816.F32 R28, R164.reuse, R4, R28 ;  /* 0x00000004a41c723c */ /* 0x044fee000000181c */
[----:B------:R-:W-:Y:S01]  /*4290*/  FSEL R5, R18, -INF , !P1 ;  /* 0xff80000012057808 */ /* 0x000fe20004800000 */
[----:B------:R-:W-:Y:S04]  /*42a0*/  HMMA.16816.F32 R32, R164, R6, R32 ;  /* 0x00000006a420723c */ /* 0x000fe80000001820 */
[--C-:B------:R-:W-:Y:S03]  /*42b0*/  FFMA.FTZ R5, R5, c[0x0][0x29c], -R201.reuse ;  /* 0x0000a70005057a23 */ /* 0x100fe600000108c9 */
[----:B------:R-:W-:Y:S01]  /*42c0*/  F2FP.PACK_AB R6, R13, R184 ;  /* 0x000000b80d06723e */ /* 0x000fe200000000ff */
[--C-:B---3--:R-:W-:Y:S01]  /*42d0*/  FADD.FTZ R21, R21, -R8.reuse ;  /* 0x8000000815157221 */ /* 0x108fe20000010000 */
[----:B-1----:R-:W-:Y:S03]  /*42e0*/  FSEL R9, R14, -INF , !P0 ;  /* 0xff8000000e097808 */ /* 0x002fe60004000000 */
        /* <DEDUP_REMOVED lines=11> */
[----:B------:R-:W-:Y:S01]  /*43a0*/  ISETP.GT.AND P0, PT, R198, 0x31, P2 ;  /* 0x00000031c600780c */ /* 0x000fe20001704270 */
[--C-:B------:R-:W-:Y:S02]  /*43b0*/  FADD.FTZ R33, R33, -R8.reuse ;  /* 0x8000000821217221 */ /* 0x100fe40000010000 */
[--C-:B------:R-:W-:Y:S01]  /*43c0*/  FFMA.FTZ R4, R15, c[0x0][0x29c], -R201.reuse ;  /* 0x0000a7000f047a23 */ /* 0x100fe200000108c9 */
[----:B------:R-:W-:Y:S01]  /*43d0*/  ISETP.LT.OR P0, PT, R199, 0x32, P0 ;  /* 0x00000032c700780c */ /* 0x000fe20000701670 */
[--C-:B------:R-:W-:Y:S02]  /*43e0*/  FADD.FTZ R28, R28, -R8.reuse ;  /* 0x800000081c1c7221 */ /* 0x100fe40000010000 */
[----:B------:R2:W3:Y:S01]  /*43f0*/  MUFU.EX2 R16, R4 ;  /* 0x0000000400107308 */ /* 0x0004e20000000800 */
[----:B------:R-:W-:Y:S01]  /*4400*/  FSEL R19, R19, -INF , !P0 ;  /* 0xff80000013137808 */ /* 0x000fe20004000000 */
[----:B------:R-:W-:Y:S01]  /*4410*/  FADD.FTZ R32, R32, -R8 ;  /* 0x8000000820207221 */ /* 0x000fe20000010000 */
[----:B------:R-:W-:Y:S01]  /*4420*/  F2FP.PACK_AB R8, R200, R12 ;  /* 0x0000000cc808723e */ /* 0x000fe200000000ff */
[----:B------:R-:W-:Y:S01]  /*4430*/  FMUL.FTZ R20, R188, R20 ;  /* 0x00000014bc147220 */ /* 0x000fe20000410000 */
[----:B------:R-:W-:Y:S01]  /*4440*/  PLOP3.LUT P0, PT, PT, PT, UP0, 0x80, 0x0 ;  /* 0x000000000000781c */ /* 0x000fe20003f0f008 */
[----:B------:R-:W-:Y:S02]  /*4450*/  FFMA.FTZ R201, R19, c[0x0][0x29c], -R201 ;  /* 0x0000a70013c97a23 */ /* 0x000fe400000108c9 */
[----:B------:R-:W-:Y:S02]  /*4460*/  FMUL.FTZ R24, R186, R24 ;  /* 0x00000018ba187220 */ /* 0x000fe40000410000 */
[----:B------:R4:W-:Y:S01]  /*4470*/  MUFU.EX2 R15, R5 ;  /* 0x00000005000f7308 */ /* 0x0009e20000000800 */
[----:B------:R-:W-:Y:S02]  /*4480*/  FMUL.FTZ R10, R185, R25 ;  /* 0x00000019b90a7220 */ /* 0x000fe40000410000 */
[----:B------:R-:W-:Y:S02]  /*4490*/  FMUL.FTZ R28, R184, R28 ;  /* 0x0000001cb81c7220 */ /* 0x000fe40000410000 */
[----:B-1----:R-:W-:Y:S01]  /*44a0*/  FMUL.FTZ R9, R187, R21 ;  /* 0x00000015bb097220 */ /* 0x002fe20000410000 */
[----:B------:R-:W-:Y:S01]  /*44b0*/  F2FP.PACK_AB R10, R10, R24 ;  /* 0x000000180a0a723e */ /* 0x000fe200000000ff */
[----:B------:R-:W-:Y:S02]  /*44c0*/  FMUL.FTZ R13, R13, R29 ;  /* 0x0000001d0d0d7220 */ /* 0x000fe40000410000 */
[----:B------:R-:W-:Y:S01]  /*44d0*/  FMUL.FTZ R32, R12, R32 ;  /* 0x000000200c207220 */ /* 0x000fe20000410000 */
[----:B------:R-:W1:Y:S01]  /*44e0*/  MUFU.EX2 R201, R201 ;  /* 0x000000c900c97308 */ /* 0x000e620000000800 */
[----:B------:R-:W-:Y:S01]  /*44f0*/  F2FP.PACK_AB R9, R9, R20 ;  /* 0x000000140909723e */ /* 0x000fe200000000ff */
[----:B------:R-:W-:Y:S01]  /*4500*/  FMUL.FTZ R12, R200, R33 ;  /* 0x00000021c80c7220 */ /* 0x000fe20000410000 */
[----:B------:R-:W-:Y:S01]  /*4510*/  F2FP.PACK_AB R13, R13, R28 ;  /* 0x0000001c0d0d723e */ /* 0x000fe200000000ff */
[----:B--2---:R-:W2:Y:S03]  /*4520*/  LDS R4, [R241.X4+0x201a0] ;  /* 0x0201a000f1047984 */ /* 0x004ea60000004800 */
[----:B------:R-:W-:Y:S02]  /*4530*/  F2FP.PACK_AB R12, R12, R32 ;  /* 0x000000200c0c723e */ /* 0x000fe400000000ff */
[----:B------:R-:W-:Y:S01]  /*4540*/  STS [R244+0x20280], R14 ;  /* 0x0202800ef4007388 */ /* 0x000fe20000000800 */
        /* <DEDUP_REMOVED lines=141> */
[----:B-123--:R-:W2:Y:S01]  /*4e20*/  LDL.64 R206, [R1+0x18] ;  /* 0x0000180001ce7983 */ /* 0x00eea20000100a00 */
[----:B------:R-:W-:Y:S01]  /*4e30*/  ULDC.64 UR4, c[0x0][0x208] ;  /* 0x0000820000047ab9 */ /* 0x000fe20000000a00 */
[----:B------:R-:W-:Y:S01]  /*4e40*/  LOP3.LUT P5, RZ, R242, 0x1, RZ, 0xc0, !PT ;  /* 0x00000001f2ff7812 */ /* 0x000fe200078ac0ff */
[----:B------:R-:W-:Y:S01]  /*4e50*/  USHF.L.U32 UR18, UR11, 0x6, URZ ;  /* 0x000000060b127899 */ /* 0x000fe2000800063f */
[----:B------:R-:W3:Y:S01]  /*4e60*/  LDL.64 R204, [R1] ;  /* 0x0000000001cc7983 */ /* 0x000ee20000100a00 */
[----:B------:R-:W-:Y:S01]  /*4e70*/  USHF.R.S32.HI UR15, URZ, 0x1f, UR11 ;  /* 0x0000001f3f0f7899 */ /* 0x000fe2000801140b */
[----:B------:R-:W-:Y:S01]  /*4e80*/  IMAD.U32 R11, RZ, RZ, UR9 ;  /* 0x00000009ff0b7e24 */ /* 0x000fe2000f8e00ff */
[----:B------:R-:W-:Y:S01]  /*4e90*/  UIMAD.WIDE.U32 UR20, UR11, UR4, URZ ;  /* 0x000000040b1472a5 */ /* 0x000fe2000f8e003f */
[----:B------:R-:W4:Y:S01]  /*4ea0*/  LDL R203, [R1+0x30] ;  /* 0x0000300001cb7983 */ /* 0x000f220000100800 */
[----:B------:R-:W-:Y:S01]  /*4eb0*/  UIMAD UR15, UR15, UR4, URZ ;  /* 0x000000040f0f72a4 */ /* 0x000fe2000f8e023f */
[----:B------:R-:W-:Y:S01]  /*4ec0*/  IMAD.U32 R8, RZ, RZ, UR18 ;  /* 0x00000012ff087e24 */ /* 0x000fe2000f8e00ff */
[----:B------:R-:W-:Y:S01]  /*4ed0*/  USHF.L.U32 UR4, UR20, 0x6, URZ ;  /* 0x0000000614047899 */ /* 0x000fe2000800063f */
[----:B------:R-:W5:Y:S01]  /*4ee0*/  LDL R202, [R1+0x10] ;  /* 0x0000100001ca7983 */ /* 0x000f620000100800 */
[----:B------:R-:W-:Y:S01]  /*4ef0*/  UIMAD UR15, UR11, UR5, UR15 ;  /* 0x000000050b0f72a4 */ /* 0x000fe2000f8e020f */
[----:B------:R-:W-:Y:S01]  /*4f00*/  IMAD.U32 R15, RZ, RZ, UR18 ;  /* 0x00000012ff0f7e24 */ /* 0x000fe2000f8e00ff */
[----:B------:R-:W-:Y:S01]  /*4f10*/  IADD3 R8, -R248, UR13, -R8 ;  /* 0x0000000df8087c10 */ /* 0x000fe2000fffe908 */
[----:B------:R-:W-:Y:S01]  /*4f20*/  IMAD.U32 R17, RZ, RZ, UR8 ;  /* 0x00000008ff117e24 */ /* 0x000fe2000f8e00ff */
[----:B------:R-:W-:Y:S02]  /*4f30*/  UIADD3 UR15, UR21, UR15, URZ ;  /* 0x0000000f150f7290 */ /* 0x000fe4000fffe03f */
[----:B------:R-:W-:Y:S02]  /*4f40*/  ISETP.LT.OR P4, PT, R8, 0x1, !P5 ;  /* 0x000000010800780c */ /* 0x000fe40006f81670 */
[----:B------:R-:W-:Y:S01]  /*4f50*/  USHF.L.U64.HI UR15, UR20, 0x6, UR15 ;  /* 0x00000006140f7899 */ /* 0x000fe2000801020f */
[----:B--2---:R-:W-:Y:S02]  /*4f60*/  IADD3 R13, P0, R206, UR18, RZ ;  /* 0x00000012ce0d7c10 */ /* 0x004fe4000ff1e0ff */
[C---:B---3--:R-:W-:Y:S02]  /*4f70*/  IADD3 R9, P3, R204.reuse, UR4, RZ ;  /* 0x00000004cc097c10 */ /* 0x048fe4000ff7e0ff */
[----:B------:R-:W-:Y:S02]  /*4f80*/  IADD3 R11, P2, P1, R204, UR4, R11 ;  /* 0x00000004cc0b7c10 */ /* 0x000fe4000f95e00b */
[----:B----4-:R-:W-:Y:S02]  /*4f90*/  LEA.HI.X.SX32 R15, R15, R203, 0x1, P0 ;  /* 0x000000cb0f0f7211 */ /* 0x010fe400000f0eff */
[C---:B------:R-:W-:Y:S02]  /*4fa0*/  LEA R14, P0, R13.reuse, c[0x0][0x280], 0x2 ;  /* 0x0000a0000d0e7a11 */ /* 0x040fe400078010ff */
[----:B-----5:R-:W-:Y:S02]  /*4fb0*/  IADD3.X R16, R202, UR15, RZ, P3, !PT ;  /* 0x0000000fca107c10 */ /* 0x020fe40009ffe4ff */
[----:B------:R-:W-:Y:S02]  /*4fc0*/  LOP3.LUT P3, RZ, R242, 0x2, RZ, 0xc0, !PT ;  /* 0x00000002f2ff7812 */ /* 0x000fe4000786c0ff */
[----:B------:R-:W-:Y:S02]  /*4fd0*/  LEA.HI.X R15, R13, c[0x0][0x284], R15, 0x2, P0 ;  /* 0x0000a1000d0f7a11 */ /* 0x000fe400000f140f */
[----:B------:R-:W-:Y:S02]  /*4fe0*/  ISETP.LT.OR P0, PT, R8, 0x1, !P3 ;  /* 0x000000010800780c */ /* 0x000fe40005f01670 */
[----:B------:R-:W-:Y:S02]  /*4ff0*/  IADD3.X R17, R202, UR15, R17, P2, P1 ;  /* 0x0000000fca117c10 */ /* 0x000fe400097e2411 */
[----:B------:R-:W1:Y:S01]  /*5000*/  S2R R202, SR_TID.X ;  /* 0x0000000000ca7919 */ /* 0x000e620000002100 */
[----:B------:R-:W-:Y:S02]  /*5010*/  LEA R12, P2, R9, c[0x0][0x1f0], 0x1 ;  /* 0x00007c00090c7a11 */ /* 0x000fe400078408ff */
[----:B------:R-:W-:Y:S02]  /*5020*/  LEA R10, P1, R11, c[0x0][0x1f0], 0x1 ;  /* 0x00007c000b0a7a11 */ /* 0x000fe400078208ff */
[----:B------:R-:W-:Y:S02]  /*5030*/  LEA.HI.X R13, R9, c[0x0][0x1f4], R16, 0x1, P2 ;  /* 0x00007d00090d7a11 */ /* 0x000fe400010f0c10 */
[----:B------:R-:W-:Y:S02]  /*5040*/  LEA.HI.X R11, R11, c[0x0][0x1f4], R17, 0x1, P1 ;  /* 0x00007d000b0b7a11 */ /* 0x000fe400008f0c11 */
[----:B------:R-:W-:Y:S01]  /*5050*/  LOP3.LUT P1, RZ, R242, 0x4, RZ, 0xc0, !PT ;  /* 0x00000004f2ff7812 */ /* 0x000fe2000782c0ff */
[----:B------:R-:W-:Y:S01]  /*5060*/  @!PT LDS RZ, [RZ] ;  /* 0x00000000fffff984 */ /* 0x000fe20000000800 */
[----:B------:R-:W-:Y:S01]  /*5070*/  @!PT LDS RZ, [RZ] ;  /* 0x00000000fffff984 */ /* 0x000fe20000000800 */
[----:B------:R-:W-:Y:S01]  /*5080*/  @!PT LDS RZ, [RZ] ;  /* 0x00000000fffff984 */ /* 0x000fe20000000800 */
[----:B------:R2:W-:Y:S01]  /*5090*/  LDGSTS.E.BYPASS.LTC128B.128 [R240+0x18080], [R12.64], !P4 ;  /* 0x180800000cf07fae */ /* 0x0005e2000e101d50 */
[C---:B------:R-:W-:Y:S02]  /*50a0*/  ISETP.LT.OR P3, PT, R8.reuse, 0x21, !P3 ;  /* 0x000000210800780c */ /* 0x040fe40005f61670 */
[----:B------:R-:W-:Y:S01]  /*50b0*/  ISETP.LT.OR P2, PT, R8, 0x1, !P1 ;  /* 0x000000010800780c */ /* 0x000fe20004f41670 */
[----:B------:R2:W-:Y:S01]  /*50c0*/  LDGSTS.E.BYPASS.LTC128B.128 [R240+0x1a080], [R12.64+0x80], !P0 ;  /* 0x1a0800800cf07fae */ /* 0x0005e2000c101d50 */
[----:B------:R-:W-:Y:S02]  /*50d0*/  LOP3.LUT P0, RZ, R242, 0x8, RZ, 0xc0, !PT ;  /* 0x00000008f2ff7812 */ /* 0x000fe4000780c0ff */
[C---:B------:R-:W-:Y:S02]  /*50e0*/  ISETP.LT.OR P1, PT, R8.reuse, 0x21, !P1 ;  /* 0x000000210800780c */ /* 0x040fe40004f21670 */
[C---:B------:R-:W-:Y:S02]  /*50f0*/  ISETP.LT.OR P4, PT, R8.reuse, 0x1, !P0 ;  /* 0x000000010800780c */ /* 0x040fe40004781670 */
[C---:B------:R-:W-:Y:S05]  /*5100*/  ISETP.LT.OR P0, PT, R8.reuse, 0x21, !P0 ;  /* 0x000000210800780c */ /* 0x040fea0004701670 */
[----:B------:R2:W-:Y:S01]  /*5110*/  LDGSTS.E.BYPASS.LTC128B.128 [R240+0x1c080], [R12.64+0x100], !P2 ;  /* 0x1c0801000cf07fae */ /* 0x0005e2000d101d50 */
[----:B------:R-:W-:Y:S02]  /*5120*/  ISETP.LT.OR P2, PT, R8, 0x21, !P5 ;  /* 0x000000210800780c */ /* 0x000fe40006f41670 */
[C---:B-1----:R-:W-:Y:S03]  /*5130*/  ISETP.GT.AND P5, PT, R202.reuse, 0xf, PT ;  /* 0x0000000fca00780c */ /* 0x042fe60003fa4270 */
[----:B------:R2:W-:Y:S08]  /*5140*/  LDGSTS.E.BYPASS.LTC128B.128 [R240+0x1e080], [R12.64+0x180], !P4 ;  /* 0x1e0801800cf07fae */ /* 0x0005f0000e101d50 */
[----:B------:R2:W-:Y:S02]  /*5150*/  LDGSTS.E.BYPASS.LTC128B.128 [R240+0x19080], [R10.64], !P2 ;  /* 0x190800000af07fae */ /* 0x0005e4000d101d50 */
[----:B------:R-:W-:Y:S02]  /*5160*/  @!P5 IMAD.SHL.U32 R8, R202, 0x10, RZ ;  /* 0x00000010ca08d824 */ /* 0x000fe400078e00ff */
[----:B------:R2:W-:Y:S04]  /*5170*/  LDGSTS.E.BYPASS.LTC128B.128 [R240+0x1b080], [R10.64+0x80], !P3 ;  /* 0x1b0800800af07fae */ /* 0x0005e8000d901d50 */
[----:B------:R2:W-:Y:S04]  /*5180*/  LDGSTS.E.BYPASS.LTC128B.128 [R240+0x1d080], [R10.64+0x100], !P1 ;  /* 0x1d0801000af07fae */ /* 0x0005e8000c901d50 */
[----:B------:R2:W-:Y:S04]  /*5190*/  LDGSTS.E.BYPASS.LTC128B.128 [R240+0x1f080], [R10.64+0x180], !P0 ;  /* 0x1f0801800af07fae */ /* 0x0005e8000c101d50 */
[----:B------:R2:W-:Y:S02]  /*51a0*/  @!P5 LDGSTS.E.BYPASS.LTC128B.128 [R8+0x20180], [R14.64] ;  /* 0x201800000e08dfae */ /* 0x0005e4000b901d50 */
.L_x_805:
        /* <DEDUP_REMOVED lines=92> */
[----:B--2---:R-:W2:Y:S01]  /*5770*/  LDL.64 R180, [R1+0x20] ;  /* 0x0000200001b47983 */ /* 0x004ea20000100a00 */
[----:B------:R-:W-:Y:S01]  /*5780*/  ULDC.64 UR4, c[0x0][0x178] ;  /* 0x00005e0000047ab9 */ /* 0x000fe20000000a00 */
[----:B------:R-:W-:Y:S01]  /*5790*/  LOP3.LUT P4, RZ, R243, 0x1, RZ, 0xc0, !PT ;  /* 0x00000001f3ff7812 */ /* 0x000fe2000788c0ff */
[----:B------:R-:W-:Y:S01]  /*57a0*/  USHF.L.U32 UR15, UR11, 0x6, URZ ;  /* 0x000000060b0f7899 */ /* 0x000fe2000800063f */
[----:B------:R-:W5:Y:S01]  /*57b0*/  LDL R225, [R1+0x38] ;  /* 0x0000380001e17983 */ /* 0x000f620000100800 */
[----:B------:R-:W-:Y:S02]  /*57c0*/  USHF.R.S32.HI UR18, URZ, 0x1f, UR11 ;  /* 0x0000001f3f127899 */ /* 0x000fe4000801140b */
[----:B------:R-:W-:Y:S01]  /*57d0*/  UIMAD.WIDE.U32 UR22, UR11, UR4, URZ ;  /* 0x000000040b1672a5 */ /* 0x000fe2000f8e003f */
[----:B----4-:R-:W4:Y:S01]  /*57e0*/  LDL.64 R226, [R1+0x8] ;  /* 0x0000080001e27983 */ /* 0x010f220000100a00 */
[----:B------:R-:W-:Y:S01]  /*57f0*/  UIMAD UR18, UR18, UR4, URZ ;  /* 0x00000004121272a4 */ /* 0x000fe2000f8e023f */
[----:B------:R-:W-:Y:S01]  /*5800*/  IMAD.U32 R4, RZ, RZ, UR15 ;  /* 0x0000000fff047e24 */ /* 0x000fe2000f8e00ff */
[----:B------:R-:W-:Y:S01]  /*5810*/  USHF.L.U32 UR19, UR22, 0x6, URZ ;  /* 0x0000000616137899 */ /* 0x000fe2000800063f */
[----:B---3--:R-:W3:Y:S01]  /*5820*/  LDL R224, [R1+0x14] ;  /* 0x0000140001e07983 */ /* 0x008ee20000100800 */
[----:B------:R-:W-:Y:S01]  /*5830*/  UIMAD UR18, UR11, UR5, UR18 ;  /* 0x000000050b1272a4 */ /* 0x000fe2000f8e0212 */
[----:B------:R-:W-:Y:S01]  /*5840*/  IMAD.U32 R11, RZ, RZ, UR15 ;  /* 0x0000000fff0b7e24 */ /* 0x000fe2000f8e00ff */
[----:B------:R-:W-:Y:S01]  /*5850*/  IADD3 R4, -R248, UR13, -R4 ;  /* 0x0000000df8047c10 */ /* 0x000fe2000fffe904 */
[----:B------:R-:W-:Y:S02]  /*5860*/  ULEA UR20, UP0, UR4, UR19, 0x5 ;  /* 0x0000001304147291 */ /* 0x000fe4000f80283f */
[----:B------:R-:W-:Y:S01]  /*5870*/  UIADD3 UR18, UR23, UR18, URZ ;  /* 0x0000001217127290 */ /* 0x000fe2000fffe03f */
[----:B------:R-:W-:Y:S03]  /*5880*/  ISETP.LT.OR P3, PT, R4, 0x1, !P4 ;  /* 0x000000010400780c */ /* 0x000fe60006761670 */
[----:B------:R-:W-:Y:S04]  /*5890*/  USHF.L.U64.HI UR18, UR22, 0x6, UR18 ;  /* 0x0000000616127899 */ /* 0x000fe80008010212 */
[----:B------:R-:W-:Y:S01]  /*58a0*/  ULEA.HI.X UR4, UR4, UR18, UR5, 0x5, UP0 ;  /* 0x0000001204047291 */ /* 0x000fe200080f2c05 */
[----:B--2---:R-:W-:Y:S04]  /*58b0*/  IADD3 R9, P0, R180, UR15, RZ ;  /* 0x0000000fb4097c10 */ /* 0x004fe8000ff1e0ff */
[----:B-----5:R-:W-:Y:S02]  /*58c0*/  LEA.HI.X.SX32 R11, R11, R225, 0x1, P0 ;  /* 0x000000e10b0b7211 */ /* 0x020fe400000f0eff */
[C---:B------:R-:W-:Y:S02]  /*58d0*/  LEA R10, P2, R9.reuse, c[0x0][0x258], 0x2 ;  /* 0x00009600090a7a11 */ /* 0x040fe400078410ff */
[C---:B----4-:R-:W-:Y:S02]  /*58e0*/  IADD3 R7, P0, R226.reuse, UR20, RZ ;  /* 0x00000014e2077c10 */ /* 0x050fe4000ff1e0ff */
[----:B------:R-:W-:Y:S02]  /*58f0*/  IADD3 R5, P1, R226, UR19, RZ ;  /* 0x00000013e2057c10 */ /* 0x000fe4000ff3e0ff */
[----:B------:R-:W-:Y:S02]  /*5900*/  LEA.HI.X R11, R9, c[0x0][0x25c], R11, 0x2, P2 ;  /* 0x00009700090b7a11 */ /* 0x000fe400010f140b */
[C---:B---3--:R-:W-:Y:S02]  /*5910*/  IADD3.X R13, R224.reuse, UR4, RZ, P0, !PT ;  /* 0x00000004e00d7c10 */ /* 0x048fe400087fe4ff */
[----:B------:R-:W-:Y:S02]  /*5920*/  LEA R6, P0, R7, c[0x0][0x160], 0x1 ;  /* 0x0000580007067a11 */ /* 0x000fe400078008ff */
[----:B------:R-:W-:Y:S02]  /*5930*/  LOP3.LUT P2, RZ, R243, 0x2, RZ, 0xc0, !PT ;  /* 0x00000002f3ff7812 */ /* 0x000fe4000784c0ff */
[----:B------:R-:W-:Y:S02]  /*5940*/  IADD3.X R12, R224, UR18, RZ, P1, !PT ;  /* 0x00000012e00c7c10 */ /* 0x000fe40008ffe4ff */
[----:B------:R-:W2:Y:S01]  /*5950*/  S2R R224, SR_TID.X ;  /* 0x0000000000e07919 */ /* 0x000ea20000002100 */
[----:B------:R-:W-:Y:S02]  /*5960*/  LEA R8, P1, R5, c[0x0][0x160], 0x1 ;  /* 0x0000580005087a11 */ /* 0x000fe400078208ff */
[----:B------:R-:W-:Y:S02]  /*5970*/  LEA.HI.X R7, R7, c[0x0][0x164], R13, 0x1, P0 ;  /* 0x0000590007077a11 */ /* 0x000fe400000f0c0d */
[C---:B------:R-:W-:Y:S02]  /*5980*/  ISETP.LT.OR P0, PT, R4.reuse, 0x1, !P2 ;  /* 0x000000010400780c */ /* 0x040fe40005701670 */
[----:B------:R-:W-:Y:S02]  /*5990*/  LEA.HI.X R9, R5, c[0x0][0x164], R12, 0x1, P1 ;  /* 0x0000590005097a11 */ /* 0x000fe400008f0c0c */
[C---:B------:R-:W-:Y:S02]  /*59a0*/  LOP3.LUT P1, RZ, R243.reuse, 0x4, RZ, 0xc0, !PT ;  /* 0x00000004f3ff7812 */ /* 0x040fe4000782c0ff */
[C---:B------:R-:W-:Y:S01]  /*59b0*/  ISETP.LT.OR P2, PT, R4.reuse, 0x21, !P2 ;  /* 0x000000210400780c */ /* 0x040fe20005741670 */
[----:B------:R-:W-:Y:S01]  /*59c0*/  @!PT LDS RZ, [RZ] ;  /* 0x00000000fffff984 */ /* 0x000fe20000000800 */
[----:B------:R-:W-:Y:S01]  /*59d0*/  @!PT LDS RZ, [RZ] ;  /* 0x00000000fffff984 */ /* 0x000fe20000000800 */
[----:B------:R-:W-:Y:S01]  /*59e0*/  @!PT LDS RZ, [RZ] ;  /* 0x00000000fffff984 */ /* 0x000fe20000000800 */
[----:B------:R3:W-:Y:S01]  /*59f0*/  LDGSTS.E.BYPASS.LTC128B.128 [R240+0x10080], [R8.64], !P3 ;  /* 0x1008000008f07fae */ /* 0x0007e2000d901d50 */
[C---:B------:R-:W-:Y:S02]  /*5a00*/  ISETP.LT.OR P3, PT, R4.reuse, 0x1, !P1 ;  /* 0x000000010400780c */ /* 0x040fe40004f61670 */
[C---:B------:R-:W-:Y:S03]  /*5a10*/  ISETP.LT.OR P1, PT, R4.reuse, 0x21, !P1 ;  /* 0x000000210400780c */ /* 0x040fe60004f21670 */
[----:B------:R3:W-:Y:S01]  /*5a20*/  LDGSTS.E.BYPASS.LTC128B.128 [R240+0x12080], [R8.64+0x80], !P0 ;  /* 0x1208008008f07fae */ /* 0x0007e2000c101d50 */
[----:B------:R-:W-:Y:S04]  /*5a30*/  LOP3.LUT P0, RZ, R243, 0x8, RZ, 0xc0, !PT ;  /* 0x00000008f3ff7812 */ /* 0x000fe8000780c0ff */
[C---:B------:R-:W-:Y:S02]  /*5a40*/  ISETP.LT.OR P5, PT, R4.reuse, 0x1, !P0 ;  /* 0x000000010400780c */ /* 0x040fe400047a1670 */
[C---:B------:R-:W-:Y:S01]  /*5a50*/  ISETP.LT.OR P0, PT, R4.reuse, 0x21, !P0 ;  /* 0x000000210400780c */ /* 0x040fe20004701670 */
[----:B------:R3:W-:Y:S01]  /*5a60*/  LDGSTS.E.BYPASS.LTC128B.128 [R240+0x14080], [R8.64+0x100], !P3 ;  /* 0x1408010008f07fae */ /* 0x0007e2000d901d50 */
[----:B------:R-:W-:Y:S02]  /*5a70*/  ISETP.LT.OR P3, PT, R4, 0x21, !P4 ;  /* 0x000000210400780c */ /* 0x000fe40006761670 */
[C---:B--2---:R-:W-:Y:S07]  /*5a80*/  ISETP.GT.AND P4, PT, R224.reuse, 0xf, PT ;  /* 0x0000000fe000780c */ /* 0x044fee0003f84270 */
[----:B------:R3:W-:Y:S04]  /*5a90*/  LDGSTS.E.BYPASS.LTC128B.128 [R240+0x16080], [R8.64+0x180], !P5 ;  /* 0x1608018008f07fae */ /* 0x0007e8000e901d50 */
[----:B------:R3:W-:Y:S02]  /*5aa0*/  LDGSTS.E.BYPASS.LTC128B.128 [R240+0x11080], [R6.64], !P3 ;  /* 0x1108000006f07fae */ /* 0x0007e4000d901d50 */
[----:B------:R-:W-:Y:S02]  /*5ab0*/  @!P4 IMAD.SHL.U32 R4, R224, 0x10, RZ ;  /* 0x00000010e004c824 */ /* 0x000fe400078e00ff */
[----:B------:R3:W-:Y:S04]  /*5ac0*/  LDGSTS.E.BYPASS.LTC128B.128 [R240+0x13080], [R6.64+0x80], !P2 ;  /* 0x1308008006f07fae */ /* 0x0007e8000d101d50 */
[----:B------:R3:W-:Y:S04]  /*5ad0*/  LDGSTS.E.BYPASS.LTC128B.128 [R240+0x15080], [R6.64+0x100], !P1 ;  /* 0x1508010006f07fae */ /* 0x0007e8000c901d50 */
[----:B------:R3:W-:Y:S04]  /*5ae0*/  LDGSTS.E.BYPASS.LTC128B.128 [R240+0x17080], [R6.64+0x180], !P0 ;  /* 0x1708018006f07fae */ /* 0x0007e8000c101d50 */
[----:B------:R3:W-:Y:S02]  /*5af0*/  @!P4 LDGSTS.E.BYPASS.LTC128B.128 [R4+0x20080], [R10.64] ;  /* 0x200800000a04cfae */ /* 0x0007e4000b901d50 */
.L_x_806:
[-C--:B--23--:R-:W-:Y:S01]  /*5b00*/  HMMA.16816.F32 R4, R192, R16.reuse, RZ ;  /* 0x00000010c004723c */ /* 0x08cfe200000018ff */
[----:B------:R-:W-:Y:S01]  /*5b10*/  LDSM.16.MT88.4 R224, [R0+0x3080] ;  /* 0x0030800000e0783b */ /* 0x000fe20000004200 */
        /* <DEDUP_REMOVED lines=39> */
[----:B------:R-:W5:Y:S04]  /*5d90*/  LDSM.16.MT88.4 R200, [R0+0x7080] ;  /* 0x0070800000c8783b */ /* 0x000f680000004200 */
        /* <DEDUP_REMOVED lines=16> */
[-C--:B-----5:R-:W-:Y:S08]  /*5ea0*/  HMMA.16816.F32 R180, R196, R200.reuse, R180 ;  /* 0x000000c8c4b4723c */ /* 0x0a0ff000000018b4 */
[C---:B------:R-:W-:Y:S01]  /*5eb0*/  HMMA.16816.F32 R184, R212.reuse, R200, R184 ;  /* 0x000000c8d4b8723c */ /* 0x040fe200000018b8 */
[----:B------:R-:W5:Y:S07]  /*5ec0*/  LDL R201, [R1+0x34] ;  /* 0x0000340001c97983 */ /* 0x000f6e0000100800 */
[-C--:B------:R-:W-:Y:S01]  /*5ed0*/  HMMA.16816.F32 R188, R212, R202.reuse, R188 ;  /* 0x000000cad4bc723c */ /* 0x080fe200000018bc */
[----:B------:R-:W4:Y:S07]  /*5ee0*/  LDSM.16.MT88.4 R212, [R0+0x7880] ;  /* 0x0078800000d4783b */ /* 0x000f2e0000004200 */
[----:B------:R-:W-:Y:S01]  /*5ef0*/  HMMA.16816.F32 R192, R196, R202, R192 ;  /* 0x000000cac4c0723c */ /* 0x000fe200000018c0 */
[----:B------:R-:W5:Y:S06]  /*5f00*/  LDL.64 R202, [R1+0x28] ;  /* 0x0000280001ca7983 */ /* 0x000f6c0000100a00 */
        /* <DEDUP_REMOVED lines=13> */
[-C--:B----4-:R-:W-:Y:S08]  /*5fe0*/  HMMA.16816.F32 R180, R204, R212.reuse, R180 ;  /* 0x000000d4ccb4723c */ /* 0x090ff000000018b4 */
[C---:B------:R-:W-:Y:S08]  /*5ff0*/  HMMA.16816.F32 R184, R220.reuse, R212, R184 ;  /* 0x000000d4dcb8723c */ /* 0x040ff000000018b8 */
[-C--:B------:R-:W-:Y:S08]  /*6000*/  HMMA.16816.F32 R188, R220, R214.reuse, R188 ;  /* 0x000000d6dcbc723c */ /* 0x080ff000000018bc */
[----:B------:R-:W-:Y:S04]  /*6010*/  HMMA.16816.F32 R192, R204, R214, R192 ;  /* 0x000000d6ccc0723c */ /* 0x000fe800000018c0 */
[----:B-----5:R-:W-:Y:S01]  /*6020*/  IADD3 R197, P0, R202, UR6, RZ ;  /* 0x00000006cac57c10 */ /* 0x020fe2000ff1e0ff */
[----:B------:R-:W-:Y:S03]  /*6030*/  UMOV UR6, UR11 ;  /* 0x0000000b00067c82 */ /* 0x000fe60008000000 */
        /* <DEDUP_REMOVED lines=134> */
.L_x_796:
        /* <DEDUP_REMOVED lines=20> */
[----:B------:R-:W-:Y:S02]  /*69e0*/  LEA.HI R36, R5, R103, RZ, 0x5 ;  /* 0x0000006705247211 */ /* 0x000fe400078f28ff */
[--C-:B------:R-:W-:Y:S02]  /*69f0*/  SHF.R.S32.HI R6, RZ, 0x2, R3.reuse ;  /* 0x00000002ff067819 */ /* 0x100fe40000011403 */
[----:B------:R-:W-:Y:S02]  /*6a00*/  SHF.R.S32.HI R0, RZ, 0x1f, R3 ;  /* 0x0000001fff007819 */ /* 0x000fe40000011403 */
[----:B------:R-:W-:Y:S02]  /*6a10*/  SHF.R.S32.HI R25, RZ, 0x5, R36 ;  /* 0x00000005ff197819 */ /* 0x000fe40000011424 */
[----:B------:R-:W-:Y:S02]  /*6a20*/  LEA.HI R0, R0, R6, RZ, 0x3 ;  /* 0x0000000600007211 */ /* 0x000fe400078f18ff */
[----:B------:R-:W-:-:S02]  /*6a30*/  LEA.HI R2, R36, R25, RZ, 0x1 ;  /* 0x0000001924027211 */ /* 0x000fc400078f08ff */
[----:B------:R-:W-:Y:S02]  /*6a40*/  LOP3.LUT R0, R0, 0xfffffff8, RZ, 0xc0, !PT ;  /* 0xfffffff800007812 */ /* 0x000fe400078ec0ff */
[----:B------:R-:W-:Y:S02]  /*6a50*/  LEA.HI R5, R5, R103, RZ, 0x6 ;  /* 0x0000006705057211 */ /* 0x000fe400078f30ff */
[----:B------:R-:W-:Y:S01]  /*6a60*/  LOP3.LUT R3, R3, 0x3ffffffc, RZ, 0xc0, !PT ;  /* 0x3ffffffc03037812 */ /* 0x000fe200078ec0ff */
[----:B------:R-:W-:Y:S01]  /*6a70*/  IMAD.IADD R6, R6, 0x1, -R0 ;  /* 0x0000000106067824 */ /* 0x000fe200078e0a00 */
[----:B------:R-:W-:Y:S02]  /*6a80*/  LOP3.LUT R4, R2, 0x1ffffe, RZ, 0xc0, !PT ;  /* 0x001ffffe02047812 */ /* 0x000fe400078ec0ff */
[----:B------:R-:W-:Y:S01]  /*6a90*/  SHF.R.U32.HI R5, RZ, 0x3, R5 ;  /* 0x00000003ff057819 */ /* 0x000fe20000011605 */
[C---:B------:R-:W-:Y:S01]  /*6aa0*/  IMAD.SHL.U32 R0, R6.reuse, 0x40, RZ ;  /* 0x0000004006007824 */ /* 0x040fe200078e00ff */
[----:B------:R-:W-:Y:S01]  /*6ab0*/  LOP3.LUT P0, RZ, R6, 0x4, RZ, 0xc0, !PT ;  /* 0x0000000406ff7812 */ /* 0x000fe2000780c0ff */
[----:B------:R-:W-:Y:S01]  /*6ac0*/  IMAD.IADD R2, R103, 0x1, -R3 ;  /* 0x0000000167027824 */ /* 0x000fe200078e0a03 */
[----:B------:R-:W-:Y:S01]  /*6ad0*/  F2FP.PACK_AB R62, R63, R62 ;  /* 0x0000003e3f3e723e */ /* 0x000fe200000000ff */
[----:B------:R-:W-:Y:S01]  /*6ae0*/  IMAD.IADD R3, R25, 0x1, -R4 ;  /* 0x0000000119037824 */ /* 0x000fe200078e0a04 */
[----:B------:R-:W-:-:S02]  /*6af0*/  LOP3.LUT R0, R0, 0x1c0, RZ, 0xc0, !PT ;  /* 0x000001c000007812 */ /* 0x000fc400078ec0ff */
[----:B------:R-:W-:Y:S01]  /*6b00*/  F2FP.PACK_AB R68, R69, R68 ;  /* 0x000000444544723e */ /* 0x000fe200000000ff */
[----:B------:R-:W-:Y:S01]  /*6b10*/  IMAD R2, R3, 0x200, R2 ;  /* 0x0000020003027824 */ /* 0x000fe200078e0202 */
[----:B------:R-:W-:Y:S02]  /*6b20*/  LOP3.LUT R4, R0, 0x18, R5, 0xf8, !PT ;  /* 0x0000001800047812 */ /* 0x000fe400078ef805 */
[----:B------:R-:W-:Y:S02]  /*6b30*/  SHF.R.U32.HI R0, RZ, 0x3, R0 ;  /* 0x00000003ff007819 */ /* 0x000fe40000011600 */
[----:B------:R-:W-:Y:S02]  /*6b40*/  F2FP.PACK_AB R70, R71, R70 ;  /* 0x000000464746723e */ /* 0x000fe400000000ff */
[----:B------:R-:W-:Y:S02]  /*6b50*/  LOP3.LUT R0, R4, R0, RZ, 0x3c, !PT ;  /* 0x0000000004007212 */ /* 0x000fe400078e3cff */
[----:B------:R-:W-:-:S02]  /*6b60*/  F2FP.PACK_AB R80, R81, R80 ;  /* 0x000000505150723e */ /* 0x000fc400000000ff */
[----:B------:R-:W-:Y:S01]  /*6b70*/  F2FP.PACK_AB R82, R83, R82 ;  /* 0x000000525352723e */ /* 0x000fe200000000ff */
[----:B------:R-:W-:Y:S01]  /*6b80*/  IMAD.U32 R0, R2, 0x2, R0 ;  /* 0x0000000202007824 */ /* 0x000fe200078e0000 */
[----:B------:R-:W-:Y:S02]  /*6b90*/  F2FP.PACK_AB R72, R73, R72 ;  /* 0x000000484948723e */ /* 0x000fe400000000ff */
[----:B------:R-:W-:Y:S01]  /*6ba0*/  F2FP.PACK_AB R74, R75, R74 ;  /* 0x0000004a4b4a723e */ /* 0x000fe200000000ff */
[----:B------:R-:W-:Y:S01]  /*6bb0*/  IMAD.SHL.U32 R0, R0, 0x2, RZ ;  /* 0x0000000200007824 */ /* 0x000fe200078e00ff */
[----:B------:R-:W-:Y:S01]  /*6bc0*/  BAR.SYNC.DEFER_BLOCKING 0x1, 0x100 ;  /* 0x0044000000007b1d */ /* 0x000fe20000010000 */
[----:B------:R-:W-:Y:S02]  /*6bd0*/  F2FP.PACK_AB R76, R77, R76 ;  /* 0x0000004c4d4c723e */ /* 0x000fe400000000ff */
[----:B------:R-:W-:Y:S02]  /*6be0*/  F2FP.PACK_AB R78, R79, R78 ;  /* 0x0000004e4f4e723e */ /* 0x000fe400000000ff */
[----:B------:R-:W-:-:S02]  /*6bf0*/  IADD3 R2, R0, 0x40, RZ ;  /* 0x0000004000027810 */ /* 0x000fc40007ffe0ff */
[----:B------:R-:W-:Y:S02]  /*6c00*/  @P0 IADD3 R2, R0, -0x40, RZ ;  /* 0xffffffc000020810 */ /* 0x000fe40007ffe0ff */
[----:B------:R-:W-:Y:S02]  /*6c10*/  F2FP.PACK_AB R84, R85, R84 ;  /* 0x000000545554723e */ /* 0x000fe400000000ff */
[----:B------:R-:W-:Y:S02]  /*6c20*/  F2FP.PACK_AB R86, R87, R86 ;  /* 0x000000565756723e */ /* 0x000fe400000000ff */
[----:B------:R-:W-:Y:S02]  /*6c30*/  F2FP.PACK_AB R96, R97, R96 ;  /* 0x000000606160723e */ /* 0x000fe400000000ff */
[----:B------:R-:W-:Y:S02]  /*6c40*/  F2FP.PACK_AB R98, R99, R98 ;  /* 0x000000626362723e */ /* 0x000fe400000000ff */
[----:B------:R-:W-:-:S02]  /*6c50*/  F2FP.PACK_AB R88, R89, R88 ;  /* 0x000000585958723e */ /* 0x000fc400000000ff */
[----:B------:R-:W-:Y:S02]  /*6c60*/  F2FP.PACK_AB R90, R91, R90 ;  /* 0x0000005a5b5a723e */ /* 0x000fe400000000ff */
        /* <DEDUP_REMOVED lines=117> */
.L_x_809:
        /* <DEDUP_REMOVED lines=61> */
.L_x_811:
[----:B--234-:R-:W-:Y:S05]  /*7790*/  BSYNC B0 ;  /* 0x0000000000007941 */ /* 0x01cfea0003800000 */
.L_x_810:
        /* <DEDUP_REMOVED lines=17> */
.L_x_813:
[----:B------:R-:W-:Y:S05]  /*78b0*/  BSYNC B0 ;  /* 0x0000000000007941 */ /* 0x000fea0003800000 */
.L_x_812:
        /* <DEDUP_REMOVED lines=17> */
.L_x_815:
[----:B------:R-:W-:Y:S05]  /*79d0*/  BSYNC B0 ;  /* 0x0000000000007941 */ /* 0x000fea0003800000 */
.L_x_814:
        /* <DEDUP_REMOVED lines=16> */
.L_x_817:
[----:B------:R-:W-:Y:S05]  /*7ae0*/  BSYNC B0 ;  /* 0x0000000000007941 */ /* 0x000fea0003800000 */
.L_x_816:
        /* <DEDUP_REMOVED lines=16> */
.L_x_819:
[----:B------:R-:W-:Y:S05]  /*7bf0*/  BSYNC B0 ;  /* 0x0000000000007941 */ /* 0x000fea0003800000 */
.L_x_818:
        /* <DEDUP_REMOVED lines=16> */
.L_x_821:
[----:B------:R-:W-:Y:S05]  /*7d00*/  BSYNC B0 ;  /* 0x0000000000007941 */ /* 0x000fea0003800000 */
.L_x_820:
        /* <DEDUP_REMOVED lines=16> */
.L_x_823:
[----:B------:R-:W-:Y:S05]  /*7e10*/  BSYNC B0 ;  /* 0x0000000000007941 */ /* 0x000fea0003800000 */
.L_x_822:
        /* <DEDUP_REMOVED lines=16> */
.L_x_825:
[----:B------:R-:W-:Y:S05]  /*7f20*/  BSYNC B0 ;  /* 0x0000000000007941 */ /* 0x000fea0003800000 */
.L_x_824:
        /* <DEDUP_REMOVED lines=19> */
.L_x_827:
[----:B------:R-:W-:Y:S05]  /*8060*/  BSYNC B0 ;  /* 0x0000000000007941 */ /* 0x000fea0003800000 */
.L_x_826:
        /* <DEDUP_REMOVED lines=15> */
.L_x_829:
[----:B------:R-:W-:Y:S05]  /*8160*/  BSYNC B0 ;  /* 0x0000000000007941 */ /* 0x000fea0003800000 */
.L_x_828:
        /* <DEDUP_REMOVED lines=15> */
.L_x_831:
[----:B------:R-:W-:Y:S05]  /*8260*/  BSYNC B0 ;  /* 0x0000000000007941 */ /* 0x000fea0003800000 */
.L_x_830:
        /* <DEDUP_REMOVED lines=14> */
.L_x_833:
[----:B------:R-:W-:Y:S05]  /*8350*/  BSYNC B0 ;  /* 0x0000000000007941 */ /* 0x000fea0003800000 */
.L_x_832:
        /* <DEDUP_REMOVED lines=14> */
.L_x_835:
[----:B------:R-:W-:Y:S05]  /*8440*/  BSYNC B0 ;  /* 0x0000000000007941 */ /* 0x000fea0003800000 */
.L_x_834:
        /* <DEDUP_REMOVED lines=14> */
.L_x_837:
[----:B------:R-:W-:Y:S05]  /*8530*/  BSYNC B0 ;  /* 0x0000000000007941 */ /* 0x000fea0003800000 */
.L_x_836:
        /* <DEDUP_REMOVED lines=14> */
.L_x_839:
[----:B------:R-:W-:Y:S05]  /*8620*/  BSYNC B0 ;  /* 0x0000000000007941 */ /* 0x000fea0003800000 */
.L_x_838:
        /* <DEDUP_REMOVED lines=14> */
.L_x_808:
        /* <DEDUP_REMOVED lines=19> */
.L_x_840:
        /* <DEDUP_REMOVED lines=38> */
.L_x_842:
[----:B------:R-:W-:Y:S05]  /*8aa0*/  BSYNC B0 ;  /* 0x0000000000007941 */ /* 0x000fea0003800000 */
.L_x_841:
        /* <DEDUP_REMOVED lines=17> */
.L_x_844:
[----:B------:R-:W-:Y:S05]  /*8bc0*/  BSYNC B0 ;  /* 0x0000000000007941 */ /* 0x000fea0003800000 */
.L_x_843:
        /* <DEDUP_REMOVED lines=17> */
.L_x_846:
[----:B------:R-:W-:Y:S05]  /*8ce0*/  BSYNC B0 ;  /* 0x0000000000007941 */ /* 0x000fea0003800000 */
.L_x_845:
        /* <DEDUP_REMOVED lines=16> */
.L_x_848:
[----:B------:R-:W-:Y:S05]  /*8df0*/  BSYNC B0 ;  /* 0x0000000000007941 */ /* 0x000fea0003800000 */
.L_x_847:
        /* <DEDUP_REMOVED lines=16> */
.L_x_850:
[----:B------:R-:W-:Y:S05]  /*8f00*/  BSYNC B0 ;  /* 0x0000000000007941 */ /* 0x000fea0003800000 */
.L_x_849:
        /* <DEDUP_REMOVED lines=16> */
.L_x_852:
[----:B------:R-:W-:Y:S05]  /*9010*/  BSYNC B0 ;  /* 0x0000000000007941 */ /* 0x000fea0003800000 */
.L_x_851:
        /* <DEDUP_REMOVED lines=16> */
.L_x_854:
[----:B------:R-:W-:Y:S05]  /*9120*/  BSYNC B0 ;  /* 0x0000000000007941 */ /* 0x000fea0003800000 */
.L_x_853:
        /* <DEDUP_REMOVED lines=16> */
.L_x_856:
[----:B------:R-:W-:Y:S05]  /*9230*/  BSYNC B0 ;  /* 0x0000000000007941 */ /* 0x000fea0003800000 */
.L_x_855:
        /* <DEDUP_REMOVED lines=19> */
.L_x_858:
[----:B------:R-:W-:Y:S05]  /*9370*/  BSYNC B0 ;  /* 0x0000000000007941 */ /* 0x000fea0003800000 */
.L_x_857:
        /* <DEDUP_REMOVED lines=15> */
.L_x_860:
[----:B------:R-:W-:Y:S05]  /*9470*/  BSYNC B0 ;  /* 0x0000000000007941 */ /* 0x000fea0003800000 */
.L_x_859:
        /* <DEDUP_REMOVED lines=15> */
.L_x_862:
[----:B------:R-:W-:Y:S05]  /*9570*/  BSYNC B0 ;  /* 0x0000000000007941 */ /* 0x000fea0003800000 */
.L_x_861:
        /* <DEDUP_REMOVED lines=14> */
.L_x_864:
[----:B------:R-:W-:Y:S05]  /*9660*/  BSYNC B0 ;  /* 0x0000000000007941 */ /* 0x000fea0003800000 */
.L_x_863:
        /* <DEDUP_REMOVED lines=14> */
.L_x_866:
[----:B------:R-:W-:Y:S05]  /*9750*/  BSYNC B0 ;  /* 0x0000000000007941 */ /* 0x000fea0003800000 */
.L_x_865:
        /* <DEDUP_REMOVED lines=14> */
.L_x_868:
[----:B------:R-:W-:Y:S05]  /*9840*/  BSYNC B0 ;  /* 0x0000000000007941 */ /* 0x000fea0003800000 */
.L_x_867:
        /* <DEDUP_REMOVED lines=14> */
.L_x_870:
[----:B------:R-:W-:Y:S05]  /*9930*/  BSYNC B0 ;  /* 0x0000000000007941 */ /* 0x000fea0003800000 */
.L_x_869:
        /* <DEDUP_REMOVED lines=14> */
.L_x_871:
        /* <DEDUP_REMOVED lines=14> */
.L_x_1167:


//--------------------- .text._ZN7cutlass13device_kernelIN5flash19enable_sm80_to_sm89INS1_16FlashAttnBwdSm80INS1_25CollectiveMainloopBwdSm80ILi1ELi1EN4cute5tupleIJNS5_1CILi64EEES8_NS7_ILi256EEEEEENS_6half_tEfNS_4arch4Sm80ELb0ELb1ELb0ELb1ELb0ELb0ELb0ELb0ELi2ELi4ELi2ELi2ELb0EEENS1_24CollectiveEpilogueBwdGQAISA_fSD_Li256ELb1ELb0EEENS1_19SingleTileSchedulerILb1ELb0ELb0ELi64EEEEEEEEEvNT_6ParamsE --------------------------
	.section	.text._ZN7cutlass13device_kernelIN5flash19enable_sm80_to_sm89INS1_16FlashAttnBwdSm80INS1_25CollectiveMainloopBwdSm80ILi1ELi1EN4cute5tupleIJNS5_1CILi64EEES8_NS7_ILi256EEEEEENS_6half_tEfNS_4arch4Sm80ELb0ELb1ELb0ELb1ELb0ELb0ELb0ELb0ELi2ELi4ELi2ELi2ELb0EEENS1_24CollectiveEpilogueBwdGQAISA_fSD_Li256ELb1ELb0EEENS1_19SingleTileSchedulerILb1ELb0ELb0ELi64EEEEEEEEEvNT_6ParamsE,"ax",@progbits
	.sectioninfo	@"SHI_REGISTERS=255"
	.align	128
.text._ZN7cutlass13device_kernelIN5flash19enable_sm80_to_sm89INS1_16FlashAttnBwdSm80INS1_25CollectiveMainloopBwdSm80ILi1ELi1EN4cute5tupleIJNS5_1CILi64EEES8_NS7_ILi256EEEEEENS_6half_tEfNS_4arch4Sm80ELb0ELb1ELb0ELb1ELb0ELb0ELb0ELb0ELi2ELi4ELi2ELi2ELb0EEENS1_24CollectiveEpilogueBwdGQAISA_fSD_Li256ELb1ELb0EEENS1_19SingleTileSchedulerILb1ELb0ELb0ELi64EEEEEEEEEvNT_6ParamsE:
        .type           _ZN7cutlass13device_kernelIN5flash19enable_sm80_to_sm89INS1_16FlashAttnBwdSm80INS1_25CollectiveMainloopBwdSm80ILi1ELi1EN4cute5tupleIJNS5_1CILi64EEES8_NS7_ILi256EEEEEENS_6half_tEfNS_4arch4Sm80ELb0ELb1ELb0ELb1ELb0ELb0ELb0ELb0ELi2ELi4ELi2ELi2ELb0EEENS1_24CollectiveEpilogueBwdGQAISA_fSD_Li256ELb1ELb0EEENS1_19SingleTileSchedulerILb1ELb0ELb0ELi64EEEEEEEEEvNT_6ParamsE,@function
        .size           _ZN7cutlass13device_kernelIN5flash19enable_sm80_to_sm89INS1_16FlashAttnBwdSm80INS1_25CollectiveMainloopBwdSm80ILi1ELi1EN4cute5tupleIJNS5_1CILi64EEES8_NS7_ILi256EEEEEENS_6half_tEfNS_4arch4Sm80ELb0ELb1ELb0ELb1ELb0ELb0ELb0ELb0ELi2ELi4ELi2ELi2ELb0EEENS1_24CollectiveEpilogueBwdGQAISA_fSD_Li256ELb1ELb0EEENS1_19SingleTileSchedulerILb1ELb0ELb0ELi64EEEEEEEEEvNT_6ParamsE,(.L_x_1168 - _ZN7cutlass13device_kernelIN5flash19enable_sm80_to_sm89INS1_16FlashAttnBwdSm80INS1_25CollectiveMainloopBwdSm80ILi1ELi1EN4cute5tupleIJNS5_1CILi64EEES8_NS7_ILi256EEEEEENS_6half_tEfNS_4arch4Sm80ELb0ELb1ELb0ELb1ELb0ELb0ELb0ELb0ELi2ELi4ELi2ELi2ELb0EEENS1_24CollectiveEpilogueBwdGQAISA_fSD_Li256ELb1ELb0EEENS1_19SingleTileSchedulerILb1ELb0ELb0ELi64EEEEEEEEEvNT_6ParamsE)
        .other          _ZN7cutlass13device_kernelIN5flash19enable_sm80_to_sm89INS1_16FlashAttnBwdSm80INS1_25CollectiveMainloopBwdSm80ILi1ELi1EN4cute5tupleIJNS5_1CILi64EEES8_NS7_ILi256EEEEEENS_6half_tEfNS_4arch4Sm80ELb0ELb1ELb0ELb1ELb0ELb0ELb0ELb0ELi2ELi4ELi2ELi2ELb0EEENS1_24CollectiveEpilogueBwdGQAISA_fSD_Li256ELb1ELb0EEENS1_19SingleTileSchedulerILb1ELb0ELb0ELi64EEEEEEEEEvNT_6ParamsE,@"STO_CUDA_ENTRY STV_DEFAULT"
_ZN7cutlass13device_kernelIN5flash19enable_sm80_to_sm89INS1_16FlashAttnBwdSm80INS1_25CollectiveMainloopBwdSm80ILi1ELi1EN4cute5tupleIJNS5_1CILi64EEES8_NS7_ILi256EEEEEENS_6half_tEfNS_4arch4Sm80ELb0ELb1ELb0ELb1ELb0ELb0ELb0ELb0ELi2ELi4ELi2ELi2ELb0EEENS1_24CollectiveEpilogueBwdGQAISA_fSD_Li256ELb1ELb0EEENS1_19SingleTileSchedulerILb1ELb0ELb0ELi64EEEEEEEEEvNT_6ParamsE:
        /* <DEDUP_REMOVED lines=18> */
.L_x_873:
        /* <DEDUP_REMOVED lines=8> */
.L_x_875:
[----:B------:R-:W-:Y:S02]  /*01a0*/  MOV R0, c[0x0][0x3ac] ;  /* 0x0000eb0000007a02 */ /* 0x000fe40000000f00 */
.L_x_874:
[----:B------:R-:W-:-:S06]  /*01b0*/  USHF.L.U32 UR9, UR6, 0x6, URZ ;  /* 0x0000000606097899 */ /* 0x000fcc000800063f */
[----:B-----5:R-:W-:-:S04]  /*01c0*/  ISETP.LE.AND P0, PT, R0, UR9, PT ;  /* 0x0000000900007c0c */ /* 0x020fc8000bf03270 */
[----:B------:R-:W-:-:S05]  /*01d0*/  SEL R0, R5, 0xffffffff, !P0 ;  /* 0xffffffff05007807 */ /* 0x000fca0004000000 */
[----:B------:R2:W-:Y:S01]  /*01e0*/  STL [R1+0x3c], R0 ;  /* 0x00003c0001007387 */ /* 0x0005e20000100800 */
[----:B------:R-:W-:Y:S05]  /*01f0*/  BRA `(.L_x_876) ;  /* 0x0000012000007947 */ /* 0x000fea0003800000 */
.L_x_872:
[----:B--2-4-:R-:W-:-:S04]  /*0200*/  ISETP.NE.U32.AND P0, PT, RZ, c[0x0][0x3c8], PT ;  /* 0x0000f200ff007a0c */ /* 0x014fc80003f05070 */
[----:B------:R-:W-:-:S13]  /*0210*/  ISETP.NE.AND.EX P0, PT, RZ, c[0x0][0x3cc], PT, P0 ;  /* 0x0000f300ff007a0c */ /* 0x000fda0003f05300 */
[----:B------:R-:W-:Y:S05]  /*0220*/  @!P0 BRA `(.L_x_877) ;  /* 0x0000002000008947 */ /* 0x000fea0003800000 */
[----:B------:R1:W5:Y:S01]  /*0230*/  LDG.E R0, [R2.64] ;  /* 0x0000000c02007981 */ /* 0x000362000c1e1900 */
[----:B------:R-:W-:Y:S05]  /*0240*/  BRA `(.L_x_878) ;  /* 0x0000009000007947 */ /* 0x000fea0003800000 */
.L_x_877:
        /* <DEDUP_REMOVED lines=8> */
.L_x_879:
[----:B------:R-:W-:Y:S02]  /*02d0*/  MOV R0, c[0x0][0x3ac] ;  /* 0x0000eb0000007a02 */ /* 0x000fe40000000f00 */
.L_x_878:
[----:B------:R-:W-:-:S06]  /*02e0*/  USHF.L.U32 UR9, UR6, 0x6, URZ ;  /* 0x0000000606097899 */ /* 0x000fcc000800063f */
[----:B-----5:R-:W-:-:S04]  /*02f0*/  ISETP.LE.AND P0, PT, R0, UR9, PT ;  /* 0x0000000900007c0c */ /* 0x020fc8000bf03270 */
[----:B------:R-:W-:-:S05]  /*0300*/  SEL R0, R5, 0xffffffff, !P0 ;  /* 0xffffffff05007807 */ /* 0x000fca0004000000 */
[----:B------:R2:W-:Y:S04]  /*0310*/  STL [R1+0x3c], R0 ;  /* 0x00003c0001007387 */ /* 0x0005e80000100800 */
.L_x_876:
        /* <DEDUP_REMOVED lines=19> */
[----:B------:R-:W-:Y:S01]  /*0450*/  CS2R R14, SRZ ;  /* 0x00000000000e7805 */ /* 0x000fe2000001ff00 */
[----:B------:R-:W-:Y:S02]  /*0460*/  IMAD.MOV.U32 R22, RZ, RZ, RZ ;  /* 0x000000ffff167224 */ /* 0x000fe400078e00ff */
        /* <DEDUP_REMOVED lines=16> */
.L_x_880:
[----:B--2---:R-:W-:-:S04]  /*0570*/  ISETP.NE.U32.AND P0, PT, RZ, c[0x0][0x2e0], PT ;  /* 0x0000b800ff007a0c */ /* 0x004fc80003f05070 */
[----:B------:R-:W-:-:S13]  /*0580*/  ISETP.NE.AND.EX P0, PT, RZ, c[0x0][0x2e4], PT, P0 ;  /* 0x0000b900ff007a0c */ /* 0x000fda0003f05300 */
[----:B------:R-:W-:Y:S05]  /*0590*/  @!P0 BRA `(.L_x_881) ;  /* 0x0000004000008947 */ /* 0x000fea0003800000 */
[----:B------:R-:W-:-:S05]  /*05a0*/  IMAD.WIDE R2, R21, R9, c[0x0][0x2e0] ;  /* 0x0000b80015027625 */ /* 0x000fca00078e0209 */
[----:B------:R-:W2:Y:S02]  /*05b0*/  LDG.E R0, [R2.64] ;  /* 0x0000000c02007981 */ /* 0x000ea4000c1e1900 */
[----:B--2---:R1:W2:Y:S02]  /*05c0*/  R2UR UR14, R0 ;  /* 0x00000000000e73c2 */ /* 0x0042a400000e0000 */
[----:B-12---:R-:W-:Y:S05]  /*05d0*/  BRA `(.L_x_882) ;  /* 0x0000006000007947 */ /* 0x006fea0003800000 */
.L_x_881:
[----:B------:R-:W-:Y:S05]  /*05e0*/  @!P2 BRA `(.L_x_882) ;  /* 0x000000500000a947 */ /* 0x000fea0003800000 */
[----:B------:R1:W2:Y:S04]  /*05f0*/  LDG.E R0, [R2.64] ;  /* 0x0000000c02007981 */ /* 0x0002a8000c1e1900 */
[----:B-1----:R-:W3:Y:S01]  /*0600*/  LDG.E R2, [R2.64+0x4] ;  /* 0x0000040c02027981 */ /* 0x002ee2000c1e1900 */
[----:B--2---:R-:W1:Y:S08]  /*0610*/  R2UR UR14, R0 ;  /* 0x00000000000e73c2 */ /* 0x004e7000000e0000 */
[----:B---3--:R-:W1:Y:S02]  /*0620*/  R2UR UR4, R2 ;  /* 0x00000000020473c2 */ /* 0x008e6400000e0000 */
[----:B-1----:R-:W-:-:S06]  /*0630*/  UIADD3 UR14, -UR14, UR4, URZ ;  /* 0x000000040e0e7290 */ /* 0x002fcc000fffe13f */
.L_x_882:
        /* <DEDUP_REMOVED lines=15> */
.L_x_883:
        /* <DEDUP_REMOVED lines=80> */
[----:B------:R-:W-:Y:S01]  /*0c30*/  IMAD.SHL.U32 R20, R166, 0x4, RZ ;  /* 0x00000004a6147824 */ /* 0x000fe200078e00ff */
[----:B------:R-:W-:Y:S01]  /*0c40*/  ISETP.NE.AND P0, PT, R0, 0x1, PT ;  /* 0x000000010000780c */ /* 0x000fe20003f05270 */
[----:B------:R-:W-:Y:S01]  /*0c50*/  IMAD.MOV.U32 R0, RZ, RZ, R24 ;  /* 0x000000ffff007224 */ /* 0x000fe200078e0018 */
[-C--:B------:R-:W-:Y:S01]  /*0c60*/  LEA.HI R10, R35, R166.reuse, RZ, 0x3 ;  /* 0x000000a6230a7211 */ /* 0x080fe200078f18ff */
[----:B------:R-:W-:Y:S01]  /*0c70*/  USHF.R.S32.HI UR10, URZ, 0x1f, UR11 ;  /* 0x0000001f3f0a7899 */ /* 0x000fe2000801140b */
[C---:B------:R-:W-:Y:S01]  /*0c80*/  SEL R11, R21.reuse, RZ, !P2 ;  /* 0x000000ff150b7207 */ /* 0x040fe20005000000 */
[----:B------:R-:W-:Y:S01]  /*0c90*/  ULDC.64 UR4, c[0x0][0x178] ;  /* 0x00005e0000047ab9 */ /* 0x000fe20000000a00 */
        /* <DEDUP_REMOVED lines=8> */
[----:B------:R-:W-:Y:S01]  /*0d20*/  SEL R21, R21, RZ, !P1 ;  /* 0x000000ff15157207 */ /* 0x000fe20004800000 */
[----:B------:R-:W-:Y:S01]  /*0d30*/  UIMAD UR5, UR11, UR5, UR15 ;  /* 0x000000050b0572a4 */ /* 0x000fe2000f8e020f */
[----:B------:R-:W-:Y:S01]  /*0d40*/  LEA.HI R33, R35, R166, RZ, 0x2 ;  /* 0x000000a623217211 */ /* 0x000fe200078f10ff */
[----:B------:R-:W-:Y:S01]  /*0d50*/  IMAD.SHL.U32 R2, R32, 0x8, RZ ;  /* 0x0000000820027824 */ /* 0x000fe200078e00ff */
[----:B------:R-:W-:Y:S01]  /*0d60*/  @P0 SHF.R.U32.HI R0, RZ, c[0x0][0x250], R3 ;  /* 0x00009400ff000a19 */ /* 0x000fe20000011603 */
[----:B------:R-:W-:Y:S01]  /*0d70*/  UIADD3 UR5, UR19, UR5, URZ ;  /* 0x0000000513057290 */ /* 0x000fe2000fffe03f */
[----:B------:R-:W-:Y:S01]  /*0d80*/  IADD3 R10, P0, R248, R14, RZ ;  /* 0x0000000ef80a7210 */ /* 0x000fe20007f1e0ff */
[----:B------:R-:W-:Y:S01]  /*0d90*/  USHF.L.U32 UR17, UR11, 0x6, URZ ;  /* 0x000000060b117899 */ /* 0x000fe2000800063f */
[----:B------:R-:W-:Y:S01]  /*0da0*/  SHF.R.S32.HI R4, RZ, 0x1f, R0 ;  /* 0x0000001fff047819 */ /* 0x000fe20000011400 */
[----:B------:R-:W-:Y:S01]  /*0db0*/  IMAD.MOV.U32 R246, RZ, RZ, 0x20 ;  /* 0x00000020fff67424 */ /* 0x000fe200078e00ff */
[----:B------:R-:W-:Y:S01]  /*0dc0*/  SHF.R.S32.HI R3, RZ, 0x1f, R2 ;  /* 0x0000001fff037819 */ /* 0x000fe20000011402 */
[----:B------:R-:W-:Y:S01]  /*0dd0*/  USHF.R.S32.HI UR15, URZ, 0x1f, UR17 ;  /* 0x0000001f3f0f7899 */ /* 0x000fe20008011411 */
[----:B------:R-:W-:Y:S01]  /*0de0*/  IADD3 R29, R2, 0x40, RZ ;  /* 0x00000040021d7810 */ /* 0x000fe20007ffe0ff */
[----:B------:R-:W-:Y:S01]  /*0df0*/  IMAD R5, R4, c[0x0][0x1e0], RZ ;  /* 0x0000780004057a24 */ /* 0x000fe200078e02ff */
[----:B------:R-:W-:Y:S01]  /*0e00*/  ISETP.GE.AND P5, PT, R2, c[0x0][0x1cc], PT ;  /* 0x0000730002007a0c */ /* 0x000fe20003fa6270 */
[----:B------:R-:W-:Y:S01]  /*0e10*/  IMAD R4, R4, c[0x0][0x1b0], RZ ;  /* 0x00006c0004047a24 */ /* 0x000fe200078e02ff */
[----:B------:R-:W-:Y:S01]  /*0e20*/  ISETP.GE.AND P4, PT, R29, c[0x0][0x1cc], PT ;  /* 0x000073001d007a0c */ /* 0x000fe20003f86270 */
[----:B------:R-:W-:Y:S01]  /*0e30*/  IMAD R8, R0, c[0x0][0x1e4], R5 ;  /* 0x0000790000087a24 */ /* 0x000fe200078e0205 */
[----:B------:R-:W-:Y:S01]  /*0e40*/  IADD3 R28, R2, 0x80, RZ ;  /* 0x00000080021c7810 */ /* 0x000fe20007ffe0ff */
[----:B------:R-:W-:Y:S01]  /*0e50*/  IMAD R9, R0, c[0x0][0x1b4], R4 ;  /* 0x00006d0000097a24 */ /* 0x000fe200078e0204 */
[----:B------:R-:W-:Y:S01]  /*0e60*/  IADD3 R27, R2, 0xc0, RZ ;  /* 0x000000c0021b7810 */ /* 0x000fe20007ffe0ff */
[--C-:B------:R-:W-:Y:S01]  /*0e70*/  IMAD.WIDE.U32 R6, R0, c[0x0][0x1e0], R2.reuse ;  /* 0x0000780000067a25 */ /* 0x100fe200078e0002 */
[----:B------:R-:W-:Y:S01]  /*0e80*/  ISETP.GE.AND P3, PT, R28, c[0x0][0x1cc], PT ;  /* 0x000073001c007a0c */ /* 0x000fe20003f66270 */
[----:B------:R-:W-:Y:S01]  /*0e90*/  CS2R R162, SRZ ;  /* 0x0000000000a27805 */ /* 0x000fe2000001ff00 */
[----:B------:R-:W-:Y:S01]  /*0ea0*/  CS2R R160, SRZ ;  /* 0x0000000000a07805 */ /* 0x000fe2000001ff00 */
[----:B------:R-:W-:Y:S01]  /*0eb0*/  IMAD.WIDE.U32 R4, R0, c[0x0][0x1b0], R2 ;  /* 0x00006c0000047a25 */ /* 0x000fe200078e0002 */
[C---:B------:R-:W-:Y:S01]  /*0ec0*/  SEL R0, R19.reuse, RZ, !P2 ;  /* 0x000000ff13007207 */ /* 0x040fe20005000000 */
[----:B------:R-:W-:Y:S01]  /*0ed0*/  CS2R R158, SRZ ;  /* 0x00000000009e7805 */ /* 0x000fe2000001ff00 */
[----:B------:R-:W-:Y:S01]  /*0ee0*/  SEL R19, R19, RZ, !P1 ;  /* 0x000000ff13137207 */ /* 0x000fe20004800000 */
[----:B------:R-:W-:Y:S01]  /*0ef0*/  IMAD.IADD R7, R7, 0x1, R8 ;  /* 0x0000000107077824 */ /* 0x000fe200078e0208 */
[----:B------:R-:W-:Y:S01]  /*0f00*/  ISETP.GE.AND P1, PT, R27, c[0x0][0x19c], PT ;  /* 0x000067001b007a0c */ /* 0x000fe20003f26270 */
        /* <DEDUP_REMOVED lines=15> */
[----:B------:R-:W-:Y:S01]  /*1000*/  CS2R R140, SRZ ;  /* 0x00000000008c7805 */ /* 0x000fe2000001ff00 */
[----:B------:R-:W-:Y:S01]  /*1010*/  CS2R R138, SRZ ;  /* 0x00000000008a7805 */ /* 0x000fe2000001ff00 */
[----:B------:R-:W-:Y:S01]  /*1020*/  CS2R R136, SRZ ;  /* 0x0000000000887805 */ /* 0x000fe2000001ff00 */
[----:B------:R-:W-:Y:S01]  /*1030*/  IMAD.X R11, R18, 0x1, R15, P0 ;  /* 0x00000001120b7824 */ /* 0x000fe200000e060f */
[C---:B------:R-:W-:Y:S01]  /*1040*/  IADD3 R16, P0, R248.reuse, R16, RZ ;  /* 0x00000010f8107210 */ /* 0x040fe20007f1e0ff */
[----:B------:R-:W-:Y:S01]  /*1050*/  IMAD.U32 R4, RZ, RZ, UR6 ;  /* 0x00000006ff047e24 */ /* 0x000fe2000f8e00ff */
[----:B------:R-:W-:Y:S01]  /*1060*/  CS2R R134, SRZ ;  /* 0x0000000000867805 */ /* 0x000fe2000001ff00 */
[----:B------:R-:W-:Y:S01]  /*1070*/  IMAD.IADD R7, R7, 0x1, R0 ;  /* 0x0000000107077824 */ /* 0x000fe200078e0200 */
[----:B------:R-:W-:Y:S01]  /*1080*/  CS2R R132, SRZ ;  /* 0x0000000000847805 */ /* 0x000fe2000001ff00 */
[----:B------:R-:W-:Y:S01]  /*1090*/  IMAD.SHL.U32 R0, R248, 0x40, RZ ;  /* 0x00000040f8007824 */ /* 0x000fe200078e00ff */
[----:B------:R-:W-:Y:S01]  /*10a0*/  CS2R R130, SRZ ;  /* 0x0000000000827805 */ /* 0x000fe2000001ff00 */
        /* <DEDUP_REMOVED lines=23> */
[----:B------:R-:W-:Y:S01]  /*1220*/  CS2R R110, SRZ ;  /* 0x00000000006e7805 */ /* 0x000fe2000001ff00 */
[----:B------:R-:W-:Y:S01]  /*1230*/  IMAD.X R17, R18, 0x1, R17, P0 ;  /* 0x0000000112117824 */ /* 0x000fe200000e0611 */
[----:B------:R-:W-:Y:S01]  /*1240*/  LEA R6, P0, R8, c[0x0][0x190], 0x1 ;  /* 0x0000640008067a11 */ /* 0x000fe200078008ff */
[----:B------:R-:W-:Y:S01]  /*1250*/  IMAD.IADD R7, R9, 0x1, R13 ;  /* 0x0000000109077824 */ /* 0x000fe200078e020d */
[----:B------:R-:W-:Y:S01]  /*1260*/  LEA.HI.X R5, R10, c[0x0][0x1c4], R0, 0x1, P2 ;  /* 0x000071000a057a11 */ /* 0x000fe200010f0c00 */
[----:B------:R-:W-:Y:S01]  /*1270*/  IMAD.MOV.U32 R9, RZ, RZ, c[0x0][0x1d8] ;  /* 0x00007600ff097624 */ /* 0x000fe200078e00ff */
[----:B------:R-:W-:Y:S01]  /*1280*/  LEA.HI R10, R35, R166, RZ, 0x6 ;  /* 0x000000a6230a7211 */ /* 0x000fe200078f30ff */
[----:B------:R-:W-:Y:S01]  /*1290*/  IMAD.MOV.U32 R11, RZ, RZ, c[0x0][0x1dc] ;  /* 0x00007700ff0b7624 */ /* 0x000fe200078e00ff */
[----:B------:R-:W-:Y:S01]  /*12a0*/  LEA.HI.X R7, R8, c[0x0][0x194], R7, 0x1, P0 ;  /* 0x0000650008077a11 */ /* 0x000fe200000f0c07 */
[----:B------:R-:W-:Y:S01]  /*12b0*/  IMAD.MOV.U32 R14, RZ, RZ, c[0x0][0x1a8] ;  /* 0x00006a00ff0e7624 */ /* 0x000fe200078e00ff */
[----:B------:R-:W-:Y:S01]  /*12c0*/  LEA R8, P0, R9, R4, 0x6 ;  /* 0x0000000409087211 */ /* 0x000fe200078030ff */
[----:B------:R-:W-:Y:S01]  /*12d0*/  IMAD R15, R23, c[0x0][0x180], RZ ;  /* 0x00006000170f7a24 */ /* 0x000fe200078e02ff */
[----:B------:R-:W-:Y:S01]  /*12e0*/  SHF.R.S32.HI R30, RZ, 0x6, R10 ;  /* 0x00000006ff1e7819 */ /* 0x000fe2000001140a */
[----:B------:R-:W-:Y:S01]  /*12f0*/  IMAD R10, R17, c[0x0][0x178], RZ ;  /* 0x00005e00110a7a24 */ /* 0x000fe200078e02ff */
[----:B------:R-:W-:Y:S01]  /*1300*/  IADD3 R0, -R248, UR16, RZ ;  /* 0x00000010f8007c10 */ /* 0x000fe2000fffe1ff */
[----:B------:R-:W-:Y:S01]  /*1310*/  IMAD R15, R24, c[0x0][0x184], R15 ;  /* 0x00006100180f7a24 */ /* 0x000fe200078e020f */
[----:B------:R-:W-:Y:S01]  /*1320*/  LEA.HI.X R9, R9, R5, R11, 0x6, P0 ;  /* 0x0000000509097211 */ /* 0x000fe200000f340b */
[----:B------:R-:W-:Y:S01]  /*1330*/  IMAD R11, R30, 0x200, R12 ;  /* 0x000002001e0b7824 */ /* 0x000fe200078e020c */
[----:B------:R-:W-:Y:S01]  /*1340*/  ISETP.LT.OR P0, PT, R0, 0x1, P5 ;  /* 0x000000010000780c */ /* 0x000fe20002f01670 */
[----:B------:R-:W-:Y:S01]  /*1350*/  IMAD R10, R16, c[0x0][0x17c], R10 ;  /* 0x00005f00100a7a24 */ /* 0x000fe200078e020a */
[----:B------:R-:W-:Y:S01]  /*1360*/  ISETP.LT.OR P6, PT, R0, 0x1, P4 ;  /* 0x000000010000780c */ /* 0x000fe200027c1670 */
[----:B------:R-:W-:Y:S01]  /*1370*/  IMAD.WIDE.U32 R12, R16, c[0x0][0x178], R2 ;  /* 0x00005e00100c7a25 */ /* 0x000fe200078e0002 */
[C---:B------:R-:W-:Y:S01]  /*1380*/  ISETP.LT.OR P5, PT, R0.reuse, 0x21, P5 ;  /* 0x000000210000780c */ /* 0x040fe20002fa1670 */
[----:B------:R-:W-:Y:S01]  /*1390*/  CS2R R108, SRZ ;  /* 0x00000000006c7805 */ /* 0x000fe2000001ff00 */
[----:B------:R-:W-:Y:S01]  /*13a0*/  ISETP.LT.OR P4, PT, R0, 0x21, P4 ;  /* 0x000000210000780c */ /* 0x000fe20002781670 */
[----:B------:R-:W-:Y:S01]  /*13b0*/  IMAD.SHL.U32 R240, R11, 0x2, RZ ;  /* 0x000000020bf07824 */ /* 0x000fe200078e00ff */
[----:B------:R-:W-:Y:S01]  /*13c0*/  SHF.R.S32.HI R18, RZ, 0x1f, R22 ;  /* 0x0000001fff127819 */ /* 0x000fe20000011416 */
[----:B------:R-:W-:Y:S01]  /*13d0*/  IMAD.IADD R13, R13, 0x1, R10 ;  /* 0x000000010d0d7824 */ /* 0x000fe200078e020a */
[----:B------:R-:W-:Y:S01]  /*13e0*/  LEA R10, P2, R14, R6, 0x6 ;  /* 0x000000060e0a7211 */ /* 0x000fe200078430ff */
[----:B------:R-:W-:Y:S01]  /*13f0*/  IMAD.MOV.U32 R11, RZ, RZ, c[0x0][0x1ac] ;  /* 0x00006b00ff0b7624 */ /* 0x000fe200078e00ff */
[----:B------:R-:W-:Y:S01]  /*1400*/  CS2R R106, SRZ ;  /* 0x00000000006a7805 */ /* 0x000fe2000001ff00 */
[----:B------:R-:W-:Y:S01]  /*1410*/  @!PT LDS RZ, [RZ] ;  /* 0x00000000fffff984 */ /* 0x000fe20000000800 */
[----:B------:R-:W-:Y:S01]  /*1420*/  @!PT LDS RZ, [RZ] ;  /* 0x00000000fffff984 */ /* 0x000fe20000000800 */
[----:B------:R-:W-:Y:S01]  /*1430*/  @!PT LDS RZ, [RZ] ;  /* 0x00000000fffff984 */ /* 0x000fe20000000800 */
[----:B------:R1:W-:Y:S01]  /*1440*/  LDGSTS.E.BYPASS.LTC128B.128 [R240+0x8080], [R4.64], !P0 ;  /* 0x0808000004f07fae */ /* 0x0003e2000c101d4c */
[----:B------:R-:W-:Y:S01]  /*1450*/  ISETP.LT.OR P0, PT, R0, 0x1, P3 ;  /* 0x000000010000780c */ /* 0x000fe20001f01670 */
[----:B------:R-:W-:Y:S01]  /*1460*/  IMAD.WIDE.U32 R12, R24, c[0x0][0x180], R12 ;  /* 0x00006000180c7a25 */ /* 0x000fe200078e000c */
[----:B------:R-:W-:Y:S01]  /*1470*/  LEA.HI.X R11, R14, R7, R11, 0x6, P2 ;  /* 0x000000070e0b7211 */ /* 0x000fe200010f340b */
[----:B------:R1:W-:Y:S01]  /*1480*/  LDGSTS.E.BYPASS.LTC128B.128 [R240+0xa080], [R4.64+0x80], !P6 ;  /* 0x0a08008004f07fae */ /* 0x0003e2000f101d4c */
[----:B------:R-:W-:Y:S01]  /*1490*/  ISETP.GE.AND P2, PT, R27, c[0x0][0x1cc], PT ;  /* 0x000073001b007a0c */ /* 0x000fe20003f46270 */
[----:B------:R-:W-:Y:S01]  /*14a0*/  IMAD.IADD R13, R13, 0x1, R15 ;  /* 0x000000010d0d7824 */ /* 0x000fe200078e020f */
[C---:B------:R-:W-:Y:S01]  /*14b0*/  ISETP.LT.OR P3, PT, R0.reuse, 0x21, P3 ;  /* 0x000000210000780c */ /* 0x040fe20001f61670 */
[----:B------:R-:W-:Y:S01]  /*14c0*/  IMAD R17, R17, c[0x0][0x208], RZ ;  /* 0x0000820011117a24 */ /* 0x000fe200078e02ff */
[C---:B------:R-:W-:Y:S01]  /*14d0*/  ISETP.LT.OR P6, PT, R0.reuse, 0x1, P2 ;  /* 0x000000010000780c */ /* 0x040fe200017c1670 */
[----:B------:R-:W-:Y:S01]  /*14e0*/  IMAD.WIDE.U32 R36, R21, c[0x0][0x188], R12 ;  /* 0x0000620015247a25 */ /* 0x000fe200078e000c */
[----:B------:R-:W-:Y:S01]  /*14f0*/  ISETP.LT.OR P2, PT, R0, 0x21, P2 ;  /* 0x000000210000780c */ /* 0x000fe20001741670 */
[----:B------:R-:W-:Y:S01]  /*1500*/  CS2R R104, SRZ ;  /* 0x0000000000687805 */ /* 0x000fe2000001ff00 */
[----:B------:R-:W-:Y:S01]  /*1510*/  CS2R R102, SRZ ;  /* 0x0000000000667805 */ /* 0x000fe2000001ff00 */
[----:B------:R1:W-:Y:S01]  /*1520*/  LDGSTS.E.BYPASS.LTC128B.128 [R240+0xc080], [R4.64+0x100], !P0 ;  /* 0x0c08010004f07fae */ /* 0x0003e2000c101d4c */
[C---:B------:R-:W-:Y:S01]  /*1530*/  IADD3 R14, P0, R20.reuse, R22, RZ ;  /* 0x00000016140e7210 */ /* 0x040fe20007f1e0ff */
[----:B------:R-:W-:Y:S01]  /*1540*/  CS2R R100, SRZ ;  /* 0x0000000000647805 */ /* 0x000fe2000001ff00 */
[----:B------:R-:W-:Y:S01]  /*1550*/  CS2R R98, SRZ ;  /* 0x0000000000627805 */ /* 0x000fe2000001ff00 */
[----:B------:R-:W-:Y:S01]  /*1560*/  STL.64 [R1+0x8], R36 ;  /* 0x0000082401007387 */ /* 0x000fe20000100a00 */
[----:B------:R-:W-:Y:S01]  /*1570*/  LEA.HI.X.SX32 R15, R20, R18, 0x1, P0 ;  /* 0x00000012140f7211 */ /* 0x000fe200000f0eff */
[C---:B------:R-:W-:Y:S01]  /*1580*/  IMAD R20, R16.reuse, c[0x0][0x20c], R17 ;  /* 0x0000830010147a24 */ /* 0x040fe200078e0211 */
[----:B------:R-:W-:Y:S01]  /*1590*/  CS2R R96, SRZ ;  /* 0x0000000000607805 */ /* 0x000fe2000001ff00 */
[----:B------:R1:W-:Y:S01]  /*15a0*/  LDGSTS.E.BYPASS.LTC128B.128 [R240+0xe080], [R4.64+0x180], !P6 ;  /* 0x0e08018004f07fae */ /* 0x0003e2000f101d4c */
[----:B------:R-:W-:Y:S01]  /*15b0*/  IMAD.WIDE.U32 R16, R16, c[0x0][0x208], R2 ;  /* 0x0000820010107a25 */ /* 0x000fe200078e0002 */
[----:B------:R-:W-:Y:S01]  /*15c0*/  CS2R R94, SRZ ;  /* 0x00000000005e7805 */ /* 0x000fe2000001ff00 */
[----:B------:R-:W-:Y:S01]  /*15d0*/  CS2R R92, SRZ ;  /* 0x00000000005c7805 */ /* 0x000fe2000001ff00 */
[----:B------:R2:W-:Y:S01]  /*15e0*/  LDGSTS.E.BYPASS.LTC128B.128 [R240+0x9080], [R8.64], !P5 ;  /* 0x0908000008f07fae */ /* 0x0005e2000e901d4c */
[----:B------:R-:W-:Y:S01]  /*15f0*/  IMAD R3, R19, c[0x0][0x188], RZ ;  /* 0x0000620013037a24 */ /* 0x000fe200078e02ff */
[----:B------:R-:W-:Y:S01]  /*1600*/  CS2R R90, SRZ ;  /* 0x00000000005a7805 */ /* 0x000fe2000001ff00 */
[----:B------:R-:W-:Y:S01]  /*1610*/  IMAD R18, R23, c[0x0][0x270], RZ ;  /* 0x00009c0017127a24 */ /* 0x000fe200078e02ff */
        /* <DEDUP_REMOVED lines=10> */
[----:B------:R-:W-:Y:S01]  /*16c0*/  IMAD R18, R24, c[0x0][0x274], R18 ;  /* 0x00009d0018127a24 */ /* 0x000fe200078e0212 */
[C---:B------:R-:W-:Y:S01]  /*16d0*/  ISETP.LT.OR P0, PT, R0.reuse, 0x1, P3 ;  /* 0x000000010000780c */ /* 0x040fe20001f01670 */
[----:B------:R3:W-:Y:S01]  /*16e0*/  STL [R1+0x14], R25 ;  /* 0x0000141901007387 */ /* 0x0007e20000100800 */
[C---:B------:R-:W-:Y:S01]  /*16f0*/  ISETP.LT.OR P6, PT, R0.reuse, 0x1, P2 ;  /* 0x000000010000780c */ /* 0x040fe200017c1670 */
[----:B------:R-:W-:Y:S01]  /*1700*/  CS2R R86, SRZ ;  /* 0x0000000000567805 */ /* 0x000fe2000001ff00 */
[C---:B------:R-:W-:Y:S01]  /*1710*/  ISETP.LT.OR P4, PT, R0.reuse, 0x21, P4 ;  /* 0x000000210000780c */ /* 0x040fe20002781670 */
[----:B------:R-:W-:Y:S01]  /*1720*/  CS2R R84, SRZ ;  /* 0x0000000000547805 */ /* 0x000fe2000001ff00 */
[C---:B------:R-:W-:Y:S01]  /*1730*/  ISETP.LT.OR P3, PT, R0.reuse, 0x21, P3 ;  /* 0x000000210000780c */ /* 0x040fe20001f61670 */
[----:B------:R4:W-:Y:S01]  /*1740*/  LDGSTS.E.BYPASS.LTC128B.128 [R240+0x80], [R6.64], !P5 ;  /* 0x0008000006f07fae */ /* 0x0009e2000e901d4c */
[C---:B------:R-:W-:Y:S01]  /*1750*/  ISETP.LT.OR P5, PT, R0.reuse, 0x1, P1 ;  /* 0x000000010000780c */ /* 0x040fe20000fa1670 */
[----:B-1----:R-:W-:Y:S01]  /*1760*/  IMAD.U32 R4, RZ, RZ, UR18 ;  /* 0x00000012ff047e24 */ /* 0x002fe2000f8e00ff */
[C---:B------:R-:W-:Y:S01]  /*1770*/  ISETP.LT.OR P2, PT, R0.reuse, 0x21, P2 ;  /* 0x000000210000780c */ /* 0x040fe20001741670 */
[----:B------:R-:W-:Y:S01]  /*1780*/  IMAD.U32 R5, RZ, RZ, UR19 ;  /* 0x00000013ff057e24 */ /* 0x000fe2000f8e00ff */
[----:B------:R-:W-:Y:S01]  /*1790*/  ISETP.LT.OR P1, PT, R0, 0x21, P1 ;  /* 0x000000210000780c */ /* 0x000fe20000f21670 */
[----:B------:R-:W-:Y:S01]  /*17a0*/  IMAD.U32 R5, RZ, RZ, UR5 ;  /* 0x00000005ff057e24 */ /* 0x000fe2000f8e00ff */
[----:B------:R4:W-:Y:S01]  /*17b0*/  LDGSTS.E.BYPASS.LTC128B.128 [R240+0x2080], [R6.64+0x80], !P0 ;  /* 0x0208008006f07fae */ /* 0x0009e2000c101d4c */
[C---:B------:R-:W-:Y:S01]  /*17c0*/  LEA R3, P0, R4.reuse, R36, 0x6 ;  /* 0x0000002404037211 */ /* 0x040fe200078030ff */
[----:B------:R-:W-:Y:S01]  /*17d0*/  IMAD.U32 R0, RZ, RZ, UR17 ;  /* 0x00000011ff007e24 */ /* 0x000fe2000f8e00ff */
[----:B------:R-:W-:Y:S01]  /*17e0*/  ULDC.64 UR4, c[0x0][0x208] ;  /* 0x0000820000047ab9 */ /* 0x000fe20000000a00 */
[----:B------:R4:W-:Y:S01]  /*17f0*/  LDGSTS.E.BYPASS.LTC128B.128 [R240+0x4080], [R6.64+0x100], !P6 ;  /* 0x0408010006f07fae */ /* 0x0009e2000f101d4c */
[----:B------:R-:W-:Y:S01]  /*1800*/  LEA.HI.X R5, R4, R25, R5, 0x6, P0 ;  /* 0x0000001904057211 */ /* 0x000fe200000f3405 */
[----:B------:R-:W-:Y:S01]  /*1810*/  UIMAD UR10, UR10, UR4, URZ ;  /* 0x000000040a0a72a4 */ /* 0x000fe2000f8e023f */
[C---:B------:R-:W-:Y:S01]  /*1820*/  LEA R4, P0, R3.reuse, c[0x0][0x160], 0x1 ;  /* 0x0000580003047a11 */ /* 0x040fe200078008ff */
[----:B------:R4:W-:Y:S01]  /*1830*/  LDGSTS.E.BYPASS.LTC128B.128 [R240+0x6080], [R6.64+0x180], !P5 ;  /* 0x0608018006f07fae */ /* 0x0009e2000e901d4c */
[----:B------:R-:W-:Y:S01]  /*1840*/  IADD3 R0, -R0, UR8, -R248 ;  /* 0x0000000800007c10 */ /* 0x000fe2000fffe9f8 */
[----:B--2---:R-:W-:Y:S01]  /*1850*/  IMAD.WIDE.U32 R8, R24, c[0x0][0x270], R14 ;  /* 0x00009c0018087a25 */ /* 0x004fe200078e000e */
[----:B------:R-:W-:Y:S01]  /*1860*/  LEA.HI.X R5, R3, c[0x0][0x164], R5, 0x1, P0 ;  /* 0x0000590003057a11 */ /* 0x000fe200000f0c05 */
[----:B------:R1:W-:Y:S01]  /*1870*/  LDGSTS.E.BYPASS.LTC128B.128 [R240+0x1080], [R10.64], !P4 ;  /* 0x010800000af07fae */ /* 0x0003e2000e101d4c */
[----:B------:R-:W-:Y:S01]  /*1880*/  ISETP.GE.AND P6, PT, R29, c[0x0][0x16c], PT ;  /* 0x00005b001d007a0c */ /* 0x000fe20003fc6270 */
[----:B------:R-:W-:Y:S01]  /*1890*/  IMAD.IADD R13, R9, 0x1, R18 ;  /* 0x00000001090d7824 */ /* 0x000fe200078e0212 */
[----:B------:R-:W-:Y:S01]  /*18a0*/  ISETP.GE.AND P5, PT, R28, c[0x0][0x16c], PT ;  /* 0x00005b001c007a0c */ /* 0x000fe20003fa6270 */
[----:B------:R1:W-:Y:S01]  /*18b0*/  LDGSTS.E.BYPASS.LTC128B.128 [R240+0x3080], [R10.64+0x80], !P3 ;  /* 0x030800800af07fae */ /* 0x0003e2000d901d4c */
[----:B------:R-:W-:Y:S01]  /*18c0*/  ISETP.GE.AND P4, PT, R27, c[0x0][0x16c], PT ;  /* 0x00005b001b007a0c */ /* 0x000fe20003f86270 */
[----:B------:R-:W-:Y:S01]  /*18d0*/  IMAD.MOV.U32 R12, RZ, RZ, R8 ;  /* 0x000000ffff0c7224 */ /* 0x000fe200078e0008 */
[----:B------:R-:W-:Y:S01]  /*18e0*/  ISETP.LT.OR P3, PT, R0, 0x1, P5 ;  /* 0x000000010000780c */ /* 0x000fe20002f61670 */
[----:B------:R1:W-:Y:S01]  /*18f0*/  LDGSTS.E.BYPASS.LTC128B.128 [R240+0x5080], [R10.64+0x100], !P2 ;  /* 0x050801000af07fae */ /* 0x0003e2000d101d4c */
[----:B------:R-:W-:Y:S01]  /*1900*/  ISETP.GE.AND P2, PT, R2, c[0x0][0x16c], PT ;  /* 0x00005b0002007a0c */ /* 0x000fe20003f46270 */
[----:B------:R-:W-:Y:S01]  /*1910*/  IMAD.IADD R9, R17, 0x1, R20 ;  /* 0x0000000111097824 */ /* 0x000fe200078e0214 */
[----:B------:R-:W-:Y:S01]  /*1920*/  UIMAD.WIDE.U32 UR18, UR11, UR4, URZ ;  /* 0x000000040b1272a5 */ /* 0x000fe2000f8e003f */
[----:B------:R1:W-:Y:S01]  /*1930*/  LDGSTS.E.BYPASS.LTC128B.128 [R240+0x7080], [R10.64+0x180], !P1 ;  /* 0x070801800af07fae */ /* 0x0003e2000c901d4c */
[C---:B------:R-:W-:Y:S01]  /*1940*/  ISETP.LT.OR P1, PT, R0.reuse, 0x1, P6 ;  /* 0x000000010000780c */ /* 0x040fe20003721670 */
[----:B------:R-:W-:Y:S01]  /*1950*/  IMAD.MOV.U32 R8, RZ, RZ, R16 ;  /* 0x000000ffff087224 */ /* 0x000fe200078e0010 */
[----:B------:R-:W-:Y:S01]  /*1960*/  ISETP.LT.OR P6, PT, R0, 0x21, P6 ;  /* 0x000000210000780c */ /* 0x000fe200037c1670 */
[----:B------:R-:W0:Y:S01]  /*1970*/  LDGDEPBAR ;  /* 0x00000000000079af */ /* 0x000e220000000000 */
[----:B------:R-:W-:Y:S01]  /*1980*/  IMAD.WIDE.U32 R14, R24, c[0x0][0x288], R14 ;  /* 0x0000a200180e7a25 */ /* 0x000fe200078e000e */
[----:B------:R-:W-:Y:S01]  /*1990*/  UIMAD UR10, UR11, UR5, UR10 ;  /* 0x000000050b0a72a4 */ /* 0x000fe2000f8e020a */
[----:B------:R-:W-:Y:S01]  /*19a0*/  ISETP.LT.OR P5, PT, R0, 0x21, P5 ;  /* 0x000000210000780c */ /* 0x000fe20002fa1670 */
[----:B------:R-:W-:Y:S01]  /*19b0*/  CS2R R82, SRZ ;  /* 0x0000000000527805 */ /* 0x000fe2000001ff00 */
[----:B------:R-:W-:Y:S01]  /*19c0*/  IMAD.WIDE.U32 R8, R24, c[0x0][0x210], R8 ;  /* 0x0000840018087a25 */ /* 0x000fe200078e0008 */
[--C-:B---3--:R-:W-:Y:S01]  /*19d0*/  SHF.R.S32.HI R25, RZ, 0x2, R33.reuse ;  /* 0x00000002ff197819 */ /* 0x108fe20000011421 */
[----:B------:R-:W-:Y:S01]  /*19e0*/  UIADD3 UR10, UR19, UR10, URZ ;  /* 0x0000000a130a7290 */ /* 0x000fe2000fffe03f */
[----:B------:R-:W-:Y:S01]  /*19f0*/  SHF.R.S32.HI R20, RZ, 0x1f, R33 ;  /* 0x0000001fff147819 */ /* 0x000fe20000011421 */
[----:B----4-:R-:W-:Y:S01]  /*1a00*/  IMAD.SHL.U32 R6, R22, 0x100, RZ ;  /* 0x0000010016067824 */ /* 0x010fe200078e00ff */
[----:B------:R-:W-:Y:S01]  /*1a10*/  CS2R R80, SRZ ;  /* 0x0000000000507805 */ /* 0x000fe2000001ff00 */
[----:B------:R-:W-:Y:S01]  /*1a20*/  IMAD R22, R23, c[0x0][0x288], RZ ;  /* 0x0000a20017167a24 */ /* 0x000fe200078e02ff */
[----:B------:R-:W-:Y:S01]  /*1a30*/  CS2R R78, SRZ ;  /* 0x00000000004e7805 */ /* 0x000fe2000001ff00 */
[----:B------:R-:W-:Y:S01]  /*1a40*/  IMAD.WIDE.U32 R36, R21, c[0x0][0x278], R12 ;  /* 0x00009e0015247a25 */ /* 0x000fe200078e000c */
[----:B------:R-:W-:Y:S01]  /*1a50*/  SHF.R.S32.HI R3, RZ, 0x1f, R6 ;  /* 0x0000001fff037819 */ /* 0x000fe20000011406 */
[----:B------:R-:W-:Y:S01]  /*1a60*/  CS2R R76, SRZ ;  /* 0x00000000004c7805 */ /* 0x000fe2000001ff00 */
[-C--:B------:R-:W-:Y:S01]  /*1a70*/  IADD3 R6, P0, R6, R166.reuse, RZ ;  /* 0x000000a606067210 */ /* 0x080fe20007f1e0ff */
[----:B------:R-:W-:Y:S01]  /*1a80*/  IMAD R22, R24, c[0x0][0x28c], R22 ;  /* 0x0000a30018167a24 */ /* 0x000fe200078e0216 */
[----:B------:R2:W-:Y:S01]  /*1a90*/  STL.64 [R1+0x20], R36 ;  /* 0x0000202401007387 */ /* 0x0005e20000100a00 */
[----:B------:R-:W-:Y:S01]  /*1aa0*/  CS2R R74, SRZ ;  /* 0x00000000004a7805 */ /* 0x000fe2000001ff00 */
[----:B------:R-:W-:Y:S01]  /*1ab0*/  LEA.HI.X.SX32 R7, R166, R3, 0x1, P0 ;  /* 0x00000003a6077211 */ /* 0x000fe200000f0eff */
[----:B------:R-:W-:Y:S01]  /*1ac0*/  IMAD R3, R19, c[0x0][0x278], RZ ;  /* 0x00009e0013037a24 */ /* 0x000fe200078e02ff */
[C---:B------:R-:W-:Y:S01]  /*1ad0*/  ISETP.LT.OR P0, PT, R0.reuse, 0x1, P2 ;  /* 0x000000010000780c */ /* 0x040fe20001701670 */
[C---:B-1----:R-:W-:Y:S01]  /*1ae0*/  IMAD R11, R23.reuse, c[0x0][0x210], RZ ;  /* 0x00008400170b7a24 */ /* 0x042fe200078e02ff */
[----:B------:R-:W-:Y:S01]  /*1af0*/  ISETP.LT.OR P2, PT, R0, 0x21, P2 ;  /* 0x000000210000780c */ /* 0x000fe20001741670 */
[C---:B------:R-:W-:Y:S01]  /*1b00*/  IMAD.WIDE.U32 R16, R24.reuse, c[0x0][0x238], R6 ;  /* 0x00008e0018107a25 */ /* 0x040fe200078e0006 */
[----:B------:R-:W-:Y:S01]  /*1b10*/  CS2R R72, SRZ ;  /* 0x0000000000487805 */ /* 0x000fe2000001ff00 */
[----:B------:R-:W-:Y:S01]  /*1b20*/  CS2R R70, SRZ ;  /* 0x0000000000467805 */ /* 0x000fe2000001ff00 */
[----:B------:R-:W-:Y:S01]  /*1b30*/  CS2R R68, SRZ ;  /* 0x0000000000447805 */ /* 0x000fe2000001ff00 */
[----:B------:R-:W-:Y:S01]  /*1b40*/  IMAD R23, R23, c[0x0][0x238], RZ ;  /* 0x00008e0017177a24 */ /* 0x000fe200078e02ff */
[----:B------:R-:W-:Y:S01]  /*1b50*/  CS2R R66, SRZ ;  /* 0x0000000000427805 */ /* 0x000fe2000001ff00 */
[----:B------:R-:W-:Y:S01]  /*1b60*/  IMAD.MOV.U32 R7, RZ, RZ, c[0x0][0x178] ;  /* 0x00005e00ff077624 */ /* 0x000fe200078e00ff */
[----:B------:R-:W-:Y:S01]  /*1b70*/  CS2R R64, SRZ ;  /* 0x0000000000407805 */ /* 0x000fe2000001ff00 */
[----:B------:R-:W-:Y:S01]  /*1b80*/  IMAD R11, R24, c[0x0][0x214], R11 ;  /* 0x00008500180b7a24 */ /* 0x000fe200078e020b */
[----:B------:R-:W-:Y:S01]  /*1b90*/  CS2R R62, SRZ ;  /* 0x00000000003e7805 */ /* 0x000fe2000001ff00 */
[----:B------:R1:W-:Y:S01]  /*1ba0*/  LDGSTS.E.BYPASS.LTC128B.128 [R240+0x10080], [R4.64], !P0 ;  /* 0x1008000004f07fae */ /* 0x0003e2000c101d4c */
[----:B------:R-:W-:Y:S01]  /*1bb0*/  ISETP.GT.AND P0, PT, R166, 0xf, PT ;  /* 0x0000000fa600780c */ /* 0x000fe20003f04270 */
[----:B------:R-:W-:Y:S01]  /*1bc0*/  IMAD R23, R24, c[0x0][0x23c], R23 ;  /* 0x00008f0018177a24 */ /* 0x000fe200078e0217 */
[----:B------:R-:W-:Y:S01]  /*1bd0*/  LEA.HI R24, R35, R166, RZ, 0x4 ;  /* 0x000000a623187211 */ /* 0x000fe200078f20ff */
[----:B------:R1:W-:Y:S01]  /*1be0*/  LDGSTS.E.BYPASS.LTC128B.128 [R240+0x12080], [R4.64+0x80], !P1 ;  /* 0x1208008004f07fae */ /* 0x0003e2000c901d4c */
[C---:B------:R-:W-:Y:S01]  /*1bf0*/  ISETP.LT.OR P1, PT, R0.reuse, 0x1, P4 ;  /* 0x000000010000780c */ /* 0x040fe20002721670 */
[----:B------:R-:W-:Y:S01]  /*1c00*/  IMAD.MOV.U32 R10, RZ, RZ, c[0x0][0x17c] ;  /* 0x00005f00ff0a7624 */ /* 0x000fe200078e00ff */
[----:B------:R-:W-:Y:S01]  /*1c10*/  SHF.R.S32.HI R236, RZ, 0x4, R24 ;  /* 0x00000004ffec7819 */ /* 0x000fe20000011418 */
[----:B------:R1:W-:Y:S01]  /*1c20*/  LDGSTS.E.BYPASS.LTC128B.128 [R240+0x14080], [R4.64+0x100], !P3 ;  /* 0x1408010004f07fae */ /* 0x0003e2000d901d4c */
[----:B------:R-:W-:Y:S01]  /*1c30*/  LEA R6, P3, R7, R4, 0x6 ;  /* 0x0000000407067211 */ /* 0x000fe200078630ff */
[----:B------:R-:W-:Y:S01]  /*1c40*/  IMAD R3, R21, c[0x0][0x27c], R3 ;  /* 0x00009f0015037a24 */ /* 0x000fe200078e0203 */
[----:B------:R-:W-:Y:S01]  /*1c50*/  ISETP.LT.OR P4, PT, R0, 0x21, P4 ;  /* 0x000000210000780c */ /* 0x000fe20002781670 */
[----:B------:R-:W-:Y:S01]  /*1c60*/  CS2R R60, SRZ ;  /* 0x00000000003c7805 */ /* 0x000fe2000001ff00 */
[----:B------:R-:W-:Y:S01]  /*1c70*/  LEA.HI.X R7, R7, R5, R10, 0x6, P3 ;  /* 0x0000000507077211 */ /* 0x000fe200018f340a */
[----:B------:R-:W-:Y:S01]  /*1c80*/  IMAD.IADD R18, R37, 0x1, R3 ;  /* 0x0000000125127824 */ /* 0x000fe200078e0203 */
[----:B------:R-:W-:Y:S01]  /*1c90*/  LEA.HI R10, R24, R236, RZ, 0x1 ;  /* 0x000000ec180a7211 */ /* 0x000fe200078f08ff */
[----:B------:R-:W-:Y:S01]  /*1ca0*/  IMAD.IADD R3, R9, 0x1, R11 ;  /* 0x0000000109037824 */ /* 0x000fe200078e020b */
[----:B------:R-:W-:Y:S01]  /*1cb0*/  CS2R R58, SRZ ;  /* 0x00000000003a7805 */ /* 0x000fe2000001ff00 */
[----:B------:R1:W-:Y:S01]  /*1cc0*/  LDGSTS.E.BYPASS.LTC128B.128 [R240+0x16080], [R4.64+0x180], !P1 ;  /* 0x1608018004f07fae */ /* 0x0003e2000c901d4c */
[----:B------:R-:W-:Y:S01]  /*1cd0*/  LOP3.LUT R10, R10, 0xfffffffe, RZ, 0xc0, !PT ;  /* 0xfffffffe0a0a7812 */ /* 0x000fe200078ec0ff */
[----:B------:R-:W-:Y:S01]  /*1ce0*/  CS2R R56, SRZ ;  /* 0x0000000000387805 */ /* 0x000fe2000001ff00 */
[----:B------:R-:W-:Y:S01]  /*1cf0*/  ISETP.GE.AND P1, PT, R2, c[0x0][0x16c], PT ;  /* 0x00005b0002007a0c */ /* 0x000fe20003f26270 */
[----:B------:R3:W-:Y:S01]  /*1d00*/  STL [R1+0x38], R18 ;  /* 0x0000381201007387 */ /* 0x0007e20000100800 */
[----:B------:R-:W-:Y:S01]  /*1d10*/  CS2R R54, SRZ ;  /* 0x0000000000367805 */ /* 0x000fe2000001ff00 */
[----:B------:R-:W-:Y:S01]  /*1d20*/  IMAD.IADD R236, R236, 0x1, -R10 ;  /* 0x00000001ecec7824 */ /* 0x000fe200078e0a0a */
[----:B------:R-:W-:Y:S01]  /*1d30*/  SEL R34, RZ, 0x1, P1 ;  /* 0x00000001ff227807 */ /* 0x000fe20000800000 */
[----:B------:R4:W-:Y:S01]  /*1d40*/  LDGSTS.E.BYPASS.LTC128B.128 [R240+0x11080], [R6.64], !P2 ;  /* 0x1108000006f07fae */ /* 0x0009e2000d101d4c */
[C---:B------:R-:W-:Y:S01]  /*1d50*/  ISETP.GE.AND P2, PT, R2.reuse, c[0x0][0x1fc], PT ;  /* 0x00007f0002007a0c */ /* 0x040fe20003f46270 */
[----:B------:R-:W-:Y:S01]  /*1d60*/  CS2R R52, SRZ ;  /* 0x0000000000347805 */ /* 0x000fe2000001ff00 */
[----:B------:R-:W-:Y:S01]  /*1d70*/  ISETP.GE.AND P1, PT, R29, c[0x0][0x1fc], PT ;  /* 0x00007f001d007a0c */ /* 0x000fe20003f26270 */
[----:B------:R4:W-:Y:S01]  /*1d80*/  LDGSTS.E.BYPASS.LTC128B.128 [R240+0x13080], [R6.64+0x80], !P6 ;  /* 0x1308008006f07fae */ /* 0x0009e2000f101d4c */
[----:B------:R-:W-:Y:S01]  /*1d90*/  ISETP.GE.AND P6, PT, R2, c[0x0][0x1fc], PT ;  /* 0x00007f0002007a0c */ /* 0x000fe20003fc6270 */
[----:B------:R-:W-:Y:S01]  /*1da0*/  IMAD.MOV.U32 R2, RZ, RZ, R8 ;  /* 0x000000ffff027224 */ /* 0x000fe200078e0008 */
[----:B------:R-:W-:Y:S01]  /*1db0*/  CS2R R50, SRZ ;  /* 0x0000000000327805 */ /* 0x000fe2000001ff00 */
[----:B------:R-:W-:Y:S01]  /*1dc0*/  IMAD R8, R19, c[0x0][0x218], RZ ;  /* 0x0000860013087a24 */ /* 0x000fe200078e02ff */
[----:B------:R4:W-:Y:S01]  /*1dd0*/  LDGSTS.E.BYPASS.LTC128B.128 [R240+0x15080], [R6.64+0x100], !P5 ;  /* 0x1508010006f07fae */ /* 0x0009e2000e901d4c */
[----:B------:R-:W-:Y:S01]  /*1de0*/  ISETP.GE.AND P5, PT, R29, c[0x0][0x16c], PT ;  /* 0x00005b001d007a0c */ /* 0x000fe20003fa6270 */
[----:B------:R-:W-:Y:S01]  /*1df0*/  CS2R R48, SRZ ;  /* 0x0000000000307805 */ /* 0x000fe2000001ff00 */
[----:B------:R-:W-:Y:S01]  /*1e00*/  IMAD R10, R21, c[0x0][0x21c], R8 ;  /* 0x00008700150a7a24 */ /* 0x000fe200078e0208 */
[----:B------:R-:W-:Y:S01]  /*1e10*/  LEA.HI R8, R20, R25, RZ, 0x3 ;  /* 0x0000001914087211 */ /* 0x000fe200078f18ff */
[----:B------:R4:W-:Y:S01]  /*1e20*/  LDGSTS.E.BYPASS.LTC128B.128 [R240+0x17080], [R6.64+0x180], !P4 ;  /* 0x1708018006f07fae */ /* 0x0009e2000e101d4c */
[----:B------:R-:W-:Y:S01]  /*1e30*/  ISETP.GE.AND P4, PT, R27, c[0x0][0x16c], PT ;  /* 0x00005b001b007a0c */ /* 0x000fe20003f86270 */
[----:B------:R-:W-:Y:S01]  /*1e40*/  CS2R R46, SRZ ;  /* 0x00000000002e7805 */ /* 0x000fe2000001ff00 */
[----:B------:R-:W-:Y:S01]  /*1e50*/  CS2R R44, SRZ ;  /* 0x00000000002c7805 */ /* 0x000fe2000001ff00 */
[----:B------:R-:W-:Y:S01]  /*1e60*/  CS2R R42, SRZ ;  /* 0x00000000002a7805 */ /* 0x000fe2000001ff00 */
[----:B-1----:R-:W-:Y:S01]  /*1e70*/  @!P0 IADD3 R4, P3, R36, UR17, RZ ;  /* 0x0000001124048c10 */ /* 0x002fe2000ff7e0ff */
[----:B--2---:R-:W-:Y:S01]  /*1e80*/  IMAD.WIDE.U32 R36, R21, c[0x0][0x218], R2 ;  /* 0x0000860015247a25 */ /* 0x004fe200078e0002 */
[----:B------:R-:W-:Y:S01]  /*1e90*/  SEL R243, RZ, 0x8, P4 ;  /* 0x00000008fff37807 */ /* 0x000fe20002000000 */
[----:B------:R-:W-:Y:S01]  /*1ea0*/  CS2R R40, SRZ ;  /* 0x0000000000287805 */ /* 0x000fe2000001ff00 */
[----:B------:R-:W-:Y:S01]  /*1eb0*/  @!P0 IADD3.X R5, R18, UR15, RZ, P3, !PT ;  /* 0x0000000f12058c10 */ /* 0x000fe20009ffe4ff */
[----:B------:R-:W-:Y:S01]  /*1ec0*/  IMAD.U32 R2, RZ, RZ, UR10 ;  /* 0x0000000aff027e24 */ /* 0x000fe2000f8e00ff */
[----:B---3--:R-:W-:Y:S01]  /*1ed0*/  LEA.HI R18, R35, R166, RZ, 0x5 ;  /* 0x000000a623127211 */ /* 0x008fe200078f28ff */
[----:B------:R-:W-:Y:S01]  /*1ee0*/  IMAD.IADD R31, R37, 0x1, R10 ;  /* 0x00000001251f7824 */ /* 0x000fe200078e020a */
[C---:B------:R-:W-:Y:S01]  /*1ef0*/  @!P0 LEA R12, P3, R4.reuse, c[0x0][0x258], 0x2 ;  /* 0x00009600040c8a11 */ /* 0x040fe200078610ff */
[----:B------:R-:W-:Y:S01]  /*1f00*/  STL.64 [R1], R36 ;  /* 0x0000002401007387 */ /* 0x000fe20000100a00 */
[--C-:B------:R-:W-:Y:S01]  /*1f10*/  SHF.R.S32.HI R11, RZ, 0x5, R18.reuse ;  /* 0x00000005ff0b7819 */ /* 0x100fe20000011412 */
[----:B------:R-:W-:Y:S01]  /*1f20*/  USHF.L.U64.HI UR10, UR4, 0x5, UR5 ;  /* 0x00000005040a7899 */ /* 0x000fe20008010205 */
[----:B------:R-:W-:Y:S01]  /*1f30*/  SHF.R.S32.HI R9, RZ, 0x1f, R18 ;  /* 0x0000001fff097819 */ /* 0x000fe20000011412 */
[----:B------:R1:W-:Y:S01]  /*1f40*/  STL [R1+0x10], R31 ;  /* 0x0000101f01007387 */ /* 0x0003e20000100800 */
[----:B------:R-:W-:Y:S01]  /*1f50*/  @!P0 LEA.HI.X R13, R4, c[0x0][0x25c], R5, 0x2, P3 ;  /* 0x00009700040d8a11 */ /* 0x000fe200018f1405 */
[----:B------:R-:W-:Y:S01]  /*1f60*/  IMAD.U32 R5, RZ, RZ, UR19 ;  /* 0x00000013ff057e24 */ /* 0x000fe2000f8e00ff */
[----:B------:R-:W-:Y:S01]  /*1f70*/  LEA.HI R5, R9, R11, RZ, 0x2 ;  /* 0x0000000b09057211 */ /* 0x000fe200078f10ff */
[----:B------:R-:W-:Y:S01]  /*1f80*/  IMAD.U32 R4, RZ, RZ, UR18 ;  /* 0x00000012ff047e24 */ /* 0x000fe2000f8e00ff */
[----:B------:R-:W-:Y:S01]  /*1f90*/  ISETP.GE.AND P4, PT, R28, c[0x0][0x1fc], PT ;  /* 0x00007f001c007a0c */ /* 0x000fe20003f86270 */
[----:B------:R-:W-:Y:S01]  /*1fa0*/  UISETP.GT.AND UP2, UPT, UR6, -0x1, UPT ;  /* 0xffffffff0600788c */ /* 0x000fe2000bf44270 */
[----:B------:R-:W-:-:S02]  /*1fb0*/  LOP3.LUT R9, R5, 0xfffffffc, RZ, 0xc0, !PT ;  /* 0xfffffffc05097812 */ /* 0x000fc400078ec0ff */
[----:B------:R-:W-:Y:S01]  /*1fc0*/  LOP3.LUT R5, R8, 0xfffffff8, RZ, 0xc0, !PT ;  /* 0xfffffff808057812 */ /* 0x000fe200078ec0ff */
[----:B----4-:R-:W-:Y:S01]  /*1fd0*/  IMAD.IADD R7, R15, 0x1, R22 ;  /* 0x000000010f077824 */ /* 0x010fe200078e0216 */
[C---:B------:R-:W-:Y:S01]  /*1fe0*/  LEA R8, P3, R4.reuse, R36, 0x6 ;  /* 0x0000002404087211 */ /* 0x040fe200078630ff */
[----:B------:R-:W-:Y:S01]  /*1ff0*/  IMAD.MOV.U32 R6, RZ, RZ, R14 ;  /* 0x000000ffff067224 */ /* 0x000fe200078e000e */
[----:B------:R-:W-:Y:S01]  /*2000*/  SEL R15, RZ, 0xffffffff, P1 ;  /* 0xffffffffff0f7807 */ /* 0x000fe20000800000 */
[----:B------:R-:W-:Y:S01]  /*2010*/  IMAD.IADD R25, R25, 0x1, -R5 ;  /* 0x0000000119197824 */ /* 0x000fe200078e0a05 */
[----:B------:R-:W-:Y:S01]  /*2020*/  LEA.HI.X R2, R4, R31, R2, 0x6, P3 ;  /* 0x0000001f04027211 */ /* 0x000fe200018f3402 */
[----:B------:R-:W-:Y:S01]  /*2030*/  IMAD.WIDE.U32 R38, R21, c[0x0][0x290], R6 ;  /* 0x0000a40015267a25 */ /* 0x000fe200078e0006 */
[----:B------:R-:W-:Y:S02]  /*2040*/  ISETP.GE.AND P3, PT, R28, c[0x0][0x16c], PT ;  /* 0x00005b001c007a0c */ /* 0x000fe40003f66270 */
[----:B------:R-:W-:Y:S01]  /*2050*/  LEA R4, P1, R8, c[0x0][0x1f0], 0x1 ;  /* 0x00007c0008047a11 */ /* 0x000fe200078208ff */
[----:B------:R-:W-:Y:S01]  /*2060*/  IMAD.SHL.U32 R6, R32, 0x40, RZ ;  /* 0x0000004020067824 */ /* 0x000fe200078e00ff */
[----:B------:R-:W-:Y:S01]  /*2070*/  LEA.HI R20, R11, R11, RZ, 0x1 ;  /* 0x0000000b0b147211 */ /* 0x000fe200078f08ff */
[----:B------:R-:W-:Y:S01]  /*2080*/  IMAD.SHL.U32 R7, R236, 0x20, RZ ;  /* 0x00000020ec077824 */ /* 0x000fe200078e00ff */
[----:B------:R-:W-:Y:S01]  /*2090*/  LEA.HI.X R5, R8, c[0x0][0x1f4], R2, 0x1, P1 ;  /* 0x00007d0008057a11 */ /* 0x000fe200008f0c02 */
[----:B------:R-:W-:Y:S01]  /*20a0*/  IMAD.MOV.U32 R2, RZ, RZ, R16 ;  /* 0x000000ffff027224 */ /* 0x000fe200078e0010 */
[----:B-1----:R-:W-:Y:S01]  /*20b0*/  SEL R31, RZ, 0xffffffff, P5 ;  /* 0xffffffffff1f7807 */ /* 0x002fe20002800000 */
[----:B------:R1:W-:Y:S01]  /*20c0*/  STL.64 [R1+0x18], R38 ;  /* 0x0000182601007387 */ /* 0x0003e20000100a00 */
[----:B------:R-:W-:-:S02]  /*20d0*/  ISETP.GE.AND P5, PT, R29, c[0x0][0x1fc], PT ;  /* 0x00007f001d007a0c */ /* 0x000fc40003fa6270 */
[----:B------:R-:W-:Y:S02]  /*20e0*/  SEL R29, RZ, 0x4, P3 ;  /* 0x00000004ff1d7807 */ /* 0x000fe40001800000 */
[----:B------:R-:W-:Y:S02]  /*20f0*/  ISETP.GE.AND P3, PT, R28, c[0x0][0x1fc], PT ;  /* 0x00007f001c007a0c */ /* 0x000fe40003f66270 */
[----:B------:R-:W-:Y:S02]  /*2100*/  SEL R28, RZ, 0x1, P2 ;  /* 0x00000001ff1c7807 */ /* 0x000fe40001000000 */
[----:B------:R-:W-:Y:S02]  /*2110*/  ISETP.GE.AND P2, PT, R27, c[0x0][0x1fc], PT ;  /* 0x00007f001b007a0c */ /* 0x000fe40003f46270 */
[----:B------:R-:W-:Y:S01]  /*2120*/  LOP3.LUT R3, R20, 0xfffffffe, RZ, 0xc0, !PT ;  /* 0xfffffffe14037812 */ /* 0x000fe200078ec0ff */
[----:B------:R-:W-:Y:S01]  /*2130*/  IMAD.IADD R20, R11, 0x1, -R9 ;  /* 0x000000010b147824 */ /* 0x000fe200078e0a09 */
[----:B------:R-:W-:-:S02]  /*2140*/  SEL R242, RZ, 0x8, P2 ;  /* 0x00000008fff27807 */ /* 0x000fc40001000000 */
[C---:B------:R-:W-:Y:S01]  /*2150*/  ISETP.LT.OR P1, PT, R0.reuse, 0x1, P6 ;  /* 0x000000010000780c */ /* 0x040fe20003721670 */
[----:B------:R-:W-:Y:S01]  /*2160*/  IMAD.IADD R26, R11, 0x1, -R3 ;  /* 0x000000010b1a7824 */ /* 0x000fe200078e0a03 */
[----:B------:R-:W-:Y:S01]  /*2170*/  ISETP.LT.OR P2, PT, R0, 0x1, P5 ;  /* 0x000000010000780c */ /* 0x000fe20002f41670 */
[----:B------:R-:W-:Y:S01]  /*2180*/  @!P0 IMAD.SHL.U32 R11, R166, 0x10, RZ ;  /* 0x00000010a60b8824 */ /* 0x000fe200078e00ff */
[----:B------:R-:W-:Y:S01]  /*2190*/  LOP3.LUT R9, R18, 0xffffffe0, RZ, 0xc0, !PT ;  /* 0xffffffe012097812 */ /* 0x000fe200078ec0ff */
[----:B------:R-:W-:Y:S01]  /*21a0*/  IMAD.IADD R3, R17, 0x1, R23 ;  /* 0x0000000111037824 */ /* 0x000fe200078e0217 */
[----:B------:R-:W-:Y:S02]  /*21b0*/  LOP3.LUT R8, R24, 0xfffffff0, RZ, 0xc0, !PT ;  /* 0xfffffff018087812 */ /* 0x000fe400078ec0ff */
[----:B------:R-:W-:Y:S01]  /*21c0*/  SEL R22, RZ, 0x4, P3 ;  /* 0x00000004ff167807 */ /* 0x000fe20001800000 */
[C---:B------:R-:W-:Y:S01]  /*21d0*/  IMAD.IADD R9, R166.reuse, 0x1, -R9 ;  /* 0x00000001a6097824 */ /* 0x040fe200078e0a09 */
[----:B------:R-:W-:Y:S01]  /*21e0*/  ISETP.GE.AND P3, PT, R27, c[0x0][0x1fc], PT ;  /* 0x00007f001b007a0c */ /* 0x000fe20003f66270 */
[----:B------:R-:W-:Y:S01]  /*21f0*/  IMAD.IADD R8, R166, 0x1, -R8 ;  /* 0x00000001a6087824 */ /* 0x000fe200078e0a08 */
[----:B------:R2:W-:Y:S01]  /*2200*/  @!P0 LDGSTS.E.BYPASS.LTC128B.128 [R11+0x20080], [R12.64] ;  /* 0x200800000c0b8fae */ /* 0x0005e2000b901d4c */
[C---:B------:R-:W-:Y:S01]  /*2210*/  ISETP.LT.OR P6, PT, R0.reuse, 0x21, P6 ;  /* 0x000000210000780c */ /* 0x040fe200037c1670 */
[----:B------:R-:W-:Y:S01]  /*2220*/  IMAD.WIDE.U32 R164, R21, c[0x0][0x240], R2 ;  /* 0x0000900015a47a25 */ /* 0x000fe200078e0002 */
[----:B------:R-:W-:Y:S01]  /*2230*/  ISETP.LT.OR P5, PT, R0, 0x21, P5 ;  /* 0x000000210000780c */ /* 0x000fe20002fa1670 */
[----:B------:R-:W0:Y:S01]  /*2240*/  LDGDEPBAR ;  /* 0x00000000000079af */ /* 0x000e220000000000 */
[----:B------:R-:W-:Y:S01]  /*2250*/  SHF.R.S32.HI R10, RZ, 0x1f, R8 ;  /* 0x0000001fff0a7819 */ /* 0x000fe20000011408 */
[----:B------:R-:W-:Y:S01]  /*2260*/  IMAD.SHL.U32 R3, R248, 0x8, RZ ;  /* 0x00000008f8037824 */ /* 0x000fe200078e00ff */
[----:B------:R-:W-:Y:S01]  /*2270*/  LEA.HI R2, R35, R166, RZ, 0x7 ;  /* 0x000000a623027211 */ /* 0x000fe200078f38ff */
[----:B------:R3:W-:Y:S01]  /*2280*/  LDGSTS.E.BYPASS.LTC128B.128 [R240+0x18080], [R4.64], !P1 ;  /* 0x1808000004f07fae */ /* 0x0007e2000c901d4c */
[----:B------:R-:W-:-:S02]  /*2290*/  ISETP.LT.OR P1, PT, R0, 0x1, P4 ;  /* 0x000000010000780c */ /* 0x000fc40002721670 */
[C---:B------:R-:W-:Y:S01]  /*22a0*/  ISETP.LT.OR P4, PT, R0.reuse, 0x21, P4 ;  /* 0x000000210000780c */ /* 0x040fe20002781670 */
[----:B------:R3:W-:Y:S01]  /*22b0*/  LDGSTS.E.BYPASS.LTC128B.128 [R240+0x1a080], [R4.64+0x80], !P2 ;  /* 0x1a08008004f07fae */ /* 0x0007e2000d101d4c */
[C---:B------:R-:W-:Y:S02]  /*22c0*/  ISETP.LT.OR P2, PT, R0.reuse, 0x1, P3 ;  /* 0x000000010000780c */ /* 0x040fe40001f41670 */
[----:B------:R-:W-:Y:S01]  /*22d0*/  ISETP.LT.OR P3, PT, R0, 0x21, P3 ;  /* 0x000000210000780c */ /* 0x000fe20001f61670 */
[C---:B------:R-:W-:Y:S01]  /*22e0*/  IMAD R0, R19.reuse, c[0x0][0x240], RZ ;  /* 0x0000900013007a24 */ /* 0x040fe200078e02ff */
[----:B------:R-:W-:Y:S01]  /*22f0*/  LEA.HI R230, R10, R8, RZ, 0x3 ;  /* 0x000000080ae67211 */ /* 0x000fe200078f18ff */
[----:B------:R-:W-:Y:S01]  /*2300*/  IMAD R10, R19, c[0x0][0x290], RZ ;  /* 0x0000a400130a7a24 */ /* 0x000fe200078e02ff */
[----:B------:R-:W-:Y:S01]  /*2310*/  LOP3.LUT R3, R3, 0x8, RZ, 0xc0, !PT ;  /* 0x0000000803037812 */ /* 0x000fe200078ec0ff */
[C---:B------:R-:W-:Y:S01]  /*2320*/  IMAD R19, R21.reuse, c[0x0][0x244], R0 ;  /* 0x0000910015137a24 */ /* 0x040fe200078e0200 */
[----:B------:R-:W-:Y:S01]  /*2330*/  STL.64 [R1+0x30], R164 ;  /* 0x000030a401007387 */ /* 0x000fe20000100a00 */
[----:B------:R-:W-:-:S03]  /*2340*/  IMAD R14, R21, c[0x0][0x294], R10 ;  /* 0x0000a500150e7a24 */ /* 0x000fc600078e020a */
[----:B------:R3:W-:Y:S01]  /*2350*/  LDGSTS.E.BYPASS.LTC128B.128 [R240+0x1c080], [R4.64+0x100], !P1 ;  /* 0x1c08010004f07fae */ /* 0x0007e2000c901d4c */
[----:B------:R-:W-:Y:S01]  /*2360*/  IMAD.IADD R36, R39, 0x1, R14 ;  /* 0x0000000127247824 */ /* 0x000fe200078e020e */
[----:B--2---:R-:W-:Y:S02]  /*2370*/  SHF.R.S32.HI R12, RZ, 0x1f, R9 ;  /* 0x0000001fff0c7819 */ /* 0x004fe40000011409 */
[----:B------:R-:W-:Y:S01]  /*2380*/  LOP3.LUT R11, R230, 0xfffffff8, RZ, 0xc0, !PT ;  /* 0xfffffff8e60b7812 */ /* 0x000fe200078ec0ff */
[----:B------:R3:W-:Y:S01]  /*2390*/  LDGSTS.E.BYPASS.LTC128B.128 [R240+0x1e080], [R4.64+0x180], !P2 ;  /* 0x1e08018004f07fae */ /* 0x0007e2000d101d4c */
[----:B------:R-:W-:Y:S01]  /*23a0*/  LEA.HI R17, R12, R9, RZ, 0x2 ;  /* 0x000000090c117211 */ /* 0x000fe200078f10ff */
[----:B------:R-:W-:Y:S02]  /*23b0*/  IMAD.SHL.U32 R230, R230, 0x40, RZ ;  /* 0x00000040e6e67824 */ /* 0x000fe400078e00ff */
[----:B------:R-:W-:Y:S01]  /*23c0*/  IMAD.IADD R16, R8, 0x1, -R11 ;  /* 0x0000000108107824 */ /* 0x000fe200078e0a0b */
[----:B------:R-:W-:Y:S01]  /*23d0*/  LOP3.LUT R0, R17, 0x7ffffffc, RZ, 0xc0, !PT ;  /* 0x7ffffffc11007812 */ /* 0x000fe200078ec0ff */
[----:B------:R-:W-:Y:S01]  /*23e0*/  IMAD.SHL.U32 R11, R30, 0x8, RZ ;  /* 0x000000081e0b7824 */ /* 0x000fe200078e00ff */
[----:B------:R-:W-:Y:S01]  /*23f0*/  LOP3.LUT R230, R230, 0xfffffe00, RZ, 0xc0, !PT ;  /* 0xfffffe00e6e67812 */ /* 0x000fe200078ec0ff */
[----:B------:R2:W-:Y:S02]  /*2400*/  STL [R1+0x28], R36 ;  /* 0x0000282401007387 */ /* 0x0005e40000100800 */
[----:B------:R-:W-:Y:S01]  /*2410*/  IMAD.IADD R12, R9, 0x1, -R0 ;  /* 0x00000001090c7824 */ /* 0x000fe200078e0a00 */
[----:B------:R-:W-:-:S02]  /*2420*/  SHF.R.S32.HI R0, RZ, 0x7, R2 ;  /* 0x00000007ff007819 */ /* 0x000fc40000011402 */
[----:B------:R-:W-:Y:S01]  /*2430*/  LOP3.LUT R2, R6, 0x1c0, RZ, 0xc0, !PT ;  /* 0x000001c006027812 */ /* 0x000fe200078ec0ff */
[----:B------:R-:W-:Y:S01]  /*2440*/  IMAD.SHL.U32 R6, R26, 0x10, RZ ;  /* 0x000000101a067824 */ /* 0x000fe200078e00ff */
[----:B------:R-:W-:Y:S01]  /*2450*/  LEA.HI R13, R0, R0, RZ, 0x1 ;  /* 0x00000000000d7211 */ /* 0x000fe200078f08ff */
[----:B------:R-:W-:Y:S01]  /*2460*/  IMAD R10, R236, 0x2, R0 ;  /* 0x00000002ec0a7824 */ /* 0x000fe200078e0200 */
[----:B------:R-:W-:Y:S02]  /*2470*/  SHF.R.U32.HI R9, RZ, 0x3, R2 ;  /* 0x00000003ff097819 */ /* 0x000fe40000011602 */
[----:B------:R-:W-:Y:S02]  /*2480*/  LOP3.LUT R8, R2, 0x10, R6, 0xf8, !PT ;  /* 0x0000001002087812 */ /* 0x000fe400078ef806 */
[C---:B------:R-:W-:Y:S02]  /*2490*/  LOP3.LUT R2, R9.reuse, R3, R2, 0x1e, !PT ;  /* 0x0000000309027212 */ /* 0x040fe400078e1e02 */
[----:B------:R-:W-:Y:S01]  /*24a0*/  LOP3.LUT R18, R9, R8, R3, 0x1e, !PT ;  /* 0x0000000809127212 */ /* 0x000fe200078e1e03 */
[----:B------:R-:W-:Y:S01]  /*24b0*/  IMAD.U32 R9, RZ, RZ, UR5 ;  /* 0x00000005ff097e24 */ /* 0x000fe2000f8e00ff */
[----:B------:R-:W-:Y:S01]  /*24c0*/  LOP3.LUT R3, R13, 0x1ffffffe, RZ, 0xc0, !PT ;  /* 0x1ffffffe0d037812 */ /* 0x000fe200078ec0ff */
[----:B------:R-:W-:Y:S01]  /*24d0*/  IMAD.U32 R2, R10, 0x200, R2 ;  /* 0x000002000a027824 */ /* 0x000fe200078e0002 */
[----:B------:R-:W-:Y:S01]  /*24e0*/  LOP3.LUT R6, R7, 0x20, RZ, 0xc0, !PT ;  /* 0x0000002007067812 */ /* 0x000fe200078ec0ff */
[----:B------:R-:W-:Y:S01]  /*24f0*/  IMAD.U32 R7, RZ, RZ, UR4 ;  /* 0x00000004ff077e24 */ /* 0x000fe2000f8e00ff */
[----:B------:R-:W-:Y:S01]  /*2500*/  UIADD3 UR5, UR14, 0x1, -UR9 ;  /* 0x000000010e057890 */ /* 0x000fe2000fffe809 */
[----:B------:R-:W-:Y:S01]  /*2510*/  IMAD.IADD R3, R0, 0x1, -R3 ;  /* 0x0000000100037824 */ /* 0x000fe200078e0a03 */
[----:B------:R-:W-:Y:S01]  /*2520*/  LOP3.LUT R13, R6, 0x18, R11, 0xf8, !PT ;  /* 0x00000018060d7812 */ /* 0x000fe200078ef80b */
[----:B------:R-:W-:Y:S01]  /*2530*/  IMAD.SHL.U32 R6, R31, 0x2, RZ ;  /* 0x000000021f067824 */ /* 0x000fe200078e00ff */
[----:B------:R-:W-:Y:S01]  /*2540*/  LEA R8, P1, R7, R4, 0x6 ;  /* 0x0000000407087211 */ /* 0x000fe200078230ff */
[----:B------:R-:W-:Y:S01]  /*2550*/  IMAD R250, R3, 0x4, R12 ;  /* 0x0000000403fa7824 */ /* 0x000fe200078e020c */
[----:B---3--:R-:W-:Y:S01]  /*2560*/  SHF.R.S32.HI R4, RZ, 0x2, R17 ;  /* 0x00000002ff047819 */ /* 0x008fe20000011411 */
[----:B------:R-:W-:Y:S01]  /*2570*/  IMAD.SHL.U32 R3, R25, 0x40, RZ ;  /* 0x0000004019037824 */ /* 0x000fe200078e00ff */
[----:B------:R-:W-:Y:S01]  /*2580*/  LOP3.LUT R11, R6, 0x2, R34, 0xe2, !PT ;  /* 0x00000002060b7812 */ /* 0x000fe200078ee222 */
[----:B------:R-:W-:Y:S01]  /*2590*/  IMAD.SHL.U32 R6, R0, 0x8, RZ ;  /* 0x0000000800067824 */ /* 0x000fe200078e00ff */
[----:B------:R-:W-:Y:S01]  /*25a0*/  LEA.HI.X R9, R7, R5, R9, 0x6, P1 ;  /* 0x0000000507097211 */ /* 0x000fe200008f3409 */
[----:B------:R-:W-:Y:S01]  /*25b0*/  IMAD.SHL.U32 R10, R15, 0x2, RZ ;  /* 0x000000020f0a7824 */ /* 0x000fe200078e00ff */
[----:B------:R-:W-:Y:S01]  /*25c0*/  LOP3.LUT R3, R3, 0x1c0, RZ, 0xc0, !PT ;  /* 0x000001c003037812 */ /* 0x000fe200078ec0ff */
[----:B------:R-:W-:Y:S01]  /*25d0*/  IMAD R241, R20, 0x10, R4 ;  /* 0x0000001014f17824 */ /* 0x000fe200078e0204 */
[----:B------:R-:W-:Y:S01]  /*25e0*/  IADD3 R0, P1, R38, UR17, RZ ;  /* 0x0000001126007c10 */ /* 0x000fe2000ff3e0ff */
[----:B------:R3:W-:Y:S01]  /*25f0*/  LDGSTS.E.BYPASS.LTC128B.128 [R240+0x19080], [R8.64], !P6 ;  /* 0x1908000008f07fae */ /* 0x0007e2000f101d4c */
[----:B------:R-:W-:Y:S01]  /*2600*/  LOP3.LUT R7, R3, 0x8, R6, 0xf8, !PT ;  /* 0x0000000803077812 */ /* 0x000fe200078ef806 */
[----:B------:R-:W-:Y:S01]  /*2610*/  IMAD.SHL.U32 R250, R250, 0x2, RZ ;  /* 0x00000002fafa7824 */ /* 0x000fe200078e00ff */
[----:B------:R-:W-:Y:S01]  /*2620*/  SHF.R.U32.HI R6, RZ, 0x3, R3 ;  /* 0x00000003ff067819 */ /* 0x000fe20000011603 */
[----:B------:R3:W-:Y:S01]  /*2630*/  LDGSTS.E.BYPASS.LTC128B.128 [R240+0x1b080], [R8.64+0x80], !P5 ;  /* 0x1b08008008f07fae */ /* 0x0007e2000e901d4c */
[----:B------:R-:W-:Y:S01]  /*2640*/  IADD3.X R3, R36, UR15, RZ, P1, !PT ;  /* 0x0000000f24037c10 */ /* 0x000fe20008ffe4ff */
[----:B------:R-:W-:Y:S01]  /*2650*/  USHF.L.U32 UR15, UR4, 0x5, URZ ;  /* 0x00000005040f7899 */ /* 0x000fe2000800063f */
[----:B------:R-:W-:Y:S01]  /*2660*/  LEA R14, P1, R0, c[0x0][0x280], 0x2 ;  /* 0x0000a000000e7a11 */ /* 0x000fe200078210ff */
[----:B------:R3:W-:Y:S01]  /*2670*/  LDGSTS.E.BYPASS.LTC128B.128 [R240+0x1d080], [R8.64+0x100], !P4 ;  /* 0x1d08010008f07fae */ /* 0x0007e2000e101d4c */
[----:B------:R-:W-:Y:S01]  /*2680*/  LOP3.LUT R10, R10, 0x2, R28, 0xe2, !PT ;  /* 0x000000020a0a7812 */ /* 0x000fe200078ee21c */
[----:B------:R-:W-:Y:S01]  /*2690*/  ULDC UR4, c[0x0][0x2a0] ;  /* 0x0000a80000047ab9 */ /* 0x000fe20000000800 */
[----:B------:R-:W-:Y:S01]  /*26a0*/  LEA.HI.X R15, R0, c[0x0][0x284], R3, 0x2, P1 ;  /* 0x0000a100000f7a11 */ /* 0x000fe200008f1403 */
[----:B------:R-:W-:Y:S01]  /*26b0*/  IMAD.SHL.U32 R3, R16, 0x40, RZ ;  /* 0x0000004010037824 */ /* 0x000fe200078e00ff */
[----:B------:R-:W-:Y:S01]  /*26c0*/  LOP3.LUT R0, R33, 0x3ffffffc, RZ, 0xc0, !PT ;  /* 0x3ffffffc21007812 */ /* 0x000fe200078ec0ff */
[----:B------:R3:W-:Y:S01]  /*26d0*/  LDGSTS.E.BYPASS.LTC128B.128 [R240+0x1f080], [R8.64+0x180], !P3 ;  /* 0x1f08018008f07fae */ /* 0x0007e2000d901d4c */
[----:B------:R-:W-:Y:S01]  /*26e0*/  LOP3.LUT R243, R243, R11, R29, 0xfe, !PT ;  /* 0x0000000bf3f37212 */ /* 0x000fe200078efe1d */
[----:B------:R-:W-:Y:S01]  /*26f0*/  IMAD.MOV.U32 R11, RZ, RZ, 0x10 ;  /* 0x00000010ff0b7424 */ /* 0x000fe200078e00ff */
[----:B------:R-:W-:Y:S01]  /*2700*/  LOP3.LUT R12, R7, R6, RZ, 0x3c, !PT ;  /* 0x00000006070c7212 */ /* 0x000fe200078e3cff */
[----:B------:R-:W-:Y:S01]  /*2710*/  IMAD.IADD R7, R166, 0x1, -R0 ;  /* 0x00000001a6077824 */ /* 0x000fe200078e0a00 */
[----:B------:R-:W-:Y:S01]  /*2720*/  LOP3.LUT R242, R242, R10, R22, 0xfe, !PT ;  /* 0x0000000af2f27212 */ /* 0x000fe200078efe16 */
[----:B------:R-:W-:Y:S01]  /*2730*/  IMAD.SHL.U32 R10, R20, 0x400, RZ ;  /* 0x00000400140a7824 */ /* 0x000fe200078e00ff */
[----:B------:R-:W-:Y:S01]  /*2740*/  R2P PR, R16, 0x6 ;  /* 0x0000000610007804 */ /* 0x000fe20000000000 */
[C---:B------:R-:W-:Y:S01]  /*2750*/  IMAD R0, R236.reuse, 0x200, R18 ;  /* 0x00000200ec007824 */ /* 0x040fe200078e0212 */
[----:B------:R-:W-:Y:S01]  /*2760*/  LOP3.LUT R3, R3, 0x1c0, RZ, 0xc0, !PT ;  /* 0x000001c003037812 */ /* 0x000fe200078ec0ff */
[----:B------:R-:W-:Y:S01]  /*2770*/  IMAD.SHL.U32 R236, R236, 0x8, RZ ;  /* 0x00000008ecec7824 */ /* 0x000fe200078e00ff */
[----:B------:R-:W-:Y:S01]  /*2780*/  ULOP3.LUT UR4, URZ, UR4, URZ, 0x33, !UPT ;  /* 0x000000043f047292 */ /* 0x000fe2000f8e333f */
[----:B------:R-:W-:Y:S01]  /*2790*/  SEL R5, R11, 0xfffffff0, !P1 ;  /* 0xfffffff00b057807 */ /* 0x000fe20004800000 */
[----:B------:R-:W-:Y:S01]  /*27a0*/  IMAD R7, R7, 0x2, R10 ;  /* 0x0000000207077824 */ /* 0x000fe200078e020a */
[----:B------:R-:W-:Y:S01]  /*27b0*/  SEL R4, R246, 0xffffffe0, !P2 ;  /* 0xffffffe0f6047807 */ /* 0x000fe20005000000 */
[----:B------:R-:W-:Y:S01]  /*27c0*/  IMAD.SHL.U32 R2, R2, 0x2, RZ ;  /* 0x0000000202027824 */ /* 0x000fe200078e00ff */
[----:B------:R-:W-:Y:S01]  /*27d0*/  R2P PR, R32, 0x6 ;  /* 0x0000000620007804 */ /* 0x000fe20000000000 */
[----:B------:R-:W-:Y:S01]  /*27e0*/  IMAD.IADD R12, R12, 0x1, R7 ;  /* 0x000000010c0c7824 */ /* 0x000fe200078e0207 */
[--C-:B------:R-:W-:Y:S01]  /*27f0*/  SHF.R.U32.HI R6, RZ, 0x3, R3.reuse ;  /* 0x00000003ff067819 */ /* 0x100fe20000011603 */
[----:B------:R-:W-:Y:S01]  /*2800*/  IMAD.SHL.U32 R235, R0, 0x2, RZ ;  /* 0x0000000200eb7824 */ /* 0x000fe200078e00ff */
[----:B------:R-:W-:Y:S01]  /*2810*/  LOP3.LUT R236, R3, 0x8, R236, 0xf8, !PT ;  /* 0x0000000803ec7812 */ /* 0x000fe200078ef8ec */
[----:B------:R-:W-:Y:S01]  /*2820*/  IMAD.SHL.U32 R244, R12, 0x2, RZ ;  /* 0x000000020cf47824 */ /* 0x000fe200078e00ff */
[----:B------:R-:W-:Y:S01]  /*2830*/  LOP3.LUT R7, R6, R13, R3, 0x1e, !PT ;  /* 0x0000000d06077212 */ /* 0x000fe200078e1e03 */
[----:B-1----:R-:W-:Y:S01]  /*2840*/  CS2R R38, SRZ ;  /* 0x0000000000267805 */ /* 0x002fe2000001ff00 */
[----:B------:R-:W-:Y:S01]  /*2850*/  SEL R3, R11, 0xfffffff0, !P1 ;  /* 0xfffffff00b037807 */ /* 0x000fe20004800000 */
[----:B------:R-:W-:Y:S01]  /*2860*/  IMAD R11, R26, 0x400, R230 ;  /* 0x000004001a0b7824 */ /* 0x000fe200078e02e6 */
[----:B------:R-:W-:Y:S01]  /*2870*/  SEL R228, R246, 0xffffffe0, !P2 ;  /* 0xffffffe0f6e47807 */ /* 0x000fe20005000000 */
[----:B---3--:R-:W-:Y:S01]  /*2880*/  IMAD.IADD R8, R165, 0x1, R19 ;  /* 0x00000001a5087824 */ /* 0x008fe200078e0213 */
[----:B------:R-:W-:Y:S01]  /*2890*/  R2P PR, R25, 0x6 ;  /* 0x0000000619007804 */ /* 0x000fe20000000000 */
[----:B------:R-:W-:Y:S01]  /*28a0*/  IMAD R3, R3, 0x2, R2 ;  /* 0x0000000203037824 */ /* 0x000fe200078e0202 */
[----:B------:R-:W-:Y:S01]  /*28b0*/  ISETP.GE.AND P6, PT, R166, 0x10, PT ;  /* 0x00000010a600780c */ /* 0x000fe20003fc6270 */
[----:B------:R-:W-:Y:S01]  /*28c0*/  IMAD.IADD R232, R0, 0x1, R228 ;  /* 0x0000000100e87824 */ /* 0x000fe200078e02e4 */
[----:B------:R-:W-:Y:S01]  /*28d0*/  LOP3.LUT R236, R236, R6, RZ, 0x3c, !PT ;  /* 0x00000006ecec7212 */ /* 0x000fe200078e3cff */
[----:B------:R1:W-:Y:S01]  /*28e0*/  STL [R1+0x2c], R8 ;  /* 0x00002c0801007387 */ /* 0x0003e20000100800 */
[-C--:B------:R-:W-:Y:S01]  /*28f0*/  LOP3.LUT R6, R7, R230.reuse, RZ, 0xfc, !PT ;  /* 0x000000e607067212 */ /* 0x080fe200078efcff */
[----:B------:R-:W-:Y:S01]  /*2900*/  IMAD R229, R228, 0x2, R2 ;  /* 0x00000002e4e57824 */ /* 0x000fe200078e0202 */
[C---:B------:R-:W-:Y:S01]  /*2910*/  IADD3 R7, R244.reuse, 0x20280, RZ ;  /* 0x00020280f4077810 */ /* 0x040fe20007ffe0ff */
[----:B--2---:R-:W-:Y:S01]  /*2920*/  CS2R R36, SRZ ;  /* 0x0000000000247805 */ /* 0x004fe2000001ff00 */
[----:B------:R-:W-:Y:S01]  /*2930*/  IADD3 R245, R244, 0x202c0, RZ ;  /* 0x000202c0f4f57810 */ /* 0x000fe20007ffe0ff */
[----:B------:R-:W-:Y:S01]  /*2940*/  IMAD.SHL.U32 R0, R6, 0x2, RZ ;  /* 0x0000000206007824 */ /* 0x000fe200078e00ff */
[C---:B------:R-:W-:Y:S01]  /*2950*/  IADD3 R230, R236.reuse, R230, R10 ;  /* 0x000000e6ece67210 */ /* 0x040fe20007ffe00a */
[----:B------:R-:W-:Y:S01]  /*2960*/  IMAD.IADD R236, R236, 0x1, R11 ;  /* 0x00000001ecec7824 */ /* 0x000fe200078e020b */
[----:B------:R-:W-:Y:S01]  /*2970*/  @P2 IADD3 R245, R7, -0x40, RZ ;  /* 0xffffffc007f52810 */ /* 0x000fe20007ffe0ff */
[----:B------:R-:W-:Y:S01]  /*2980*/  @!P6 IMAD.SHL.U32 R7, R166, 0x10, RZ ;  /* 0x00000010a607e824 */ /* 0x000fe200078e00ff */
[----:B------:R-:W-:Y:S01]  /*2990*/  SEL R246, R246, 0xffffffe0, !P1 ;  /* 0xffffffe0f6f67807 */ /* 0x000fe20004800000 */
[----:B------:R-:W-:Y:S01]  /*29a0*/  IMAD.SHL.U32 R230, R230, 0x2, RZ ;  /* 0x00000002e6e67824 */ /* 0x000fe200078e00ff */
[----:B------:R-:W-:Y:S01]  /*29b0*/  LEA R236, R236, 0x22280, 0x1 ;  /* 0x00022280ecec7811 */ /* 0x000fe200078e08ff */
[----:B------:R-:W-:Y:S01]  /*29c0*/  IMAD R228, R228, 0x2, R3 ;  /* 0x00000002e4e47824 */ /* 0x000fe200078e0203 */
[----:B------:R2:W-:Y:S01]  /*29d0*/  @!P6 LDGSTS.E.BYPASS.LTC128B.128 [R7+0x20180], [R14.64] ;  /* 0x201800000e07efae */ /* 0x0005e2000b901d4c */
[C---:B------:R-:W-:Y:S01]  /*29e0*/  IMAD R231, R5.reuse, 0x2, R230 ;  /* 0x0000000205e77824 */ /* 0x040fe200078e02e6 */
[----:B------:R-:W-:Y:S01]  /*29f0*/  IADD3 R252, -R250, UR16, RZ ;  /* 0x00000010fafc7c10 */ /* 0x000fe2000fffe1ff */
[----:B------:R-:W-:Y:S01]  /*2a00*/  IMAD R237, R5, 0x2, R236 ;  /* 0x0000000205ed7824 */ /* 0x000fe200078e02ec */
[----:B------:R-:W0:Y:S01]  /*2a10*/  LDGDEPBAR ;  /* 0x00000000000079af */ /* 0x000e220000000000 */
[----:B------:R-:W-:Y:S01]  /*2a20*/  IMAD.IADD R247, R244, 0x1, R246 ;  /* 0x00000001f4f77824 */ /* 0x000fe200078e02f6 */
[----:B------:R-:W-:Y:S01]  /*2a30*/  ULDC UR17, c[0x0][0x2a8] ;  /* 0x0000aa0000117ab9 */ /* 0x000fe20000000800 */
[----:B------:R-:W-:Y:S01]  /*2a40*/  IMAD.SHL.U32 R232, R232, 0x2, RZ ;  /* 0x00000002e8e87824 */ /* 0x000fe200078e00ff */
[----:B------:R-:W-:Y:S01]  /*2a50*/  UIADD3 UR14, UR14, -UR8, URZ ;  /* 0x800000080e0e7290 */ /* 0x000fe2000fffe03f */
[----:B------:R-:W-:Y:S01]  /*2a60*/  IMAD.IADD R246, R246, 0x1, R245 ;  /* 0x00000001f6f67824 */ /* 0x000fe200078e02f5 */
[----:B------:R-:W-:Y:S01]  /*2a70*/  UISETP.GE.AND UP1, UPT, UR17, 0x1, UPT ;  /* 0x000000011100788c */ /* 0x000fe2000bf26270 */
[----:B------:R-:W-:-:S02]  /*2a80*/  IMAD R234, R4, 0x2, R230 ;  /* 0x0000000204ea7824 */ /* 0x000fc400078e02e6 */
[C---:B------:R-:W-:Y:S02]  /*2a90*/  IMAD R239, R4.reuse, 0x2, R236 ;  /* 0x0000000204ef7824 */ /* 0x040fe400078e02ec */
[C---:B------:R-:W-:Y:S02]  /*2aa0*/  IMAD R233, R4.reuse, 0x2, R231 ;  /* 0x0000000204e97824 */ /* 0x040fe400078e02e7 */
[----:B------:R-:W-:Y:S02]  /*2ab0*/  IMAD R238, R4, 0x2, R237 ;  /* 0x0000000204ee7824 */ /* 0x000fe400078e02ed */
[----:B--2---:R-:W-:-:S05]  /*2ac0*/  IMAD.U32 R7, RZ, RZ, UR5 ;  /* 0x00000005ff077e24 */ /* 0x004fca000f8e00ff */
[----:B------:R-:W-:-:S04]  /*2ad0*/  IADD3 R7, R7, -UR8, -R250 ;  /* 0x8000000807077c10 */ /* 0x000fc8000fffe8fa */
[C---:B------:R-:W-:Y:S02]  /*2ae0*/  IADD3 R249, R7.reuse, c[0x0][0x2a4], RZ ;  /* 0x0000a90007f97a10 */ /* 0x040fe40007ffe0ff */
[----:B-1----:R-:W-:Y:S02]  /*2af0*/  IADD3 R251, R7, UR4, RZ ;  /* 0x0000000407fb7c10 */ /* 0x002fe4000fffe0ff */
.L_x_895:
[----:B------:R-:W-:Y:S04]  /*2b00*/  DEPBAR.LE SB0, 0x0 ;  /* 0x000080000000791a */ /* 0x000fe80000000000 */
[----:B------:R-:W-:Y:S01]  /*2b10*/  BAR.SYNC.DEFER_BLOCKING 0x0 ;  /* 0x0000000000007b1d */ /* 0x000fe20000010000 */
[----:B------:R-:W-:Y:S05]  /*2b20*/  PLOP3.LUT P1, PT, PT, PT, UP1, 0x40, 0x0 ;  /* 0x000000000000781c */ /* 0x000fea0003f2e818 */
        /* <DEDUP_REMOVED lines=114> */
[----:B------:R-:W-:Y:S01]  /*3250*/  IADD3 R197, R249, R21, RZ ;  /* 0x00000015f9c57210 */ /* 0x000fe20007ffe0ff */
[----:B------:R-:W-:Y:S03]  /*3260*/  IMAD.IADD R196, R251, 0x1, R21 ;  /* 0x00000001fbc47824 */ /* 0x000fe600078e0215 */
[C---:B---3--:R-:W-:Y:S04]  /*3270*/  HMMA.16816.F32 R12, R24.reuse, R32, R12 ;  /* 0x00000020180c723c */ /* 0x048fe8000000180c */
[----:B------:R-:W-:Y:S04]  /*3280*/  IMNMX R197, R252, R197, PT ;  /* 0x000000c5fcc57217 */ /* 0x000fe80003800200 */
[----:B------:R-:W-:Y:S01]  /*3290*/  HMMA.16816.F32 R16, R24, R34, R16 ;  /* 0x000000221810723c */ /* 0x000fe20000001810 */
[----:B------:R-:W-:-:S07]  /*32a0*/  @P1 BRA `(.L_x_885) ;  /* 0x0000019000001947 */ /* 0x000fce0003800000 */
        /* <DEDUP_REMOVED lines=13> */
.L_x_887:
[----:B------:R-:W-:Y:S04]  /*3380*/  MOV R22, c[0x0][0x2a8] ;  /* 0x0000aa0000167a02 */ /* 0x000fe80000000f00 */
[----:B------:R-:W-:Y:S11]  /*3390*/  ISETP.NE.AND P1, PT, R22, 0x1, PT ;  /* 0x000000011600780c */ /* 0x000ff60003f25270 */
[----:B------:R-:W-:Y:S02]  /*33a0*/  @!UPT UIADD3 URZ, URZ, URZ, URZ ;  /* 0x0000003f3f3ff290 */ /* 0x000fe4000fffe03f */
[----:B------:R-:W-:Y:S05]  /*33b0*/  @P1 IMAD.HI.U32 R22, R20, c[0x0][0x2ac], RZ ;  /* 0x0000ab0014161a27 */ /* 0x000fea00078e00ff */
[----:B------:R-:W-:Y:S02]  /*33c0*/  @P1 SHF.R.U32.HI R20, RZ, c[0x0][0x2b0], R22 ;  /* 0x0000ac00ff141a19 */ /* 0x000fe40000011616 */
.L_x_888:
[----:B------:R-:W-:Y:S05]  /*33d0*/  BSYNC B0 ;  /* 0x0000000000007941 */ /* 0x000fea0003800000 */
.L_x_886:
[----:B------:R-:W-:Y:S04]  /*33e0*/  IMAD.MOV.U32 R22, RZ, RZ, c[0x0][0x2a8] ;  /* 0x0000aa00ff167624 */ /* 0x000fe800078e00ff */
[----:B------:R-:W-:Y:S04]  /*33f0*/  IMAD R20, R20, R22, -UR9 ;  /* 0x8000000914147e24 */ /* 0x000fe8000f8e0216 */
[----:B------:R-:W-:Y:S05]  /*3400*/  IMAD.IADD R20, R20, 0x1, -R250 ;  /* 0x0000000114147824 */ /* 0x000fea00078e0afa */
[----:B------:R-:W-:Y:S02]  /*3410*/  IADD3 R22, R20, c[0x0][0x2a8], RZ ;  /* 0x0000aa0014167a10 */ /* 0x000fe40007ffe0ff */
[----:B------:R-:W-:Y:S02]  /*3420*/  IMNMX R196, R196, R20, !PT ;  /* 0x00000014c4c47217 */ /* 0x000fe40007800200 */
[----:B------:R-:W-:Y:S02]  /*3430*/  IMNMX R197, R197, R22, PT ;  /* 0x00000016c5c57217 */ /* 0x000fe40003800200 */
.L_x_885:
[----:B------:R-:W-:Y:S02]  /*3440*/  PLOP3.LUT P1, PT, PT, PT, UP1, 0x40, 0x0 ;  /* 0x000000000000781c */ /* 0x000fe40003f2e818 */
[----:B------:R-:W-:Y:S05]  /*3450*/  IADD3 R20, R21, 0x8, RZ ;  /* 0x0000000815147810 */ /* 0x000fea0007ffe0ff */
[--C-:B------:R-:W-:Y:S02]  /*3460*/  IMAD.IADD R199, R249, 0x1, R20.reuse ;  /* 0x00000001f9c77824 */ /* 0x100fe400078e0214 */
[----:B------:R-:W-:Y:S03]  /*3470*/  IMAD.IADD R198, R251, 0x1, R20 ;  /* 0x00000001fbc67824 */ /* 0x000fe600078e0214 */
[----:B------:R-:W-:Y:S01]  /*3480*/  IMNMX R199, R252, R199, PT ;  /* 0x000000c7fcc77217 */ /* 0x000fe20003800200 */
[----:B------:R-:W-:-:S05]  /*3490*/  @P1 BRA `(.L_x_889) ;  /* 0x0000019000001947 */ /* 0x000fca0003800000 */
        /* <DEDUP_REMOVED lines=13> */
.L_x_891:
[----:B------:R-:W-:Y:S04]  /*3570*/  MOV R21, c[0x0][0x2a8] ;  /* 0x0000aa0000157a02 */ /* 0x000fe80000000f00 */
[----:B------:R-:W-:Y:S11]  /*3580*/  ISETP.NE.AND P1, PT, R21, 0x1, PT ;  /* 0x000000011500780c */ /* 0x000ff60003f25270 */
[----:B------:R-:W-:Y:S02]  /*3590*/  @!UPT UIADD3 URZ, URZ, URZ, URZ ;  /* 0x0000003f3f3ff290 */ /* 0x000fe4000fffe03f */
[----:B------:R-:W-:Y:S05]  /*35a0*/  @P1 IMAD.HI.U32 R21, R20, c[0x0][0x2ac], RZ ;  /* 0x0000ab0014151a27 */ /* 0x000fea00078e00ff */
[----:B------:R-:W-:Y:S02]  /*35b0*/  @P1 SHF.R.U32.HI R20, RZ, c[0x0][0x2b0], R21 ;  /* 0x0000ac00ff141a19 */ /* 0x000fe40000011615 */
.L_x_892:
[----:B------:R-:W-:Y:S05]  /*35c0*/  BSYNC B0 ;  /* 0x0000000000007941 */ /* 0x000fea0003800000 */
.L_x_890:
[----:B------:R-:W-:Y:S04]  /*35d0*/  IMAD.MOV.U32 R21, RZ, RZ, c[0x0][0x2a8] ;  /* 0x0000aa00ff157624 */ /* 0x000fe800078e00ff */
[----:B------:R-:W-:Y:S04]  /*35e0*/  IMAD R20, R20, R21, -UR9 ;  /* 0x8000000914147e24 */ /* 0x000fe8000f8e0215 */
[----:B------:R-:W-:Y:S05]  /*35f0*/  IMAD.IADD R20, R20, 0x1, -R250 ;  /* 0x0000000114147824 */ /* 0x000fea00078e0afa */
[----:B------:R-:W-:Y:S02]  /*3600*/  IADD3 R21, R20, c[0x0][0x2a8], RZ ;  /* 0x0000aa0014157a10 */ /* 0x000fe40007ffe0ff */
[----:B------:R-:W-:Y:S02]  /*3610*/  IMNMX R198, R198, R20, !PT ;  /* 0x00000014c6c67217 */ /* 0x000fe40007800200 */
[----:B------:R-:W-:Y:S02]  /*3620*/  IMNMX R199, R199, R21, PT ;  /* 0x00000015c7c77217 */ /* 0x000fe40003800200 */
.L_x_889:
        /* <DEDUP_REMOVED lines=179> */
[C---:B--2---:R-:W-:Y:S08]  /*4160*/  HMMA.16816.F32 R28, R164.reuse, R4, R28 ;  /* 0x00000004a41c723c */ /* 0x044ff0000000181c */
[----:B------:R-:W-:Y:S07]  /*4170*/  HMMA.16816.F32 R32, R164, R6, R32 ;  /* 0x00000006a420723c */ /* 0x000fee0000001820 */
        /* <DEDUP_REMOVED lines=188> */
[C---:B------:R-:W-:Y:S01]  /*4d40*/  LOP3.LUT P5, RZ, R242.reuse, 0x1, RZ, 0xc0, !PT ;  /* 0x00000001f2ff7812 */ /* 0x040fe200078ac0ff */
[----:B------:R-:W-:Y:S01]  /*4d50*/  IMAD.U32 R16, RZ, RZ, UR10 ;  /* 0x0000000aff107e24 */ /* 0x000fe2000f8e00ff */
[----:B------:R-:W3:Y:S01]  /*4d60*/  LDL R202, [R1+0x10] ;  /* 0x0000100001ca7983 */ /* 0x000ee20000100800 */
[----:B------:R-:W-:Y:S01]  /*4d70*/  LOP3.LUT P4, RZ, R242, 0x2, RZ, 0xc0, !PT ;  /* 0x00000002f2ff7812 */ /* 0x000fe2000788c0ff */
[----:B------:R-:W-:Y:S02]  /*4d80*/  UIMAD.WIDE.U32 UR18, UR16, UR4, URZ ;  /* 0x00000004101272a5 */ /* 0x000fe4000f8e003f */
[----:B------:R-:W4:Y:S01]  /*4d90*/  LDL.64 R206, [R1+0x18] ;  /* 0x0000180001ce7983 */ /* 0x000f220000100a00 */
[----:B------:R-:W-:Y:S03]  /*4da0*/  USHF.R.S32.HI UR17, URZ, 0x1f, UR16 ;  /* 0x0000001f3f117899 */ /* 0x000fe60008011410 */
[----:B------:R-:W5:Y:S01]  /*4db0*/  LDL R203, [R1+0x28] ;  /* 0x0000280001cb7983 */ /* 0x000f620000100800 */
[----:B------:R-:W-:Y:S02]  /*4dc0*/  UIMAD UR17, UR17, UR4, URZ ;  /* 0x00000004111172a4 */ /* 0x000fe4000f8e023f */
[----:B------:R-:W-:Y:S02]  /*4dd0*/  USHF.L.U32 UR4, UR18, 0x6, URZ ;  /* 0x0000000612047899 */ /* 0x000fe4000800063f */
[----:B------:R-:W-:Y:S02]  /*4de0*/  UIMAD UR17, UR16, UR5, UR17 ;  /* 0x00000005101172a4 */ /* 0x000fe4000f8e0211 */
[----:B------:R-:W-:Y:S02]  /*4df0*/  USHF.L.U32 UR5, UR16, 0x6, URZ ;  /* 0x0000000610057899 */ /* 0x000fe4000800063f */
[----:B------:R-:W-:Y:S04]  /*4e00*/  UIADD3 UR17, UR19, UR17, URZ ;  /* 0x0000001113117290 */ /* 0x000fe8000fffe03f */
[----:B------:R-:W-:Y:S01]  /*4e10*/  USHF.L.U64.HI UR17, UR18, 0x6, UR17 ;  /* 0x0000000612117899 */ /* 0x000fe20008010211 */
[----:B------:R-:W-:Y:S02]  /*4e20*/  IMAD.U32 R10, RZ, RZ, UR5 ;  /* 0x00000005ff0a7e24 */ /* 0x000fe4000f8e00ff */
[----:B------:R-:W-:Y:S01]  /*4e30*/  IMAD.U32 R15, RZ, RZ, UR5 ;  /* 0x00000005ff0f7e24 */ /* 0x000fe2000f8e00ff */
[----:B--2---:R-:W-:Y:S04]  /*4e40*/  IADD3 R8, P2, R204, UR4, RZ ;  /* 0x00000004cc087c10 */ /* 0x004fe8000ff5e0ff */
[----:B------:R-:W-:Y:S02]  /*4e50*/  LEA R12, P1, R8, c[0x0][0x1f0], 0x1 ;  /* 0x00007c00080c7a11 */ /* 0x000fe400078208ff */
[----:B---3--:R-:W-:Y:S04]  /*4e60*/  IADD3.X R9, R202, UR17, RZ, P2, !PT ;  /* 0x00000011ca097c10 */ /* 0x008fe800097fe4ff */
[----:B------:R-:W-:Y:S01]  /*4e70*/  LEA.HI.X R13, R8, c[0x0][0x1f4], R9, 0x1, P1 ;  /* 0x00007d00080d7a11 */ /* 0x000fe200008f0c09 */
[----:B------:R-:W-:Y:S01]  /*4e80*/  IMAD.U32 R9, RZ, RZ, UR15 ;  /* 0x0000000fff097e24 */ /* 0x000fe2000f8e00ff */
[----:B------:R-:W-:Y:S02]  /*4e90*/  IADD3 R8, -R248, UR8, -R10 ;  /* 0x00000008f8087c10 */ /* 0x000fe4000fffe90a */
[----:B----4-:R-:W-:Y:S02]  /*4ea0*/  IADD3 R11, P1, R206, UR5, RZ ;  /* 0x00000005ce0b7c10 */ /* 0x010fe4000ff3e0ff */
[----:B------:R-:W-:Y:S02]  /*4eb0*/  ISETP.LT.OR P6, PT, R8, 0x1, !P5 ;  /* 0x000000010800780c */ /* 0x000fe40006fc1670 */
[----:B------:R-:W-:Y:S02]  /*4ec0*/  IADD3 R9, P3, P2, R204, UR4, R9 ;  /* 0x00000004cc097c10 */ /* 0x000fe4000fa7e009 */
[----:B-----5:R-:W-:Y:S02]  /*4ed0*/  LEA.HI.X.SX32 R15, R15, R203, 0x1, P1 ;  /* 0x000000cb0f0f7211 */ /* 0x020fe400008f0eff */
[----:B------:R-:W-:Y:S02]  /*4ee0*/  ISETP.LT.OR P1, PT, R8, 0x1, !P4 ;  /* 0x000000010800780c */ /* 0x000fe40006721670 */
[----:B------:R-:W-:Y:S02]  /*4ef0*/  IADD3.X R16, R202, UR17, R16, P3, P2 ;  /* 0x00000011ca107c10 */ /* 0x000fe40009fe4410 */
[----:B------:R-:W1:Y:S01]  /*4f00*/  S2R R202, SR_TID.X ;  /* 0x0000000000ca7919 */ /* 0x000e620000002100 */
[----:B------:R-:W-:Y:S02]  /*4f10*/  LEA R14, P2, R11, c[0x0][0x280], 0x2 ;  /* 0x0000a0000b0e7a11 */ /* 0x000fe400078410ff */
[----:B------:R-:W-:Y:S01]  /*4f20*/  LEA R10, P3, R9, c[0x0][0x1f0], 0x1 ;  /* 0x00007c00090a7a11 */ /* 0x000fe200078608ff */
[----:B------:R-:W-:Y:S01]  /*4f30*/  @!PT LDS RZ, [RZ] ;  /* 0x00000000fffff984 */ /* 0x000fe20000000800 */
[----:B------:R-:W-:Y:S01]  /*4f40*/  @!PT LDS RZ, [RZ] ;  /* 0x00000000fffff984 */ /* 0x000fe20000000800 */
[----:B------:R-:W-:Y:S01]  /*4f50*/  @!PT LDS RZ, [RZ] ;  /* 0x00000000fffff984 */ /* 0x000fe20000000800 */
[----:B------:R2:W-:Y:S01]  /*4f60*/  LDGSTS.E.BYPASS.LTC128B.128 [R240+0x18080], [R12.64], !P6 ;  /* 0x180800000cf07fae */ /* 0x0005e2000f101d4c */
[----:B------:R-:W-:Y:S02]  /*4f70*/  LEA.HI.X R15, R11, c[0x0][0x284], R15, 0x2, P2 ;  /* 0x0000a1000b0f7a11 */ /* 0x000fe400010f140f */
[----:B------:R-:W-:Y:S02]  /*4f80*/  LOP3.LUT P2, RZ, R242, 0x4, RZ, 0xc0, !PT ;  /* 0x00000004f2ff7812 */ /* 0x000fe4000784c0ff */
[----:B------:R2:W-:Y:S01]  /*4f90*/  LDGSTS.E.BYPASS.LTC128B.128 [R240+0x1a080], [R12.64+0x80], !P1 ;  /* 0x1a0800800cf07fae */ /* 0x0005e2000c901d4c */
[----:B------:R-:W-:Y:S02]  /*4fa0*/  LEA.HI.X R11, R9, c[0x0][0x1f4], R16, 0x1, P3 ;  /* 0x00007d00090b7a11 */ /* 0x000fe400018f0c10 */
[----:B------:R-:W-:Y:S02]  /*4fb0*/  ISETP.LT.OR P6, PT, R8, 0x1, !P2 ;  /* 0x000000010800780c */ /* 0x000fe400057c1670 */
[----:B------:R-:W-:Y:S02]  /*4fc0*/  LOP3.LUT P3, RZ, R242, 0x8, RZ, 0xc0, !PT ;  /* 0x00000008f2ff7812 */ /* 0x000fe4000786c0ff */
[C---:B------:R-:W-:Y:S02]  /*4fd0*/  ISETP.LT.OR P5, PT, R8.reuse, 0x21, !P5 ;  /* 0x000000210800780c */ /* 0x040fe40006fa1670 */
[C---:B------:R-:W-:Y:S02]  /*4fe0*/  ISETP.LT.OR P1, PT, R8.reuse, 0x1, !P3 ;  /* 0x000000010800780c */ /* 0x040fe40005f21670 */
[C---:B------:R-:W-:Y:S02]  /*4ff0*/  ISETP.LT.OR P4, PT, R8.reuse, 0x21, !P4 ;  /* 0x000000210800780c */ /* 0x040fe40006781670 */
[C---:B------:R-:W-:Y:S02]  /*5000*/  ISETP.LT.OR P2, PT, R8.reuse, 0x21, !P2 ;  /* 0x000000210800780c */ /* 0x040fe40005741670 */
[----:B------:R-:W-:Y:S01]  /*5010*/  ISETP.LT.OR P3, PT, R8, 0x21, !P3 ;  /* 0x000000210800780c */ /* 0x000fe20005f61670 */
[----:B------:R2:W-:Y:S01]  /*5020*/  LDGSTS.E.BYPASS.LTC128B.128 [R240+0x1c080], [R12.64+0x100], !P6 ;  /* 0x1c0801000cf07fae */ /* 0x0005e2000f101d4c */
[----:B-1----:R-:W-:Y:S05]  /*5030*/  @!P0 IMAD.SHL.U32 R8, R202, 0x10, RZ ;  /* 0x00000010ca088824 */ /* 0x002fea00078e00ff */
[----:B------:R2:W-:Y:S04]  /*5040*/  LDGSTS.E.BYPASS.LTC128B.128 [R240+0x1e080], [R12.64+0x180], !P1 ;  /* 0x1e0801800cf07fae */ /* 0x0005e8000c901d4c */
[----:B------:R2:W-:Y:S04]  /*5050*/  LDGSTS.E.BYPASS.LTC128B.128 [R240+0x19080], [R10.64], !P5 ;  /* 0x190800000af07fae */ /* 0x0005e8000e901d4c */
[----:B------:R2:W-:Y:S04]  /*5060*/  LDGSTS.E.BYPASS.LTC128B.128 [R240+0x1b080], [R10.64+0x80], !P4 ;  /* 0x1b0800800af07fae */ /* 0x0005e8000e101d4c */
[----:B------:R2:W-:Y:S04]  /*5070*/  LDGSTS.E.BYPASS.LTC128B.128 [R240+0x1d080], [R10.64+0x100], !P2 ;  /* 0x1d0801000af07fae */ /* 0x0005e8000d101d4c */
[----:B------:R2:W-:Y:S04]  /*5080*/  LDGSTS.E.BYPASS.LTC128B.128 [R240+0x1f080], [R10.64+0x180], !P3 ;  /* 0x1f0801800af07fae */ /* 0x0005e8000d901d4c */
[----:B------:R2:W-:Y:S02]  /*5090*/  @!P0 LDGSTS.E.BYPASS.LTC128B.128 [R8+0x20180], [R14.64] ;  /* 0x201800000e088fae */ /* 0x0005e4000b901d4c */
.L_x_893:
        /* <DEDUP_REMOVED lines=94> */
[C---:B------:R-:W-:Y:S01]  /*5680*/  LOP3.LUT P4, RZ, R243.reuse, 0x1, RZ, 0xc0, !PT ;  /* 0x00000001f3ff7812 */ /* 0x040fe2000788c0ff */
[----:B------:R-:W-:Y:S01]  /*5690*/  UIMAD.WIDE.U32 UR20, UR16, UR4, URZ ;  /* 0x00000004101472a5 */ /* 0x000fe2000f8e003f */
[----:B------:R-:W5:Y:S01]  /*56a0*/  LDL R224, [R1+0x14] ;  /* 0x0000140001e07983 */ /* 0x000f620000100800 */
[----:B------:R-:W-:Y:S01]  /*56b0*/  LOP3.LUT P3, RZ, R243, 0x2, RZ, 0xc0, !PT ;  /* 0x00000002f3ff7812 */ /* 0x000fe2000786c0ff */
[----:B------:R-:W-:Y:S02]  /*56c0*/  USHF.R.S32.HI UR17, URZ, 0x1f, UR16 ;  /* 0x0000001f3f117899 */ /* 0x000fe40008011410 */
[----:B----4-:R-:W4:Y:S01]  /*56d0*/  LDL.64 R180, [R1+0x20] ;  /* 0x0000200001b47983 */ /* 0x010f220000100a00 */
[----:B------:R-:W-:Y:S02]  /*56e0*/  USHF.L.U32 UR18, UR20, 0x6, URZ ;  /* 0x0000000614127899 */ /* 0x000fe4000800063f */
[----:B------:R-:W-:Y:S01]  /*56f0*/  UIMAD UR17, UR17, UR4, URZ ;  /* 0x00000004111172a4 */ /* 0x000fe2000f8e023f */
[----:B---3--:R-:W3:Y:S03]  /*5700*/  LDL R225, [R1+0x38] ;  /* 0x0000380001e17983 */ /* 0x008ee60000100800 */
[----:B------:R-:W-:Y:S04]  /*5710*/  UIMAD UR17, UR16, UR5, UR17 ;  /* 0x00000005101172a4 */ /* 0x000fe8000f8e0211 */
[----:B------:R-:W-:Y:S04]  /*5720*/  UIADD3 UR17, UR21, UR17, URZ ;  /* 0x0000001115117290 */ /* 0x000fe8000fffe03f */
[----:B------:R-:W-:Y:S02]  /*5730*/  USHF.L.U64.HI UR20, UR20, 0x6, UR17 ;  /* 0x0000000614147899 */ /* 0x000fe40008010211 */
[----:B------:R-:W-:Y:S06]  /*5740*/  USHF.L.U32 UR17, UR16, 0x6, URZ ;  /* 0x0000000610117899 */ /* 0x000fec000800063f */
[----:B------:R-:W-:Y:S02]  /*5750*/  IMAD.U32 R6, RZ, RZ, UR17 ;  /* 0x00000011ff067e24 */ /* 0x000fe4000f8e00ff */
[----:B------:R-:W-:Y:S01]  /*5760*/  IMAD.U32 R11, RZ, RZ, UR17 ;  /* 0x00000011ff0b7e24 */ /* 0x000fe2000f8e00ff */
[----:B--2---:R-:W-:Y:S01]  /*5770*/  IADD3 R4, P2, R226, UR18, RZ ;  /* 0x00000012e2047c10 */ /* 0x004fe2000ff5e0ff */
[----:B------:R-:W-:Y:S03]  /*5780*/  ULEA UR18, UP0, UR4, UR18, 0x5 ;  /* 0x0000001204127291 */ /* 0x000fe6000f80283f */
[----:B------:R-:W-:Y:S01]  /*5790*/  LEA R8, P1, R4, c[0x0][0x160], 0x1 ;  /* 0x0000580004087a11 */ /* 0x000fe200078208ff */
[----:B------:R-:W-:Y:S01]  /*57a0*/  ULEA.HI.X UR4, UR4, UR20, UR5, 0x5, UP0 ;  /* 0x0000001404047291 */ /* 0x000fe200080f2c05 */
[----:B-----5:R-:W-:Y:S04]  /*57b0*/  IADD3.X R5, R224, UR20, RZ, P2, !PT ;  /* 0x00000014e0057c10 */ /* 0x020fe800097fe4ff */
[----:B------:R-:W-:Y:S02]  /*57c0*/  LEA.HI.X R9, R4, c[0x0][0x164], R5, 0x1, P1 ;  /* 0x0000590004097a11 */ /* 0x000fe400008f0c05 */
[----:B------:R-:W-:Y:S02]  /*57d0*/  IADD3 R4, -R248, UR8, -R6 ;  /* 0x00000008f8047c10 */ /* 0x000fe4000fffe906 */
[----:B----4-:R-:W-:Y:S02]  /*57e0*/  IADD3 R7, P1, R180, UR17, RZ ;  /* 0x00000011b4077c10 */ /* 0x010fe4000ff3e0ff */
[C---:B------:R-:W-:Y:S02]  /*57f0*/  ISETP.LT.OR P6, PT, R4.reuse, 0x1, !P4 ;  /* 0x000000010400780c */ /* 0x040fe400067c1670 */
[----:B------:R-:W-:Y:S02]  /*5800*/  ISETP.LT.OR P5, PT, R4, 0x1, !P3 ;  /* 0x000000010400780c */ /* 0x000fe40005fa1670 */
[----:B------:R-:W-:Y:S02]  /*5810*/  IADD3 R5, P2, R226, UR18, RZ ;  /* 0x00000012e2057c10 */ /* 0x000fe4000ff5e0ff */
[----:B---3--:R-:W-:Y:S02]  /*5820*/  LEA.HI.X.SX32 R11, R11, R225, 0x1, P1 ;  /* 0x000000e10b0b7211 */ /* 0x008fe400008f0eff */
[----:B------:R-:W-:Y:S02]  /*5830*/  LEA R10, P1, R7, c[0x0][0x258], 0x2 ;  /* 0x00009600070a7a11 */ /* 0x000fe400078210ff */
[----:B------:R-:W-:Y:S02]  /*5840*/  IADD3.X R12, R224, UR4, RZ, P2, !PT ;  /* 0x00000004e00c7c10 */ /* 0x000fe400097fe4ff */
[----:B------:R-:W2:Y:S01]  /*5850*/  S2R R224, SR_TID.X ;  /* 0x0000000000e07919 */ /* 0x000ea20000002100 */
[----:B------:R-:W-:Y:S02]  /*5860*/  LEA R6, P2, R5, c[0x0][0x160], 0x1 ;  /* 0x0000580005067a11 */ /* 0x000fe400078408ff */
[----:B------:R-:W-:Y:S01]  /*5870*/  LEA.HI.X R11, R7, c[0x0][0x25c], R11, 0x2, P1 ;  /* 0x00009700070b7a11 */ /* 0x000fe200008f140b */
[----:B------:R-:W-:Y:S01]  /*5880*/  @!PT LDS RZ, [RZ] ;  /* 0x00000000fffff984 */ /* 0x000fe20000000800 */
[----:B------:R-:W-:Y:S01]  /*5890*/  @!PT LDS RZ, [RZ] ;  /* 0x00000000fffff984 */ /* 0x000fe20000000800 */
[----:B------:R-:W-:Y:S01]  /*58a0*/  @!PT LDS RZ, [RZ] ;  /* 0x00000000fffff984 */ /* 0x000fe20000000800 */
[----:B------:R3:W-:Y:S01]  /*58b0*/  LDGSTS.E.BYPASS.LTC128B.128 [R240+0x10080], [R8.64], !P6 ;  /* 0x1008000008f07fae */ /* 0x0007e2000f101d4c */
[----:B------:R-:W-:Y:S02]  /*58c0*/  LOP3.LUT P1, RZ, R243, 0x4, RZ, 0xc0, !PT ;  /* 0x00000004f3ff7812 */ /* 0x000fe4000782c0ff */
[----:B------:R-:W-:Y:S01]  /*58d0*/  LEA.HI.X R7, R5, c[0x0][0x164], R12, 0x1, P2 ;  /* 0x0000590005077a11 */ /* 0x000fe200010f0c0c */
[----:B------:R3:W-:Y:S01]  /*58e0*/  LDGSTS.E.BYPASS.LTC128B.128 [R240+0x12080], [R8.64+0x80], !P5 ;  /* 0x1208008008f07fae */ /* 0x0007e2000e901d4c */
[C---:B------:R-:W-:Y:S02]  /*58f0*/  ISETP.LT.OR P6, PT, R4.reuse, 0x1, !P1 ;  /* 0x000000010400780c */ /* 0x040fe40004fc1670 */
[----:B------:R-:W-:Y:S02]  /*5900*/  LOP3.LUT P2, RZ, R243, 0x8, RZ, 0xc0, !PT ;  /* 0x00000008f3ff7812 */ /* 0x000fe4000784c0ff */
[C---:B------:R-:W-:Y:S02]  /*5910*/  ISETP.LT.OR P4, PT, R4.reuse, 0x21, !P4 ;  /* 0x000000210400780c */ /* 0x040fe40006781670 */
[C---:B------:R-:W-:Y:S02]  /*5920*/  ISETP.LT.OR P5, PT, R4.reuse, 0x1, !P2 ;  /* 0x000000010400780c */ /* 0x040fe400057a1670 */
[C---:B------:R-:W-:Y:S02]  /*5930*/  ISETP.LT.OR P3, PT, R4.reuse, 0x21, !P3 ;  /* 0x000000210400780c */ /* 0x040fe40005f61670 */
[C---:B------:R-:W-:Y:S02]  /*5940*/  ISETP.LT.OR P1, PT, R4.reuse, 0x21, !P1 ;  /* 0x000000210400780c */ /* 0x040fe40004f21670 */
[----:B------:R-:W-:Y:S01]  /*5950*/  ISETP.LT.OR P2, PT, R4, 0x21, !P2 ;  /* 0x000000210400780c */ /* 0x000fe20005741670 */
[----:B------:R3:W-:Y:S01]  /*5960*/  LDGSTS.E.BYPASS.LTC128B.128 [R240+0x14080], [R8.64+0x100], !P6 ;  /* 0x1408010008f07fae */ /* 0x0007e2000f101d4c */
[----:B--2---:R-:W-:Y:S05]  /*5970*/  @!P0 IMAD.SHL.U32 R4, R224, 0x10, RZ ;  /* 0x00000010e0048824 */ /* 0x004fea00078e00ff */
[----:B------:R3:W-:Y:S04]  /*5980*/  LDGSTS.E.BYPASS.LTC128B.128 [R240+0x16080], [R8.64+0x180], !P5 ;  /* 0x1608018008f07fae */ /* 0x0007e8000e901d4c */
[----:B------:R3:W-:Y:S04]  /*5990*/  LDGSTS.E.BYPASS.LTC128B.128 [R240+0x11080], [R6.64], !P4 ;  /* 0x1108000006f07fae */ /* 0x0007e8000e101d4c */
[----:B------:R3:W-:Y:S04]  /*59a0*/  LDGSTS.E.BYPASS.LTC128B.128 [R240+0x13080], [R6.64+0x80], !P3 ;  /* 0x1308008006f07fae */ /* 0x0007e8000d901d4c */
[----:B------:R3:W-:Y:S04]  /*59b0*/  LDGSTS.E.BYPASS.LTC128B.128 [R240+0x15080], [R6.64+0x100], !P1 ;  /* 0x1508010006f07fae */ /* 0x0007e8000c901d4c */
[----:B------:R3:W-:Y:S04]  /*59c0*/  LDGSTS.E.BYPASS.LTC128B.128 [R240+0x17080], [R6.64+0x180], !P2 ;  /* 0x1708018006f07fae */ /* 0x0007e8000d101d4c */
[----:B------:R3:W-:Y:S02]  /*59d0*/  @!P0 LDGSTS.E.BYPASS.LTC128B.128 [R4+0x20080], [R10.64] ;  /* 0x200800000a048fae */ /* 0x0007e4000b901d4c */
.L_x_894:
        /* <DEDUP_REMOVED lines=218> */
.L_x_884:
[----:B------:R-:W-:Y:S05]  /*6780*/  @P3 EXIT ;  /* 0x000000000000394d */ /* 0x000fea0003800000 */
[----:B-1----:R-:W2:Y:S01]  /*6790*/  LDL.LU R9, [R1+0x3c] ;  /* 0x00003c0001097983 */ /* 0x002ea20000300800 */
[----:B------:R-:W-:-:S04]  /*67a0*/  ISETP.NE.U32.AND P2, PT, RZ, c[0x0][0x360], PT ;  /* 0x0000d800ff007a0c */ /* 0x000fc80003f45070 */
[----:B------:R-:W-:-:S13]  /*67b0*/  ISETP.NE.AND.EX P2, PT, RZ, c[0x0][0x364], PT, P2 ;  /* 0x0000d900ff007a0c */ /* 0x000fda0003f45320 */
[----:B------:R-:W-:-:S04]  /*67c0*/  @P2 IMAD.MOV.U32 R2, RZ, RZ, 0x4 ;  /* 0x00000004ff022424 */ /* 0x000fc800078e00ff */
[----:B--2---:R-:W-:-:S05]  /*67d0*/  @P2 IMAD.WIDE R2, R9, R2, c[0x0][0x360] ;  /* 0x0000d80009022625 */ /* 0x004fca00078e0202 */
[----:B------:R1:W2:Y:S01]  /*67e0*/  @P2 LDG.E R0, [R2.64] ;  /* 0x0000000c02002981 */ /* 0x0002a2000c1e1900 */
        /* <DEDUP_REMOVED lines=173> */
.L_x_896:
        /* <DEDUP_REMOVED lines=12> */
.L_x_1168:


//--------------------- .text._ZN7cutlass13device_kernelIN5flash19enable_sm80_to_sm89INS1_16FlashAttnBwdSm80INS1_25CollectiveMainloopBwdSm80ILi1ELi1EN4cute5tupleIJNS5_1CILi64EEES8_NS7_ILi256EEEEEENS_6half_tEfNS_4arch4Sm80ELb1ELb0ELb0ELb0ELb0ELb0ELb0ELb0ELi2ELi4ELi2ELi2ELb0EEENS1_21CollectiveEpilogueBwdISA_SB_SD_Li256ELb0ELb0ELi4EEENS1_25SingleTileBwdLPTSchedulerILb0ELi64ELb0EEEEEEEEEvNT_6ParamsE --------------------------
	.section	.text._ZN7cutlass13device_kernelIN5flash19enable_sm80_to_sm89INS1_16FlashAttnBwdSm80INS1_25CollectiveMainloopBwdSm80ILi1ELi1EN4cute5tupleIJNS5_1CILi64EEES8_NS7_ILi256EEEEEENS_6half_tEfNS_4arch4Sm80ELb1ELb0ELb0ELb0ELb0ELb0ELb0ELb0ELi2ELi4ELi2ELi2ELb0EEENS1_21CollectiveEpilogueBwdISA_SB_SD_Li256ELb0ELb0ELi4EEENS1_25SingleTileBwdLPTSchedulerILb0ELi64ELb0EEEEEEEEEvNT_6ParamsE,"ax",@progbits
	.sectioninfo	@"SHI_REGISTERS=255"
	.align	128
.text._ZN7cutlass13device_kernelIN5flash19enable_sm80_to_sm89INS1_16FlashAttnBwdSm80INS1_25CollectiveMainloopBwdSm80ILi1ELi1EN4cute5tupleIJNS5_1CILi64EEES8_NS7_ILi256EEEEEENS_6half_tEfNS_4arch4Sm80ELb1ELb0ELb0ELb0ELb0ELb0ELb0ELb0ELi2ELi4ELi2ELi2ELb0EEENS1_21CollectiveEpilogueBwdISA_SB_SD_Li256ELb0ELb0ELi4EEENS1_25SingleTileBwdLPTSchedulerILb0ELi64ELb0EEEEEEEEEvNT_6ParamsE:
        .type           _ZN7cutlass13device_kernelIN5flash19enable_sm80_to_sm89INS1_16FlashAttnBwdSm80INS1_25CollectiveMainloopBwdSm80ILi1ELi1EN4cute5tupleIJNS5_1CILi64EEES8_NS7_ILi256EEEEEENS_6half_tEfNS_4arch4Sm80ELb1ELb0ELb0ELb0ELb0ELb0ELb0ELb0ELi2ELi4ELi2ELi2ELb0EEENS1_21CollectiveEpilogueBwdISA_SB_SD_Li256ELb0ELb0ELi4EEENS1_25SingleTileBwdLPTSchedulerILb0ELi64ELb0EEEEEEEEEvNT_6ParamsE,@function
        .size           _ZN7cutlass13device_kernelIN5flash19enable_sm80_to_sm89INS1_16FlashAttnBwdSm80INS1_25CollectiveMainloopBwdSm80ILi1ELi1EN4cute5tupleIJNS5_1CILi64EEES8_NS7_ILi256EEEEEENS_6half_tEfNS_4arch4Sm80ELb1ELb0ELb0ELb0ELb0ELb0ELb0ELb0ELi2ELi4ELi2ELi2ELb0EEENS1_21CollectiveEpilogueBwdISA_SB_SD_Li256ELb0ELb0ELi4EEENS1_25SingleTileBwdLPTSchedulerILb0ELi64ELb0EEEEEEEEEvNT_6ParamsE,(.L_x_1169 - _ZN7cutlass13device_kernelIN5flash19enable_sm80_to_sm89INS1_16FlashAttnBwdSm80INS1_25CollectiveMainloopBwdSm80ILi1ELi1EN4cute5tupleIJNS5_1CILi64EEES8_NS7_ILi256EEEEEENS_6half_tEfNS_4arch4Sm80ELb1ELb0ELb0ELb0ELb0ELb0ELb0ELb0ELi2ELi4ELi2ELi2ELb0EEENS1_21CollectiveEpilogueBwdISA_SB_SD_Li256ELb0ELb0ELi4EEENS1_25SingleTileBwdLPTSchedulerILb0ELi64ELb0EEEEEEEEEvNT_6ParamsE)
        .other          _ZN7cutlass13device_kernelIN5flash19enable_sm80_to_sm89INS1_16FlashAttnBwdSm80INS1_25CollectiveMainloopBwdSm80ILi1ELi1EN4cute5tupleIJNS5_1CILi64EEES8_NS7_ILi256EEEEEENS_6half_tEfNS_4arch4Sm80ELb1ELb0ELb0ELb0ELb0ELb0ELb0ELb0ELi2ELi4ELi2ELi2ELb0EEENS1_21CollectiveEpilogueBwdISA_SB_SD_Li256ELb0ELb0ELi4EEENS1_25SingleTileBwdLPTSchedulerILb0ELi64ELb0EEEEEEEEEvNT_6ParamsE,@"STO_CUDA_ENTRY STV_DEFAULT"
_ZN7cutlass13device_kernelIN5flash19enable_sm80_to_sm89INS1_16FlashAttnBwdSm80INS1_25CollectiveMainloopBwdSm80ILi1ELi1EN4cute5tupleIJNS5_1CILi64EEES8_NS7_ILi256EEEEEENS_6half_tEfNS_4arch4Sm80ELb1ELb0ELb0ELb0ELb0ELb0ELb0ELb0ELi2ELi4ELi2ELi2ELb0EEENS1_21CollectiveEpilogueBwdISA_SB_SD_Li256ELb0ELb0ELi4EEENS1_25SingleTileBwdLPTSchedulerILb0ELi64ELb0EEEEEEEEEvNT_6ParamsE:
[----:B------:R-:W-:Y:S02]  /*0000*/  MOV R1, c[0x0][0x28] ;  /* 0x00000a0000017a02 */ /* 0x000fe40000000f00 */
[----:B------:R-:W1:Y:S01]  /*0010*/  S2R R248, SR_TID.X ;  /* 0x0000000000f87919 */ /* 0x000e620000002100 */
[----:B------:R-:W2:Y:S01]  /*0020*/  S2UR UR4, SR_CTAID.X ;  /* 0x00000000000479c3 */ /* 0x000ea20000002500 */
        /* <DEDUP_REMOVED lines=25> */
.L_x_898:
[----:B------:R-:W-:Y:S02]  /*01c0*/  ULDC UR7, c[0x0][0x3ac] ;  /* 0x0000eb0000077ab9 */ /* 0x000fe40000000800 */
[----:B------:R-:W-:Y:S02]  /*01d0*/  UISETP.NE.AND UP0, UPT, UR7, 0x1, UPT ;  /* 0x000000010700788c */ /* 0x000fe4000bf05270 */
[----:B------:R-:W-:Y:S02]  /*01e0*/  ULDC.64 UR4, c[0x0][0x3b0] ;  /* 0x0000ec0000047ab9 */ /* 0x000fe40000000a00 */
[----:B------:R-:W-:Y:S02]  /*01f0*/  UIMAD.WIDE.U32 UR10, UR6, UR4, URZ ;  /* 0x00000004060a72a5 */ /* 0x000fe4000f8e003f */
[----:B------:R-:W-:-:S05]  /*0200*/  UMOV UR15, UR6 ;  /* 0x00000006000f7c82 */ /* 0x000fca0008000000 */
[----:B------:R-:W-:-:S04]  /*0210*/  @UP0 USHF.R.U32.HI UR15, URZ, UR5, UR11 ;  /* 0x000000053f0f0299 */ /* 0x000fc8000801160b */
[----:B------:R-:W-:-:S04]  /*0220*/  UIMAD UR7, UR15, UR7, URZ ;  /* 0x000000070f0772a4 */ /* 0x000fc8000f8e023f */
.L_x_899:
[----:B------:R-:W-:Y:S02]  /*0230*/  UIADD3 UR9, UR6, -UR7, URZ ;  /* 0x8000000706097290 */ /* 0x000fe4000fffe03f */
[----:B------:R-:W-:Y:S02]  /*0240*/  ULDC.64 UR4, c[0x0][0x3a8] ;  /* 0x0000ea0000047ab9 */ /* 0x000fe40000000a00 */
[----:B------:R-:W-:Y:S02]  /*0250*/  ULDC.64 UR6, c[0x0][0x3a0] ;  /* 0x0000e80000067ab9 */ /* 0x000fe40000000a00 */
[----:B------:R-:W-:Y:S02]  /*0260*/  UISETP.NE.AND UP0, UPT, UR6, 0x1, UPT ;  /* 0x000000010600788c */ /* 0x000fe4000bf05270 */
[----:B------:R-:W-:-:S04]  /*0270*/  UIMAD UR5, UR8, UR5, UR9 ;  /* 0x00000005080572a4 */ /* 0x000fc8000f8e0209 */
[----:B------:R-:W-:-:S03]  /*0280*/  UIMAD.WIDE.U32 UR8, UR5, UR7, URZ ;  /* 0x00000007050872a5 */ /* 0x000fc6000f8e003f */
[----:B------:R-:W-:Y:S02]  /*0290*/  UMOV UR14, UR5 ;  /* 0x00000005000e7c82 */ /* 0x000fe40008000000 */
[----:B------:R-:W-:-:S04]  /*02a0*/  @UP0 USHF.R.U32.HI UR14, URZ, UR4, UR9 ;  /* 0x000000043f0e0299 */ /* 0x000fc80008011609 */
[----:B------:R-:W-:-:S04]  /*02b0*/  UIADD3 UR13, -UR14, URZ, URZ ;  /* 0x0000003f0e0d7290 */ /* 0x000fc8000fffe13f */
[----:B------:R-:W-:Y:S01]  /*02c0*/  UIMAD UR13, UR13, UR6, UR5 ;  /* 0x000000060d0d72a4 */ /* 0x000fe2000f8e0205 */
[----:B------:R-:W-:Y:S05]  /*02d0*/  BRA `(.L_x_900) ;  /* 0x0000025000007947 */ /* 0x000fea0003800000 */
.L_x_897:
        /* <DEDUP_REMOVED lines=20> */
.L_x_901:
[----:B------:R-:W-:Y:S02]  /*0420*/  ULDC UR7, c[0x0][0x3ac] ;  /* 0x0000eb0000077ab9 */ /* 0x000fe40000000800 */
[----:B------:R-:W-:Y:S02]  /*0430*/  UISETP.NE.AND UP0, UPT, UR7, 0x1, UPT ;  /* 0x000000010700788c */ /* 0x000fe4000bf05270 */
[----:B------:R-:W-:Y:S02]  /*0440*/  ULDC.64 UR4, c[0x0][0x3b0] ;  /* 0x0000ec0000047ab9 */ /* 0x000fe40000000a00 */
[----:B------:R-:W-:Y:S02]  /*0450*/  UIMAD.WIDE.U32 UR10, UR6, UR4, URZ ;  /* 0x00000004060a72a5 */ /* 0x000fe4000f8e003f */
[----:B------:R-:W-:-:S05]  /*0460*/  UMOV UR15, UR6 ;  /* 0x00000006000f7c82 */ /* 0x000fca0008000000 */
[----:B------:R-:W-:-:S04]  /*0470*/  @UP0 USHF.R.U32.HI UR15, URZ, UR5, UR11 ;  /* 0x000000053f0f0299 */ /* 0x000fc8000801160b */
[----:B------:R-:W-:-:S04]  /*0480*/  UIMAD UR7, UR15, UR7, URZ ;  /* 0x000000070f0772a4 */ /* 0x000fc8000f8e023f */
.L_x_902:
        /* <DEDUP_REMOVED lines=9> */
[----:B------:R-:W-:Y:S02]  /*0520*/  UIMAD UR13, UR13, UR6, UR5 ;  /* 0x000000060d0d72a4 */ /* 0x000fe4000f8e0205 */
.L_x_900:
        /* <DEDUP_REMOVED lines=16> */
[----:B------:R-:W-:Y:S01]  /*0630*/  UIADD3 UR6, UR6, 0x3f, URZ ;  /* 0x0000003f06067890 */ /* 0x000fe2000fffe03f */
[----:B------:R-:W-:Y:S01]  /*0640*/  CS2R R12, SRZ ;  /* 0x00000000000c7805 */ /* 0x000fe2000001ff00 */
[----:B------:R-:W-:Y:S01]  /*0650*/  USHF.R.S32.HI UR4, URZ, 0x1f, UR5 ;  /* 0x0000001f3f047899 */ /* 0x000fe20008011405 */
[----:B------:R-:W-:Y:S01]  /*0660*/  MOV R152, RZ ;  /* 0x000000ff00987202 */ /* 0x000fe20000000f00 */
[----:B------:R-:W-:Y:S01]  /*0670*/  ULDC.64 UR16, c[0x0][0x118] ;  /* 0x0000460000107ab9 */ /* 0x000fe20000000a00 */
        /* <DEDUP_REMOVED lines=15> */
[----:B------:R-:W-:Y:S01]  /*0770*/  MOV R144, RZ ;  /* 0x000000ff00907202 */ /* 0x000fe20000000f00 */
[----:B------:R-:W-:Y:S01]  /*0780*/  IMAD.MOV.U32 R138, RZ, RZ, RZ ;  /* 0x000000ffff8a7224 */ /* 0x000fe200078e00ff */
[----:B------:R-:W-:Y:S01]  /*0790*/  UISETP.GT.AND UP0, UPT, UR12, UR11, UPT ;  /* 0x0000000b0c00728c */ /* 0x000fe2000bf04270 */
[----:B------:R-:W-:Y:S01]  /*07a0*/  CS2R R20, SRZ ;  /* 0x0000000000147805 */ /* 0x000fe2000001ff00 */
        /* <DEDUP_REMOVED lines=60> */
[----:B------:R-:W-:Y:S01]  /*0b70*/  ULDC.64 UR4, c[0x0][0x248] ;  /* 0x0000920000047ab9 */ /* 0x000fe20000000a00 */
[--C-:B------:R-:W-:Y:S01]  /*0b80*/  SHF.R.S32.HI R20, RZ, 0x1f, R248.reuse ;  /* 0x0000001fff147819 */ /* 0x100fe200000114f8 */
[----:B------:R-:W-:Y:S01]  /*0b90*/  UISETP.NE.AND UP0, UPT, UR4, 0x1, UPT ;  /* 0x000000010400788c */ /* 0x000fe2000bf05270 */
[----:B------:R-:W-:Y:S01]  /*0ba0*/  SHF.R.S32.HI R249, RZ, 0x1f, R248 ;  /* 0x0000001ffff97819 */ /* 0x000fe200000114f8 */
[----:B------:R-:W-:Y:S01]  /*0bb0*/  UIMAD.WIDE.U32 UR8, UR13, UR5, URZ ;  /* 0x000000050d0872a5 */ /* 0x000fe2000f8e003f */
[----:B------:R-:W-:Y:S01]  /*0bc0*/  LEA.HI R0, R20, R248, RZ, 0x3 ;  /* 0x000000f814007211 */ /* 0x000fe200078f18ff */
[----:B------:R-:W-:Y:S01]  /*0bd0*/  ULDC UR4, c[0x0][0x250] ;  /* 0x0000940000047ab9 */ /* 0x000fe20000000800 */
[----:B------:R-:W-:Y:S01]  /*0be0*/  IMAD.U32 R2, RZ, RZ, UR13 ;  /* 0x0000000dff027e24 */ /* 0x000fe2000f8e00ff */
[----:B------:R-:W-:Y:S01]  /*0bf0*/  UMOV UR7, UR13 ;  /* 0x0000000d00077c82 */ /* 0x000fe20008000000 */
[----:B------:R-:W-:Y:S01]  /*0c00*/  LOP3.LUT R3, R0, 0xfffffff8, RZ, 0xc0, !PT ;  /* 0xfffffff800037812 */ /* 0x000fe200078ec0ff */
[----:B------:R-:W-:Y:S01]  /*0c10*/  IMAD.U32 R8, RZ, RZ, UR15 ;  /* 0x0000000fff087e24 */ /* 0x000fe2000f8e00ff */
[----:B------:R-:W-:Y:S01]  /*0c20*/  SHF.R.S32.HI R250, RZ, 0x3, R0 ;  /* 0x00000003fffa7819 */ /* 0x000fe20000011400 */
[----:B------:R-:W-:Y:S01]  /*0c30*/  IMAD.WIDE.U32 R22, R2, c[0x0][0x238], R248 ;  /* 0x00008e0002167a25 */ /* 0x000fe200078e00f8 */
[----:B------:R-:W-:Y:S01]  /*0c40*/  @UP0 UMOV UR5, UR9 ;  /* 0x0000000900050c82 */ /* 0x000fe20008000000 */
[----:B------:R-:W-:Y:S01]  /*0c50*/  LOP3.LUT R252, R252, 0xfffffffe, RZ, 0xc0, !PT ;  /* 0xfffffffefcfc7812 */ /* 0x000fe200078ec0ff */
[----:B------:R-:W-:Y:S01]  /*0c60*/  @UP0 USHF.R.U32.HI UR7, URZ, UR4, UR5 ;  /* 0x000000043f070299 */ /* 0x000fe20008011605 */
[----:B------:R-:W-:Y:S01]  /*0c70*/  IMAD.IADD R32, R248, 0x1, -R3 ;  /* 0x00000001f8207824 */ /* 0x000fe200078e0a03 */
[----:B------:R-:W-:Y:S01]  /*0c80*/  SHF.R.S32.HI R251, RZ, 0x1f, R250 ;  /* 0x0000001ffffb7819 */ /* 0x000fe200000114fa */
[----:B------:R-:W-:Y:S01]  /*0c90*/  ULDC.64 UR4, c[0x0][0x1e0] ;  /* 0x0000780000047ab9 */ /* 0x000fe20000000a00 */
[----:B------:R-:W-:Y:S01]  /*0ca0*/  IMAD.U32 R16, RZ, RZ, UR13 ;  /* 0x0000000dff107e24 */ /* 0x000fe2000f8e00ff */
[----:B------:R-:W-:Y:S01]  /*0cb0*/  USHF.R.S32.HI UR6, URZ, 0x1f, UR7 ;  /* 0x0000001f3f067899 */ /* 0x000fe20008011407 */
[----:B------:R-:W-:Y:S01]  /*0cc0*/  IMAD.SHL.U32 R2, R32, 0x8, RZ ;  /* 0x0000000820027824 */ /* 0x000fe200078e00ff */
[----:B------:R-:W-:Y:S01]  /*0cd0*/  USHF.R.S32.HI UR9, URZ, 0x1f, UR14 ;  /* 0x0000001f3f097899 */ /* 0x000fe2000801140e */
[----:B------:R-:W-:Y:S01]  /*0ce0*/  IMAD.U32 R10, RZ, RZ, UR7 ;  /* 0x00000007ff0a7e24 */ /* 0x000fe2000f8e00ff */
[----:B------:R-:W-:Y:S01]  /*0cf0*/  UIMAD UR4, UR6, UR4, URZ ;  /* 0x00000004060472a4 */ /* 0x000fe2000f8e023f */
[----:B------:R-:W-:Y:S01]  /*0d00*/  IMAD R0, R251, c[0x0][0x178], RZ ;  /* 0x00005e00fb007a24 */ /* 0x000fe200078e02ff */
[----:B------:R-:W-:Y:S01]  /*0d10*/  SHF.R.S32.HI R3, RZ, 0x1f, R2 ;  /* 0x0000001fff037819 */ /* 0x000fe20000011402 */
[----:B------:R-:W-:Y:S01]  /*0d20*/  IMAD.WIDE R8, R8, 0x40, R250 ;  /* 0x0000004008087825 */ /* 0x000fe200078e02fa */
[----:B------:R-:W-:Y:S01]  /*0d30*/  UIMAD UR8, UR7, UR5, UR4 ;  /* 0x00000005070872a4 */ /* 0x000fe2000f8e0204 */
[----:B------:R-:W-:Y:S01]  /*0d40*/  ISETP.GE.AND P4, PT, R2, c[0x0][0x1cc], PT ;  /* 0x0000730002007a0c */ /* 0x000fe20003f86270 */
[----:B------:R-:W-:Y:S01]  /*0d50*/  USHF.R.S32.HI UR20, URZ, 0x1f, UR13 ;  /* 0x0000001f3f147899 */ /* 0x000fe2000801140d */
[----:B------:R-:W-:Y:S01]  /*0d60*/  IMAD.WIDE.U32 R4, R10, c[0x0][0x1e0], R2 ;  /* 0x000078000a047a25 */ /* 0x000fe200078e0002 */
[----:B------:R-:W-:Y:S01]  /*0d70*/  ULDC.64 UR4, c[0x0][0x1b0] ;  /* 0x00006c0000047ab9 */ /* 0x000fe20000000a00 */
[----:B------:R-:W-:Y:S01]  /*0d80*/  IADD3 R28, R2, 0x40, RZ ;  /* 0x00000040021c7810 */ /* 0x000fe20007ffe0ff */
[----:B------:R-:W-:Y:S01]  /*0d90*/  UIMAD UR4, UR6, UR4, URZ ;  /* 0x00000004060472a4 */ /* 0x000fe2000f8e023f */
[C---:B------:R-:W-:Y:S01]  /*0da0*/  IMAD R0, R250.reuse, c[0x0][0x17c], R0 ;  /* 0x00005f00fa007a24 */ /* 0x040fe200078e0200 */
[----:B------:R-:W-:Y:S01]  /*0db0*/  IADD3 R7, R5, UR8, RZ ;  /* 0x0000000805077c10 */ /* 0x000fe2000fffe0ff */
[--C-:B------:R-:W-:Y:S01]  /*0dc0*/  IMAD.WIDE.U32 R12, R250, c[0x0][0x178], R2.reuse ;  /* 0x00005e00fa0c7a25 */ /* 0x100fe200078e0002 */
[----:B------:R-:W-:Y:S01]  /*0dd0*/  UIMAD UR8, UR7, UR5, UR4 ;  /* 0x00000005070872a4 */ /* 0x000fe2000f8e0204 */
[----:B------:R-:W-:Y:S01]  /*0de0*/  IADD3 R26, R2, 0x80, RZ ;  /* 0x00000080021a7810 */ /* 0x000fe20007ffe0ff */
[----:B------:R-:W-:Y:S01]  /*0df0*/  USHF.R.S32.HI UR19, URZ, 0x1f, UR11 ;  /* 0x0000001f3f137899 */ /* 0x000fe2000801140b */
[----:B------:R-:W-:Y:S01]  /*0e00*/  IMAD.WIDE.U32 R10, R10, c[0x0][0x1b0], R2 ;  /* 0x00006c000a0a7a25 */ /* 0x000fe200078e0002 */
[----:B------:R-:W-:Y:S01]  /*0e10*/  ULDC.64 UR6, c[0x0][0x1e8] ;  /* 0x00007a0000067ab9 */ /* 0x000fe20000000a00 */
[----:B------:R-:W-:Y:S01]  /*0e20*/  IADD3 R27, R2, 0xc0, RZ ;  /* 0x000000c0021b7810 */ /* 0x000fe20007ffe0ff */
[----:B------:R-:W-:Y:S01]  /*0e30*/  ULDC.64 UR4, c[0x0][0x1b8] ;  /* 0x00006e0000047ab9 */ /* 0x000fe20000000a00 */
[----:B------:R-:W-:Y:S01]  /*0e40*/  IMAD.IADD R13, R13, 0x1, R0 ;  /* 0x000000010d0d7824 */ /* 0x000fe200078e0200 */
[----:B------:R-:W-:Y:S01]  /*0e50*/  UIMAD UR6, UR9, UR6, URZ ;  /* 0x00000006090672a4 */ /* 0x000fe2000f8e023f */
[----:B------:R-:W-:Y:S01]  /*0e60*/  IMAD.MOV.U32 R6, RZ, RZ, R4 ;  /* 0x000000ffff067224 */ /* 0x000fe200078e0004 */
[----:B------:R-:W-:Y:S01]  /*0e70*/  IADD3 R5, R11, UR8, RZ ;  /* 0x000000080b057c10 */ /* 0x000fe2000fffe0ff */
[----:B------:R-:W-:Y:S01]  /*0e80*/  IMAD.U32 R0, RZ, RZ, UR14 ;  /* 0x0000000eff007e24 */ /* 0x000fe2000f8e00ff */
[----:B------:R-:W-:Y:S01]  /*0e90*/  UIMAD UR4, UR9, UR4, URZ ;  /* 0x00000004090472a4 */ /* 0x000fe2000f8e023f */
[----:B------:R-:W-:Y:S01]  /*0ea0*/  IMAD.U32 R11, RZ, RZ, UR14 ;  /* 0x0000000eff0b7e24 */ /* 0x000fe2000f8e00ff */
[----:B------:R-:W-:Y:S01]  /*0eb0*/  UIMAD UR7, UR14, UR7, UR6 ;  /* 0x000000070e0772a4 */ /* 0x000fe2000f8e0206 */
[----:B------:R-:W-:Y:S01]  /*0ec0*/  IMAD.MOV.U32 R4, RZ, RZ, R10 ;  /* 0x000000ffff047224 */ /* 0x000fe200078e000a */
[----:B------:R-:W-:Y:S01]  /*0ed0*/  UIMAD UR6, UR14, UR5, UR4 ;  /* 0x000000050e0672a4 */ /* 0x000fe2000f8e0204 */
[----:B------:R-:W-:Y:S01]  /*0ee0*/  IMAD.WIDE.U32 R6, R0, c[0x0][0x1e8], R6 ;  /* 0x00007a0000067a25 */ /* 0x000fe200078e0006 */
[----:B------:R-:W-:Y:S01]  /*0ef0*/  ULDC UR8, c[0x0][0x198] ;  /* 0x0000660000087ab9 */ /* 0x000fe20000000800 */
[----:B------:R-:W-:Y:S01]  /*0f00*/  ISETP.GE.AND P5, PT, R28, c[0x0][0x1cc], PT ;  /* 0x000073001c007a0c */ /* 0x000fe20003fa6270 */
[----:B------:R-:W-:Y:S01]  /*0f10*/  UIADD3 UR8, -UR10, UR8, URZ ;  /* 0x000000080a087290 */ /* 0x000fe2000fffe13f */
[----:B------:R-:W-:Y:S01]  /*0f20*/  IMAD.U32 R0, RZ, RZ, UR13 ;  /* 0x0000000dff007e24 */ /* 0x000fe2000f8e00ff */
[----:B------:R-:W-:Y:S01]  /*0f30*/  IADD3 R7, R7, UR7, RZ ;  /* 0x0000000707077c10 */ /* 0x000fe2000fffe0ff */
[----:B------:R-:W-:Y:S01]  /*0f40*/  IMAD.SHL.U32 R10, R250, 0x40, RZ ;  /* 0x00000040fa0a7824 */ /* 0x000fe200078e00ff */
[----:B------:R-:W-:Y:S01]  /*0f50*/  ULDC.64 UR4, c[0x0][0x180] ;  /* 0x0000600000047ab9 */ /* 0x000fe20000000a00 */
[----:B------:R-:W-:Y:S01]  /*0f60*/  IMAD.WIDE.U32 R4, R11, c[0x0][0x1b8], R4 ;  /* 0x00006e000b047a25 */ /* 0x000fe200078e0004 */
[----:B------:R-:W-:Y:S01]  /*0f70*/  UIMAD UR4, UR20, UR4, URZ ;  /* 0x00000004140472a4 */ /* 0x000fe2000f8e023f */
[----:B------:R-:W-:Y:S01]  /*0f80*/  ISETP.GE.AND P6, PT, R26, c[0x0][0x1cc], PT ;  /* 0x000073001a007a0c */ /* 0x000fe20003fc6270 */
[----:B------:R-:W-:Y:S01]  /*0f90*/  USHF.L.U32 UR18, UR11, 0x6, URZ ;  /* 0x000000060b127899 */ /* 0x000fe2000800063f */
[----:B------:R-:W-:Y:S01]  /*0fa0*/  IMAD.WIDE.U32 R12, R0, c[0x0][0x180], R12 ;  /* 0x00006000000c7a25 */ /* 0x000fe200078e000c */
[----:B------:R-:W-:Y:S01]  /*0fb0*/  LOP3.LUT R0, R10, 0x1c0, RZ, 0xc0, !PT ;  /* 0x000001c00a007812 */ /* 0x000fe200078ec0ff */
[----:B------:R-:W-:Y:S01]  /*0fc0*/  UIMAD UR4, UR13, UR5, UR4 ;  /* 0x000000050d0472a4 */ /* 0x000fe2000f8e0204 */
[----:B------:R-:W-:Y:S01]  /*0fd0*/  IADD3 R5, R5, UR6, RZ ;  /* 0x0000000605057c10 */ /* 0x000fe2000fffe0ff */
[C---:B------:R-:W-:Y:S01]  /*0fe0*/  IMAD R10, R9.reuse, c[0x0][0x1d8], RZ ;  /* 0x00007600090a7a24 */ /* 0x040fe200078e02ff */
[----:B------:R-:W-:Y:S01]  /*0ff0*/  LOP3.LUT R15, R0, 0x38, R2, 0xf8, !PT ;  /* 0x00000038000f7812 */ /* 0x000fe200078ef802 */
[----:B------:R-:W-:Y:S01]  /*1000*/  IMAD R9, R9, c[0x0][0x1a8], RZ ;  /* 0x00006a0009097a24 */ /* 0x000fe200078e02ff */
[----:B------:R-:W-:Y:S01]  /*1010*/  SHF.R.U32.HI R0, RZ, 0x3, R0 ;  /* 0x00000003ff007819 */ /* 0x000fe20000011600 */
[C---:B------:R-:W-:Y:S01]  /*1020*/  IMAD R14, R8.reuse, c[0x0][0x1dc], R10 ;  /* 0x00007700080e7a24 */ /* 0x040fe200078e020a */
[----:B------:R-:W-:Y:S01]  /*1030*/  IADD3 R13, R13, UR4, RZ ;  /* 0x000000040d0d7c10 */ /* 0x000fe2000fffe0ff */
[C---:B------:R-:W-:Y:S01]  /*1040*/  IMAD.WIDE.U32 R10, R8.reuse, c[0x0][0x1d8], R6 ;  /* 0x00007600080a7a25 */ /* 0x040fe200078e0006 */
[----:B------:R-:W-:Y:S01]  /*1050*/  LOP3.LUT R15, R15, R0, RZ, 0x3c, !PT ;  /* 0x000000000f0f7212 */ /* 0x000fe200078e3cff */
[----:B------:R-:W-:Y:S01]  /*1060*/  ULDC.64 UR4, c[0x0][0x188] ;  /* 0x0000620000047ab9 */ /* 0x000fe20000000a00 */
[----:B------:R-:W-:Y:S01]  /*1070*/  CS2R R162, SRZ ;  /* 0x0000000000a27805 */ /* 0x000fe2000001ff00 */
[C---:B------:R-:W-:Y:S01]  /*1080*/  IMAD R7, R8.reuse, c[0x0][0x1ac], R9 ;  /* 0x00006b0008077a24 */ /* 0x040fe200078e0209 */
[----:B------:R-:W-:Y:S01]  /*1090*/  UIMAD UR4, UR9, UR4, URZ ;  /* 0x00000004090472a4 */ /* 0x000fe2000f8e023f */
[----:B------:R-:W-:Y:S01]  /*10a0*/  IMAD.WIDE.U32 R8, R8, c[0x0][0x1a8], R4 ;  /* 0x00006a0008087a25 */ /* 0x000fe200078e0004 */
[----:B------:R-:W-:Y:S01]  /*10b0*/  LEA R4, P1, R10, c[0x0][0x1c0], 0x1 ;  /* 0x000070000a047a11 */ /* 0x000fe200078208ff */
[----:B------:R-:W-:Y:S01]  /*10c0*/  CS2R R160, SRZ ;  /* 0x0000000000a07805 */ /* 0x000fe2000001ff00 */
[----:B------:R-:W-:Y:S01]  /*10d0*/  UIMAD UR6, UR14, UR5, UR4 ;  /* 0x000000050e0672a4 */ /* 0x000fe2000f8e0204 */
[----:B------:R-:W-:Y:S01]  /*10e0*/  IMAD.IADD R7, R9, 0x1, R7 ;  /* 0x0000000109077824 */ /* 0x000fe200078e0207 */
[C---:B------:R-:W-:Y:S01]  /*10f0*/  LEA R6, P0, R8.reuse, c[0x0][0x190], 0x1 ;  /* 0x0000640008067a11 */ /* 0x040fe200078008ff */
[----:B------:R-:W-:Y:S01]  /*1100*/  IMAD.IADD R0, R11, 0x1, R14 ;  /* 0x000000010b007824 */ /* 0x000fe200078e020e */
[----:B------:R-:W-:Y:S01]  /*1110*/  ULDC.64 UR4, c[0x0][0x178] ;  /* 0x00005e0000047ab9 */ /* 0x000fe20000000a00 */
[----:B------:R-:W-:Y:S01]  /*1120*/  IMAD.MOV.U32 R9, RZ, RZ, c[0x0][0x1d8] ;  /* 0x00007600ff097624 */ /* 0x000fe200078e00ff */
[----:B------:R-:W-:Y:S01]  /*1130*/  LEA.HI.X R7, R8, c[0x0][0x194], R7, 0x1, P0 ;  /* 0x0000650008077a11 */ /* 0x000fe200000f0c07 */
[----:B------:R-:W-:Y:S01]  /*1140*/  IMAD.MOV.U32 R14, RZ, RZ, c[0x0][0x1a8] ;  /* 0x00006a00ff0e7624 */ /* 0x000fe200078e00ff */
[----:B------:R-:W-:Y:S01]  /*1150*/  LEA.HI R8, R20, R248, RZ, 0x6 ;  /* 0x000000f814087211 */ /* 0x000fe200078f30ff */
[----:B------:R-:W-:Y:S01]  /*1160*/  IMAD.U32 R11, RZ, RZ, UR14 ;  /* 0x0000000eff0b7e24 */ /* 0x000fe2000f8e00ff */
[----:B------:R-:W-:Y:S01]  /*1170*/  LEA.HI.X R5, R10, c[0x0][0x1c4], R0, 0x1, P1 ;  /* 0x000071000a057a11 */ /* 0x000fe200008f0c00 */
[----:B------:R-:W-:Y:S01]  /*1180*/  IMAD.MOV.U32 R10, RZ, RZ, c[0x0][0x1dc] ;  /* 0x00007700ff0a7624 */ /* 0x000fe200078e00ff */
[----:B------:R-:W-:Y:S01]  /*1190*/  IADD3 R0, -R250, UR8, RZ ;  /* 0x00000008fa007c10 */ /* 0x000fe2000fffe1ff */
[----:B------:R-:W-:Y:S01]  /*11a0*/  IMAD.WIDE.U32 R18, R11, c[0x0][0x188], R12 ;  /* 0x000062000b127a25 */ /* 0x000fe200078e000c */
[----:B------:R-:W-:Y:S01]  /*11b0*/  SHF.R.S32.HI R29, RZ, 0x6, R8 ;  /* 0x00000006ff1d7819 */ /* 0x000fe20000011408 */
[----:B------:R-:W-:Y:S01]  /*11c0*/  UIMAD UR7, UR19, UR4, URZ ;  /* 0x00000004130772a4 */ /* 0x000fe2000f8e023f */
[C---:B------:R-:W-:Y:S01]  /*11d0*/  LEA R8, P0, R9.reuse, R4, 0x6 ;  /* 0x0000000409087211 */ /* 0x040fe200078030ff */
[----:B------:R-:W-:Y:S01]  /*11e0*/  UIMAD.WIDE.U32 UR22, UR11, UR4, URZ ;  /* 0x000000040b1672a5 */ /* 0x000fe2000f8e003f */
[C---:B------:R-:W-:Y:S01]  /*11f0*/  ISETP.LT.OR P1, PT, R0.reuse, 0x1, P4 ;  /* 0x000000010000780c */ /* 0x040fe20002721670 */
[----:B------:R-:W-:Y:S01]  /*1200*/  UIMAD UR5, UR11, UR5, UR7 ;  /* 0x000000050b0572a4 */ /* 0x000fe2000f8e0207 */
[----:B------:R-:W-:Y:S01]  /*1210*/  LEA.HI.X R9, R9, R5, R10, 0x6, P0 ;  /* 0x0000000509097211 */ /* 0x000fe200000f340a */
[----:B------:R-:W-:Y:S01]  /*1220*/  IMAD R10, R29, 0x200, R15 ;  /* 0x000002001d0a7824 */ /* 0x000fe200078e020f */
[----:B------:R-:W-:Y:S01]  /*1230*/  ISETP.GE.AND P0, PT, R27, c[0x0][0x1cc], PT ;  /* 0x000073001b007a0c */ /* 0x000fe20003f06270 */
[----:B------:R-:W-:Y:S01]  /*1240*/  IMAD.MOV.U32 R15, RZ, RZ, c[0x0][0x1ac] ;  /* 0x00006b00ff0f7624 */ /* 0x000fe200078e00ff */
[----:B------:R-:W-:Y:S01]  /*1250*/  ISETP.LT.OR P3, PT, R0, 0x1, P5 ;  /* 0x000000010000780c */ /* 0x000fe20002f61670 */
[----:B------:R-:W-:Y:S01]  /*1260*/  IMAD.SHL.U32 R240, R10, 0x2, RZ ;  /* 0x000000020af07824 */ /* 0x000fe200078e00ff */
[----:B------:R-:W-:Y:S01]  /*1270*/  ISETP.LT.OR P2, PT, R0, 0x1, P6 ;  /* 0x000000010000780c */ /* 0x000fe20003741670 */
[----:B------:R-:W-:Y:S01]  /*1280*/  IMAD.SHL.U32 R12, R248, 0x4, RZ ;  /* 0x00000004f80c7824 */ /* 0x000fe200078e00ff */
[----:B------:R-:W-:Y:S01]  /*1290*/  UIADD3 UR5, UR23, UR5, URZ ;  /* 0x0000000517057290 */ /* 0x000fe2000fffe03f */
[C---:B------:R-:W-:Y:S01]  /*12a0*/  ISETP.LT.OR P6, PT, R0.reuse, 0x21, P6 ;  /* 0x000000210000780c */ /* 0x040fe200037c1670 */
[----:B------:R1:W-:Y:S01]  /*12b0*/  STL.64 [R1+0x10], R18 ;  /* 0x0000101201007387 */ /* 0x0003e20000100a00 */
[----:B------:R-:W-:Y:S01]  /*12c0*/  IADD3 R21, R19, UR6, RZ ;  /* 0x0000000613157c10 */ /* 0x000fe2000fffe0ff */
[----:B------:R-:W-:Y:S01]  /*12d0*/  ULDC.64 UR6, c[0x0][0x270] ;  /* 0x00009c0000067ab9 */ /* 0x000fe20000000a00 */
[--C-:B------:R-:W-:Y:S01]  /*12e0*/  SHF.R.S32.HI R13, RZ, 0x1f, R12.reuse ;  /* 0x0000001fff0d7819 */ /* 0x100fe2000001140c */
[----:B------:R-:W-:Y:S01]  /*12f0*/  @!PT LDS RZ, [RZ] ;  /* 0x00000000fffff984 */ /* 0x000fe20000000800 */
[----:B------:R-:W-:Y:S01]  /*1300*/  @!PT LDS RZ, [RZ] ;  /* 0x00000000fffff984 */ /* 0x000fe20000000800 */
[----:B------:R-:W-:Y:S01]  /*1310*/  @!PT LDS RZ, [RZ] ;  /* 0x00000000fffff984 */ /* 0x000fe20000000800 */
[----:B------:R2:W-:Y:S01]  /*1320*/  LDGSTS.E.BYPASS.LTC128B.128 [R240+0x8080], [R4.64], !P1 ;  /* 0x0808000004f07fae */ /* 0x0005e2000c901d50 */
[----:B------:R-:W-:Y:S01]  /*1330*/  ISETP.LT.OR P1, PT, R0, 0x1, P0 ;  /* 0x000000010000780c */ /* 0x000fe20000721670 */
[----:B------:R-:W-:Y:S01]  /*1340*/  IMAD.U32 R17, RZ, RZ, UR5 ;  /* 0x00000005ff117e24 */ /* 0x000fe2000f8e00ff */
[----:B------:R-:W-:Y:S01]  /*1350*/  LEA R10, P0, R14, R6, 0x6 ;  /* 0x000000060e0a7211 */ /* 0x000fe200078030ff */
[----:B------:R2:W-:Y:S01]  /*1360*/  LDGSTS.E.BYPASS.LTC128B.128 [R240+0xa080], [R4.64+0x80], !P3 ;  /* 0x0a08008004f07fae */ /* 0x0005e2000d901d50 */
[----:B------:R-:W-:Y:S01]  /*1370*/  ISETP.GE.AND P3, PT, R2, c[0x0][0x19c], PT ;  /* 0x0000670002007a0c */ /* 0x000fe20003f66270 */
[----:B------:R-:W-:Y:S01]  /*1380*/  ULDC.64 UR4, c[0x0][0x238] ;  /* 0x00008e0000047ab9 */ /* 0x000fe20000000a00 */
[----:B------:R-:W-:Y:S01]  /*1390*/  LEA.HI.X R11, R14, R7, R15, 0x6, P0 ;  /* 0x000000070e0b7211 */ /* 0x000fe200000f340f */
[----:B------:R2:W-:Y:S01]  /*13a0*/  LDGSTS.E.BYPASS.LTC128B.128 [R240+0xc080], [R4.64+0x100], !P2 ;  /* 0x0c08010004f07fae */ /* 0x0005e2000d101d50 */
[----:B------:R-:W-:Y:S01]  /*13b0*/  ISETP.LT.OR P0, PT, R0, 0x21, P5 ;  /* 0x000000210000780c */ /* 0x000fe20002f01670 */
[----:B------:R-:W-:Y:S01]  /*13c0*/  IMAD.U32 R14, RZ, RZ, UR13 ;  /* 0x0000000dff0e7e24 */ /* 0x000fe2000f8e00ff */
[C---:B------:R-:W-:Y:S01]  /*13d0*/  ISETP.GE.AND P2, PT, R27.reuse, c[0x0][0x1cc], PT ;  /* 0x000073001b007a0c */ /* 0x040fe20003f46270 */
[----:B------:R-:W-:Y:S01]  /*13e0*/  UIMAD UR4, UR20, UR4, URZ ;  /* 0x00000004140472a4 */ /* 0x000fe2000f8e023f */
[----:B------:R3:W-:Y:S01]  /*13f0*/  STL [R1+0x18], R21 ;  /* 0x0000181501007387 */ /* 0x0007e20000100800 */
[--C-:B------:R-:W-:Y:S01]  /*1400*/  IMAD.WIDE.U32 R14, R14, c[0x0][0x270], R12.reuse ;  /* 0x00009c000e0e7a25 */ /* 0x100fe200078e000c */
[C---:B------:R-:W-:Y:S01]  /*1410*/  ISETP.LT.OR P5, PT, R0.reuse, 0x21, P2 ;  /* 0x000000210000780c */ /* 0x040fe200017a1670 */
[----:B------:R-:W-:Y:S01]  /*1420*/  UIMAD UR4, UR13, UR5, UR4 ;  /* 0x000000050d0472a4 */ /* 0x000fe2000f8e0204 */
[----:B------:R2:W-:Y:S01]  /*1430*/  LDGSTS.E.BYPASS.LTC128B.128 [R240+0xe080], [R4.64+0x180], !P1 ;  /* 0x0e08018004f07fae */ /* 0x0005e2000c901d50 */
[----:B------:R-:W-:Y:S01]  /*1440*/  ISETP.LT.OR P1, PT, R0, 0x21, P4 ;  /* 0x000000210000780c */ /* 0x000fe20002721670 */
[----:B------:R-:W-:Y:S01]  /*1450*/  UIMAD UR6, UR20, UR6, URZ ;  /* 0x00000006140672a4 */ /* 0x000fe2000f8e023f */
[----:B------:R-:W-:Y:S01]  /*1460*/  ISETP.GE.AND P2, PT, R28, c[0x0][0x19c], PT ;  /* 0x000067001c007a0c */ /* 0x000fe20003f46270 */
[----:B------:R-:W-:Y:S01]  /*1470*/  IMAD.MOV.U32 R246, RZ, RZ, 0x20 ;  /* 0x00000020fff67424 */ /* 0x000fe200078e00ff */
[----:B------:R-:W-:Y:S01]  /*1480*/  CS2R R158, SRZ ;  /* 0x00000000009e7805 */ /* 0x000fe2000001ff00 */
[----:B------:R-:W-:Y:S01]  /*1490*/  UIMAD UR6, UR13, UR7, UR6 ;  /* 0x000000070d0672a4 */ /* 0x000fe2000f8e0206 */
[C---:B------:R-:W-:Y:S01]  /*14a0*/  ISETP.LT.OR P4, PT, R0.reuse, 0x1, P2 ;  /* 0x000000010000780c */ /* 0x040fe20001781670 */
[----:B------:R-:W-:Y:S01]  /*14b0*/  CS2R R156, SRZ ;  /* 0x00000000009c7805 */ /* 0x000fe2000001ff00 */
[----:B------:R-:W-:Y:S01]  /*14c0*/  CS2R R154, SRZ ;  /* 0x00000000009a7805 */ /* 0x000fe2000001ff00 */
[----:B------:R-:W-:Y:S01]  /*14d0*/  CS2R R152, SRZ ;  /* 0x0000000000987805 */ /* 0x000fe2000001ff00 */
[----:B------:R-:W-:Y:S01]  /*14e0*/  CS2R R150, SRZ ;  /* 0x0000000000967805 */ /* 0x000fe2000001ff00 */
[----:B------:R-:W-:Y:S01]  /*14f0*/  CS2R R148, SRZ ;  /* 0x0000000000947805 */ /* 0x000fe2000001ff00 */
[----:B------:R-:W-:Y:S01]  /*1500*/  CS2R R146, SRZ ;  /* 0x0000000000927805 */ /* 0x000fe2000001ff00 */
[----:B------:R4:W-:Y:S01]  /*1510*/  LDGSTS.E.BYPASS.LTC128B.128 [R240+0x9080], [R8.64], !P1 ;  /* 0x0908000008f07fae */ /* 0x0009e2000c901d50 */
[----:B------:R-:W-:Y:S01]  /*1520*/  ISETP.GE.AND P1, PT, R27, c[0x0][0x19c], PT ;  /* 0x000067001b007a0c */ /* 0x000fe20003f26270 */
[----:B------:R-:W-:Y:S01]  /*1530*/  CS2R R144, SRZ ;  /* 0x0000000000907805 */ /* 0x000fe2000001ff00 */
[----:B------:R-:W-:Y:S01]  /*1540*/  CS2R R142, SRZ ;  /* 0x00000000008e7805 */ /* 0x000fe2000001ff00 */
[----:B------:R4:W-:Y:S01]  /*1550*/  LDGSTS.E.BYPASS.LTC128B.128 [R240+0xb080], [R8.64+0x80], !P0 ;  /* 0x0b08008008f07fae */ /* 0x0009e2000c101d50 */
[----:B------:R-:W-:Y:S01]  /*1560*/  CS2R R140, SRZ ;  /* 0x00000000008c7805 */ /* 0x000fe2000001ff00 */
[----:B------:R-:W-:Y:S01]  /*1570*/  CS2R R138, SRZ ;  /* 0x00000000008a7805 */ /* 0x000fe2000001ff00 */
[----:B------:R-:W-:Y:S01]  /*1580*/  CS2R R136, SRZ ;  /* 0x0000000000887805 */ /* 0x000fe2000001ff00 */
[----:B------:R4:W-:Y:S01]  /*1590*/  LDGSTS.E.BYPASS.LTC128B.128 [R240+0xd080], [R8.64+0x100], !P6 ;  /* 0x0d08010008f07fae */ /* 0x0009e2000f101d50 */
[C---:B------:R-:W-:Y:S01]  /*15a0*/  ISETP.LT.OR P6, PT, R0.reuse, 0x1, P3 ;  /* 0x000000010000780c */ /* 0x040fe20001fc1670 */
[----:B------:R-:W-:Y:S01]  /*15b0*/  CS2R R134, SRZ ;  /* 0x0000000000867805 */ /* 0x000fe2000001ff00 */
[----:B------:R-:W-:Y:S01]  /*15c0*/  ISETP.LT.OR P3, PT, R0, 0x21, P3 ;  /* 0x000000210000780c */ /* 0x000fe20001f61670 */
[----:B------:R4:W-:Y:S01]  /*15d0*/  LDGSTS.E.BYPASS.LTC128B.128 [R240+0xf080], [R8.64+0x180], !P5 ;  /* 0x0f08018008f07fae */ /* 0x0009e2000e901d50 */
[----:B--2---:R-:W-:Y:S01]  /*15e0*/  IMAD.U32 R4, RZ, RZ, UR22 ;  /* 0x00000016ff047e24 */ /* 0x004fe2000f8e00ff */
[----:B------:R-:W-:Y:S01]  /*15f0*/  CS2R R132, SRZ ;  /* 0x0000000000847805 */ /* 0x000fe2000001ff00 */
[----:B------:R-:W-:Y:S01]  /*1600*/  IMAD.U32 R5, RZ, RZ, UR23 ;  /* 0x00000017ff057e24 */ /* 0x000fe2000f8e00ff */
[----:B------:R-:W-:Y:S01]  /*1610*/  CS2R R130, SRZ ;  /* 0x0000000000827805 */ /* 0x000fe2000001ff00 */
[----:B------:R-:W-:Y:S01]  /*1620*/  CS2R R128, SRZ ;  /* 0x0000000000807805 */ /* 0x000fe2000001ff00 */
[----:B------:R-:W-:Y:S01]  /*1630*/  LEA R5, P0, R4, R18, 0x6 ;  /* 0x0000001204057211 */ /* 0x000fe200078030ff */
[----:B-1----:R-:W-:Y:S01]  /*1640*/  IMAD.WIDE.U32 R18, R16, c[0x0][0x288], R12 ;  /* 0x0000a20010127a25 */ /* 0x002fe200078e000c */
[----:B------:R-:W-:Y:S01]  /*1650*/  IADD3 R13, R23, UR4, RZ ;  /* 0x00000004170d7c10 */ /* 0x000fe2000fffe0ff */
[----:B------:R-:W-:Y:S01]  /*1660*/  ULDC.64 UR4, c[0x0][0x278] ;  /* 0x00009e0000047ab9 */ /* 0x000fe20000000a00 */
[----:B------:R-:W-:Y:S01]  /*1670*/  LEA.HI.X R12, R4, R21, R17, 0x6, P0 ;  /* 0x00000015040c7211 */ /* 0x000fe200000f3411 */
[----:B------:R1:W-:Y:S01]  /*1680*/  LDGSTS.E.BYPASS.LTC128B.128 [R240+0x80], [R6.64], !P6 ;  /* 0x0008000006f07fae */ /* 0x0003e2000f101d50 */
[----:B------:R-:W-:Y:S01]  /*1690*/  ISETP.GE.AND P0, PT, R26, c[0x0][0x19c], PT ;  /* 0x000067001a007a0c */ /* 0x000fe20003f06270 */
[----:B------:R-:W-:Y:S01]  /*16a0*/  UIMAD UR4, UR9, UR4, URZ ;  /* 0x00000004090472a4 */ /* 0x000fe2000f8e023f */
[C---:B------:R-:W-:Y:S01]  /*16b0*/  ISETP.LT.OR P6, PT, R0.reuse, 0x21, P2 ;  /* 0x000000210000780c */ /* 0x040fe200017c1670 */
[----:B------:R1:W-:Y:S01]  /*16c0*/  LDGSTS.E.BYPASS.LTC128B.128 [R240+0x2080], [R6.64+0x80], !P4 ;  /* 0x0208008006f07fae */ /* 0x0003e2000e101d50 */
[C---:B------:R-:W-:Y:S01]  /*16d0*/  ISETP.LT.OR P5, PT, R0.reuse, 0x1, P0 ;  /* 0x000000010000780c */ /* 0x040fe200007a1670 */
[----:B------:R-:W-:Y:S01]  /*16e0*/  CS2R R126, SRZ ;  /* 0x00000000007e7805 */ /* 0x000fe2000001ff00 */
[C---:B------:R-:W-:Y:S01]  /*16f0*/  ISETP.LT.OR P4, PT, R0.reuse, 0x1, P1 ;  /* 0x000000010000780c */ /* 0x040fe20000f81670 */
[----:B------:R-:W-:Y:S01]  /*1700*/  CS2R R124, SRZ ;  /* 0x00000000007c7805 */ /* 0x000fe2000001ff00 */
[C---:B------:R-:W-:Y:S01]  /*1710*/  ISETP.LT.OR P2, PT, R0.reuse, 0x21, P0 ;  /* 0x000000210000780c */ /* 0x040fe20000741670 */
[----:B------:R-:W-:Y:S01]  /*1720*/  CS2R R122, SRZ ;  /* 0x00000000007a7805 */ /* 0x000fe2000001ff00 */
[C---:B------:R-:W-:Y:S01]  /*1730*/  LEA R4, P0, R5.reuse, c[0x0][0x160], 0x1 ;  /* 0x0000580005047a11 */ /* 0x040fe200078008ff */
[----:B------:R-:W-:Y:S01]  /*1740*/  CS2R R120, SRZ ;  /* 0x0000000000787805 */ /* 0x000fe2000001ff00 */
[----:B------:R-:W-:Y:S01]  /*1750*/  ISETP.LT.OR P1, PT, R0, 0x21, P1 ;  /* 0x000000210000780c */ /* 0x000fe20000f21670 */
[----:B------:R-:W-:Y:S01]  /*1760*/  IMAD.MOV.U32 R0, RZ, RZ, c[0x0][0x178] ;  /* 0x00005e00ff007624 */ /* 0x000fe200078e00ff */
[----:B------:R-:W-:Y:S01]  /*1770*/  LEA.HI.X R5, R5, c[0x0][0x164], R12, 0x1, P0 ;  /* 0x0000590005057a11 */ /* 0x000fe200000f0c0c */
[----:B----4-:R-:W-:Y:S01]  /*1780*/  IMAD.U32 R9, RZ, RZ, UR18 ;  /* 0x00000012ff097e24 */ /* 0x010fe2000f8e00ff */
[----:B------:R-:W-:Y:S01]  /*1790*/  P2R R8, PR, RZ, 0x8 ;  /* 0x00000008ff087803 */ /* 0x000fe20000000000 */
[----:B------:R1:W-:Y:S01]  /*17a0*/  LDGSTS.E.BYPASS.LTC128B.128 [R240+0x4080], [R6.64+0x100], !P5 ;  /* 0x0408010006f07fae */ /* 0x0003e2000e901d50 */
[----:B------:R-:W-:Y:S01]  /*17b0*/  ISETP.GE.AND P3, PT, R2, c[0x0][0x16c], PT ;  /* 0x00005b0002007a0c */ /* 0x000fe20003f66270 */
[----:B------:R-:W-:Y:S01]  /*17c0*/  IMAD.MOV.U32 R12, RZ, RZ, R22 ;  /* 0x000000ffff0c7224 */ /* 0x000fe200078e0016 */
[----:B------:R-:W-:Y:S01]  /*17d0*/  ISETP.NE.AND P5, PT, R8, RZ, PT ;  /* 0x000000ff0800720c */ /* 0x000fe20003fa5270 */
[----:B------:R1:W-:Y:S01]  /*17e0*/  LDGSTS.E.BYPASS.LTC128B.128 [R240+0x6080], [R6.64+0x180], !P4 ;  /* 0x0608018006f07fae */ /* 0x0003e2000e101d50 */
[----:B------:R-:W-:Y:S01]  /*17f0*/  IADD3 R9, -R9, c[0x0][0x168], -R250 ;  /* 0x00005a0009097a10 */ /* 0x000fe20007ffe9fa */
[----:B------:R-:W-:Y:S01]  /*1800*/  CS2R R118, SRZ ;  /* 0x0000000000767805 */ /* 0x000fe2000001ff00 */
[CC--:B------:R-:W-:Y:S01]  /*1810*/  LEA.HI R17, R20.reuse, R248.reuse, RZ, 0x4 ;  /* 0x000000f814117211 */ /* 0x0c0fe200078f20ff */
[----:B------:R-:W-:Y:S01]  /*1820*/  CS2R R116, SRZ ;  /* 0x0000000000747805 */ /* 0x000fe2000001ff00 */
[C---:B------:R-:W-:Y:S01]  /*1830*/  ISETP.LT.OR P0, PT, R9.reuse, 0x1, P3 ;  /* 0x000000010900780c */ /* 0x040fe20001f01670 */
[----:B------:R-:W-:Y:S01]  /*1840*/  CS2R R114, SRZ ;  /* 0x0000000000727805 */ /* 0x000fe2000001ff00 */
[----:B------:R-:W-:Y:S01]  /*1850*/  SHF.R.S32.HI R8, RZ, 0x4, R17 ;  /* 0x00000004ff087819 */ /* 0x000fe20000011411 */
[----:B------:R-:W-:Y:S01]  /*1860*/  CS2R R112, SRZ ;  /* 0x0000000000707805 */ /* 0x000fe2000001ff00 */
[----:B------:R-:W-:Y:S01]  /*1870*/  LEA.HI R16, R20, R248, RZ, 0x5 ;  /* 0x000000f814107211 */ /* 0x000fe200078f28ff */
        /* <DEDUP_REMOVED lines=17> */
[----:B-1----:R-:W-:Y:S01]  /*1990*/  IADD3 R7, R15, UR6, RZ ;  /* 0x000000060f077c10 */ /* 0x002fe2000fffe0ff */
[----:B------:R-:W0:Y:S01]  /*19a0*/  LDGDEPBAR ;  /* 0x00000000000079af */ /* 0x000e220000000000 */
[C---:B------:R-:W-:Y:S01]  /*19b0*/  ISETP.LT.OR P1, PT, R9.reuse, 0x1, P1 ;  /* 0x000000010900780c */ /* 0x040fe20000f21670 */
[----:B------:R-:W-:Y:S01]  /*19c0*/  IMAD.MOV.U32 R6, RZ, RZ, R14 ;  /* 0x000000ffff067224 */ /* 0x000fe200078e000e */
[----:B------:R-:W-:Y:S01]  /*19d0*/  ULDC.64 UR6, c[0x0][0x210] ;  /* 0x0000840000067ab9 */ /* 0x000fe20000000a00 */
[----:B------:R1:W-:Y:S01]  /*19e0*/  LDGSTS.E.BYPASS.LTC128B.128 [R240+0x10080], [R4.64], !P0 ;  /* 0x1008000004f07fae */ /* 0x0003e2000c101d50 */
[----:B------:R-:W-:Y:S01]  /*19f0*/  UIMAD UR21, UR20, UR6, URZ ;  /* 0x00000006141572a4 */ /* 0x000fe2000f8e023f */
[----:B------:R-:W-:Y:S01]  /*1a00*/  CS2R R94, SRZ ;  /* 0x00000000005e7805 */ /* 0x000fe2000001ff00 */
[----:B------:R-:W-:Y:S01]  /*1a10*/  UIMAD UR6, UR14, UR5, UR4 ;  /* 0x000000050e0672a4 */ /* 0x000fe2000f8e0204 */
[----:B------:R1:W-:Y:S01]  /*1a20*/  LDGSTS.E.BYPASS.LTC128B.128 [R240+0x12080], [R4.64+0x80], !P2 ;  /* 0x1208008004f07fae */ /* 0x0003e2000d101d50 */
[----:B------:R-:W-:Y:S01]  /*1a30*/  UIMAD UR7, UR13, UR7, UR21 ;  /* 0x000000070d0772a4 */ /* 0x000fe2000f8e0215 */
[----:B------:R-:W-:Y:S01]  /*1a40*/  ISETP.LT.OR P2, PT, R9, 0x21, P6 ;  /* 0x000000210900780c */ /* 0x000fe20003741670 */
[----:B------:R-:W-:Y:S01]  /*1a50*/  USHF.R.S32.HI UR21, URZ, 0x1f, UR18 ;  /* 0x0000001f3f157899 */ /* 0x000fe20008011412 */
[----:B------:R1:W-:Y:S01]  /*1a60*/  LDGSTS.E.BYPASS.LTC128B.128 [R240+0x14080], [R4.64+0x100], !P4 ;  /* 0x1408010004f07fae */ /* 0x0003e2000e101d50 */
[C---:B------:R-:W-:Y:S01]  /*1a70*/  ISETP.GE.AND P4, PT, R2.reuse, c[0x0][0x16c], PT ;  /* 0x00005b0002007a0c */ /* 0x040fe20003f86270 */
[----:B------:R-:W-:Y:S01]  /*1a80*/  ULDC.64 UR4, c[0x0][0x218] ;  /* 0x0000860000047ab9 */ /* 0x000fe20000000a00 */
[----:B------:R-:W-:Y:S01]  /*1a90*/  CS2R R92, SRZ ;  /* 0x00000000005c7805 */ /* 0x000fe2000001ff00 */
[----:B------:R1:W-:Y:S01]  /*1aa0*/  LDGSTS.E.BYPASS.LTC128B.128 [R240+0x16080], [R4.64+0x180], !P1 ;  /* 0x1608018004f07fae */ /* 0x0003e2000c901d50 */
[----:B------:R-:W-:Y:S01]  /*1ab0*/  ISETP.GE.AND P1, PT, R2, c[0x0][0x1fc], PT ;  /* 0x00007f0002007a0c */ /* 0x000fe20003f26270 */
[----:B------:R-:W-:Y:S01]  /*1ac0*/  UIMAD UR4, UR9, UR4, URZ ;  /* 0x00000004090472a4 */ /* 0x000fe2000f8e023f */
[----:B------:R-:W-:Y:S01]  /*1ad0*/  SEL R33, RZ, 0x1, P4 ;  /* 0x00000001ff217807 */ /* 0x000fe20002000000 */
[----:B------:R-:W-:Y:S01]  /*1ae0*/  CS2R R90, SRZ ;  /* 0x00000000005a7805 */ /* 0x000fe2000001ff00 */
[----:B------:R-:W-:Y:S01]  /*1af0*/  P2R R24, PR, RZ, 0x2 ;  /* 0x00000002ff187803 */ /* 0x000fe20000000000 */
[----:B------:R-:W-:Y:S01]  /*1b00*/  UIMAD UR22, UR14, UR5, UR4 ;  /* 0x000000050e1672a4 */ /* 0x000fe2000f8e0204 */
[----:B--2---:R-:W-:Y:S01]  /*1b10*/  IMAD.MOV.U32 R11, RZ, RZ, c[0x0][0x17c] ;  /* 0x00005f00ff0b7624 */ /* 0x004fe200078e00ff */
[----:B------:R-:W-:Y:S01]  /*1b20*/  LEA R10, P0, R0, R4, 0x6 ;  /* 0x00000004000a7211 */ /* 0x000fe200078030ff */
[----:B------:R-:W-:Y:S01]  /*1b30*/  ULDC.64 UR4, c[0x0][0x288] ;  /* 0x0000a20000047ab9 */ /* 0x000fe20000000a00 */
[----:B------:R-:W-:Y:S01]  /*1b40*/  ISETP.GT.AND P1, PT, R248, 0xf, PT ;  /* 0x0000000ff800780c */ /* 0x000fe20003f24270 */
[----:B------:R-:W-:Y:S01]  /*1b50*/  UIMAD UR4, UR20, UR4, URZ ;  /* 0x00000004140472a4 */ /* 0x000fe2000f8e023f */
[----:B------:R-:W-:Y:S01]  /*1b60*/  LEA.HI.X R11, R0, R5, R11, 0x6, P0 ;  /* 0x00000005000b7211 */ /* 0x000fe200000f340b */
[----:B------:R-:W-:Y:S01]  /*1b70*/  CS2R R88, SRZ ;  /* 0x0000000000587805 */ /* 0x000fe2000001ff00 */
[----:B------:R-:W-:Y:S01]  /*1b80*/  ISETP.GE.AND P0, PT, R2, c[0x0][0x1fc], PT ;  /* 0x00007f0002007a0c */ /* 0x000fe20003f06270 */
[----:B------:R-:W-:Y:S01]  /*1b90*/  IMAD.WIDE.U32 R2, R250, c[0x0][0x208], R2 ;  /* 0x00008200fa027a25 */ /* 0x000fe200078e0002 */
[----:B------:R-:W-:Y:S01]  /*1ba0*/  LEA.HI R0, R17, R8, RZ, 0x1 ;  /* 0x0000000811007211 */ /* 0x000fe200078f08ff */
[----:B------:R-:W-:Y:S01]  /*1bb0*/  UIMAD UR4, UR13, UR5, UR4 ;  /* 0x000000050d0472a4 */ /* 0x000fe2000f8e0204 */
[----:B------:R-:W-:Y:S01]  /*1bc0*/  P2R R23, PR, RZ, 0x1 ;  /* 0x00000001ff177803 */ /* 0x000fe20000000000 */
[----:B------:R-:W-:Y:S01]  /*1bd0*/  CS2R R86, SRZ ;  /* 0x0000000000567805 */ /* 0x000fe2000001ff00 */
[----:B------:R-:W-:Y:S01]  /*1be0*/  ISETP.LT.OR P0, PT, R9, 0x21, P3 ;  /* 0x000000210900780c */ /* 0x000fe20001f01670 */
[----:B------:R-:W-:Y:S01]  /*1bf0*/  CS2R R84, SRZ ;  /* 0x0000000000547805 */ /* 0x000fe2000001ff00 */
[----:B------:R-:W-:Y:S01]  /*1c00*/  LOP3.LUT R0, R0, 0xfffffffe, RZ, 0xc0, !PT ;  /* 0xfffffffe00007812 */ /* 0x000fe200078ec0ff */
[----:B------:R-:W-:Y:S01]  /*1c10*/  CS2R R82, SRZ ;  /* 0x0000000000527805 */ /* 0x000fe2000001ff00 */
[----:B------:R-:W-:Y:S01]  /*1c20*/  @P1 LOP3.LUT R252, R252, 0x1, RZ, 0xfc, !PT ;  /* 0x00000001fcfc1812 */ /* 0x000fe200078efcff */
[----:B------:R-:W-:Y:S01]  /*1c30*/  CS2R R80, SRZ ;  /* 0x0000000000507805 */ /* 0x000fe2000001ff00 */
[----:B------:R-:W-:Y:S01]  /*1c40*/  ISETP.GE.AND P3, PT, R28, c[0x0][0x1fc], PT ;  /* 0x00007f001c007a0c */ /* 0x000fe20003f66270 */
[----:B------:R-:W-:Y:S01]  /*1c50*/  IMAD.IADD R22, R8, 0x1, -R0 ;  /* 0x0000000108167824 */ /* 0x000fe200078e0a00 */
[----:B-1----:R-:W-:Y:S01]  /*1c60*/  SHF.R.S32.HI R5, RZ, 0x1f, R16 ;  /* 0x0000001fff057819 */ /* 0x002fe20000011410 */
[----:B------:R-:W-:Y:S01]  /*1c70*/  IMAD R0, R251, c[0x0][0x208], RZ ;  /* 0x00008200fb007a24 */ /* 0x000fe200078e02ff */
[----:B------:R-:W-:Y:S01]  /*1c80*/  LOP3.LUT P6, RZ, R252, 0x1, RZ, 0xc0, !PT ;  /* 0x00000001fcff7812 */ /* 0x000fe200078cc0ff */
[----:B------:R-:W-:Y:S01]  /*1c90*/  IMAD.U32 R4, RZ, RZ, UR14 ;  /* 0x0000000eff047e24 */ /* 0x000fe2000f8e00ff */
[----:B------:R-:W-:Y:S01]  /*1ca0*/  ISETP.GE.AND P4, PT, R28, c[0x0][0x1fc], PT ;  /* 0x00007f001c007a0c */ /* 0x000fe20003f86270 */
[----:B------:R1:W-:Y:S01]  /*1cb0*/  LDGSTS.E.BYPASS.LTC128B.128 [R240+0x11080], [R10.64], !P0 ;  /* 0x110800000af07fae */ /* 0x0003e2000c101d50 */
[----:B------:R-:W-:Y:S01]  /*1cc0*/  ISETP.LT.OR P0, PT, R9, 0x21, P5 ;  /* 0x000000210900780c */ /* 0x000fe20002f01670 */
[----:B------:R-:W-:Y:S01]  /*1cd0*/  IMAD R0, R250, c[0x0][0x20c], R0 ;  /* 0x00008300fa007a24 */ /* 0x000fe200078e0200 */
[----:B------:R-:W-:Y:S01]  /*1ce0*/  ISETP.NE.AND P5, PT, R23, RZ, PT ;  /* 0x000000ff1700720c */ /* 0x000fe20003fa5270 */
[----:B------:R-:W-:Y:S01]  /*1cf0*/  IMAD.WIDE.U32 R30, R4, c[0x0][0x278], R6 ;  /* 0x00009e00041e7a25 */ /* 0x000fe200078e0006 */
[----:B------:R-:W-:Y:S01]  /*1d00*/  SHF.R.S32.HI R4, RZ, 0x5, R16 ;  /* 0x00000005ff047819 */ /* 0x000fe20000011410 */
[----:B------:R-:W-:Y:S01]  /*1d10*/  CS2R R78, SRZ ;  /* 0x00000000004e7805 */ /* 0x000fe2000001ff00 */
[----:B------:R-:W-:Y:S01]  /*1d20*/  CS2R R76, SRZ ;  /* 0x00000000004c7805 */ /* 0x000fe2000001ff00 */
[----:B------:R-:W-:Y:S01]  /*1d30*/  IMAD.IADD R3, R3, 0x1, R0 ;  /* 0x0000000103037824 */ /* 0x000fe200078e0200 */
[-C--:B------:R-:W-:Y:S01]  /*1d40*/  LEA.HI R6, R5, R4.reuse, RZ, 0x2 ;  /* 0x0000000405067211 */ /* 0x080fe200078f10ff */
[----:B------:R-:W-:Y:S01]  /*1d50*/  IMAD.U32 R0, RZ, RZ, UR13 ;  /* 0x0000000dff007e24 */ /* 0x000fe2000f8e00ff */
[----:B------:R-:W-:Y:S01]  /*1d60*/  LEA.HI R5, R4, R4, RZ, 0x1 ;  /* 0x0000000404057211 */ /* 0x000fe200078f08ff */
[----:B------:R2:W-:Y:S01]  /*1d70*/  STL.64 [R1+0x28], R30 ;  /* 0x0000281e01007387 */ /* 0x0005e20000100a00 */
[----:B---3--:R-:W-:Y:S01]  /*1d80*/  IADD3 R21, R31, UR6, RZ ;  /* 0x000000061f157c10 */ /* 0x008fe2000fffe0ff */
[----:B------:R-:W-:Y:S01]  /*1d90*/  IMAD.WIDE.U32 R2, R0, c[0x0][0x210], R2 ;  /* 0x0000840000027a25 */ /* 0x000fe200078e0002 */
[----:B------:R-:W-:Y:S01]  /*1da0*/  LOP3.LUT R7, R5, 0xfffffffe, RZ, 0xc0, !PT ;  /* 0xfffffffe05077812 */ /* 0x000fe200078ec0ff */
[----:B------:R1:W-:Y:S01]  /*1db0*/  LDGSTS.E.BYPASS.LTC128B.128 [R240+0x13080], [R10.64+0x80], !P0 ;  /* 0x130800800af07fae */ /* 0x0003e2000c101d50 */
[----:B------:R-:W-:Y:S01]  /*1dc0*/  @!P1 IADD3 R0, P0, R30, UR18, RZ ;  /* 0x000000121e009c10 */ /* 0x000fe2000ff1e0ff */
[----:B------:R-:W-:Y:S01]  /*1dd0*/  CS2R R74, SRZ ;  /* 0x00000000004a7805 */ /* 0x000fe2000001ff00 */
[----:B------:R-:W-:Y:S01]  /*1de0*/  IADD3 R3, R3, UR7, RZ ;  /* 0x0000000703037c10 */ /* 0x000fe2000fffe0ff */
[----:B------:R-:W-:Y:S01]  /*1df0*/  ULDC.64 UR6, c[0x0][0x208] ;  /* 0x0000820000067ab9 */ /* 0x000fe20000000a00 */
[----:B------:R-:W-:Y:S01]  /*1e00*/  @!P1 IADD3.X R5, R21, UR21, RZ, P0, !PT ;  /* 0x0000001515059c10 */ /* 0x000fe200087fe4ff */
[----:B------:R3:W-:Y:S01]  /*1e10*/  STL [R1+0x40], R21 ;  /* 0x0000401501007387 */ /* 0x0007e20000100800 */
[----:B------:R-:W-:Y:S01]  /*1e20*/  LOP3.LUT R6, R6, 0xfffffffc, RZ, 0xc0, !PT ;  /* 0xfffffffc06067812 */ /* 0x000fe200078ec0ff */
[----:B------:R-:W-:Y:S01]  /*1e30*/  UIMAD UR19, UR19, UR6, URZ ;  /* 0x00000006131372a4 */ /* 0x000fe2000f8e023f */
[----:B------:R-:W-:Y:S01]  /*1e40*/  @!P1 LEA R14, P0, R0, c[0x0][0x258], 0x2 ;  /* 0x00009600000e9a11 */ /* 0x000fe200078010ff */
[----:B------:R-:W-:Y:S01]  /*1e50*/  UIMAD.WIDE.U32 UR24, UR11, UR6, URZ ;  /* 0x000000060b1872a5 */ /* 0x000fe2000f8e003f */
[----:B------:R1:W-:Y:S01]  /*1e60*/  LDGSTS.E.BYPASS.LTC128B.128 [R240+0x15080], [R10.64+0x100], !P2 ;  /* 0x150801000af07fae */ /* 0x0003e2000d101d50 */
[----:B------:R-:W-:Y:S01]  /*1e70*/  IMAD.IADD R25, R4, 0x1, -R6 ;  /* 0x0000000104197824 */ /* 0x000fe200078e0a06 */
[----:B------:R-:W-:Y:S01]  /*1e80*/  @!P1 LEA.HI.X R15, R0, c[0x0][0x25c], R5, 0x2, P0 ;  /* 0x00009700000f9a11 */ /* 0x000fe200000f1405 */
[----:B------:R-:W-:Y:S01]  /*1e90*/  IMAD.U32 R0, RZ, RZ, UR14 ;  /* 0x0000000eff007e24 */ /* 0x000fe2000f8e00ff */
[----:B------:R-:W-:Y:S01]  /*1ea0*/  UIMAD UR19, UR11, UR7, UR19 ;  /* 0x000000070b1372a4 */ /* 0x000fe2000f8e0213 */
[C---:B------:R-:W-:Y:S01]  /*1eb0*/  ISETP.GE.AND P1, PT, R27.reuse, c[0x0][0x16c], PT ;  /* 0x00005b001b007a0c */ /* 0x040fe20003f26270 */
[----:B------:R-:W-:Y:S01]  /*1ec0*/  IMAD.MOV.U32 R6, RZ, RZ, R18 ;  /* 0x000000ffff067224 */ /* 0x000fe200078e0012 */
[----:B------:R-:W-:Y:S01]  /*1ed0*/  ISETP.GE.AND P2, PT, R27, c[0x0][0x16c], PT ;  /* 0x00005b001b007a0c */ /* 0x000fe20003f46270 */
[----:B------:R-:W-:Y:S01]  /*1ee0*/  IMAD.WIDE.U32 R34, R0, c[0x0][0x218], R2 ;  /* 0x0000860000227a25 */ /* 0x000fe200078e0002 */
[----:B------:R-:W-:Y:S01]  /*1ef0*/  UIADD3 UR19, UR25, UR19, URZ ;  /* 0x0000001319137290 */ /* 0x000fe2000fffe03f */
[----:B------:R-:W-:Y:S01]  /*1f00*/  ISETP.LT.OR P1, PT, R9, 0x21, P1 ;  /* 0x000000210900780c */ /* 0x000fe20000f21670 */
[----:B------:R-:W-:Y:S01]  /*1f10*/  CS2R R72, SRZ ;  /* 0x0000000000487805 */ /* 0x000fe2000001ff00 */
[----:B--2---:R-:W-:Y:S01]  /*1f20*/  IMAD.IADD R30, R4, 0x1, -R7 ;  /* 0x00000001041e7824 */ /* 0x004fe200078e0a07 */
[----:B------:R-:W-:Y:S01]  /*1f30*/  IADD3 R31, R35, UR22, RZ ;  /* 0x00000016231f7c10 */ /* 0x000fe2000fffe0ff */
[----:B------:R-:W-:Y:S01]  /*1f40*/  IMAD.U32 R2, RZ, RZ, UR24 ;  /* 0x00000018ff027e24 */ /* 0x000fe2000f8e00ff */
[----:B------:R-:W-:Y:S01]  /*1f50*/  IADD3 R7, R19, UR4, RZ ;  /* 0x0000000413077c10 */ /* 0x000fe2000fffe0ff */
[----:B------:R-:W-:Y:S01]  /*1f60*/  IMAD.U32 R3, RZ, RZ, UR25 ;  /* 0x00000019ff037e24 */ /* 0x000fe2000f8e00ff */
[----:B------:R2:W-:Y:S01]  /*1f70*/  STL.64 [R1], R34 ;  /* 0x0000002201007387 */ /* 0x0005e20000100a00 */
[----:B------:R-:W-:Y:S01]  /*1f80*/  ULDC.64 UR4, c[0x0][0x290] ;  /* 0x0000a40000047ab9 */ /* 0x000fe20000000a00 */
[----:B------:R-:W-:Y:S01]  /*1f90*/  LEA R8, P0, R2, R34, 0x6 ;  /* 0x0000002202087211 */ /* 0x000fe200078030ff */
[----:B------:R-:W-:Y:S01]  /*1fa0*/  UIMAD UR4, UR9, UR4, URZ ;  /* 0x00000004090472a4 */ /* 0x000fe2000f8e023f */
[----:B---3--:R-:W-:Y:S01]  /*1fb0*/  LEA.HI R21, R20, R248, RZ, 0x2 ;  /* 0x000000f814157211 */ /* 0x008fe200078f10ff */
[----:B------:R3:W-:Y:S01]  /*1fc0*/  STL [R1+0xc], R31 ;  /* 0x00000c1f01007387 */ /* 0x0007e20000100800 */
[----:B------:R-:W-:Y:S01]  /*1fd0*/  CS2R R70, SRZ ;  /* 0x0000000000467805 */ /* 0x000fe2000001ff00 */
[----:B------:R-:W-:Y:S01]  /*1fe0*/  UIMAD UR4, UR14, UR5, UR4 ;  /* 0x000000050e0472a4 */ /* 0x000fe2000f8e0204 */
[--C-:B------:R-:W-:Y:S01]  /*1ff0*/  SHF.R.S32.HI R5, RZ, 0x2, R21.reuse ;  /* 0x00000002ff057819 */ /* 0x100fe20000011415 */
[----:B------:R1:W-:Y:S01]  /*2000*/  LDGSTS.E.BYPASS.LTC128B.128 [R240+0x17080], [R10.64+0x180], !P1 ;  /* 0x170801800af07fae */ /* 0x0003e2000c901d50 */
[----:B------:R-:W-:Y:S01]  /*2010*/  SHF.R.S32.HI R4, RZ, 0x1f, R21 ;  /* 0x0000001fff047819 */ /* 0x000fe20000011415 */
[----:B------:R-:W-:Y:S01]  /*2020*/  CS2R R68, SRZ ;  /* 0x0000000000447805 */ /* 0x000fe2000001ff00 */
[----:B------:R-:W-:Y:S01]  /*2030*/  ISETP.GE.AND P1, PT, R28, c[0x0][0x16c], PT ;  /* 0x00005b001c007a0c */ /* 0x000fe20003f26270 */
[----:B------:R-:W-:Y:S01]  /*2040*/  CS2R R66, SRZ ;  /* 0x0000000000427805 */ /* 0x000fe2000001ff00 */
[----:B------:R-:W-:Y:S01]  /*2050*/  LEA.HI R0, R4, R5, RZ, 0x3 ;  /* 0x0000000504007211 */ /* 0x000fe200078f18ff */
[----:B------:R-:W-:Y:S01]  /*2060*/  IMAD.U32 R4, RZ, RZ, UR14 ;  /* 0x0000000eff047e24 */ /* 0x000fe2000f8e00ff */
[----:B------:R-:W-:Y:S01]  /*2070*/  SEL R28, RZ, 0x8, P2 ;  /* 0x00000008ff1c7807 */ /* 0x000fe20001000000 */
[----:B------:R-:W-:Y:S01]  /*2080*/  CS2R R64, SRZ ;  /* 0x0000000000407805 */ /* 0x000fe2000001ff00 */
[----:B------:R-:W-:Y:S01]  /*2090*/  LOP3.LUT R3, R0, 0xfffffff8, RZ, 0xc0, !PT ;  /* 0xfffffff800037812 */ /* 0x000fe200078ec0ff */
[----:B------:R-:W-:Y:S01]  /*20a0*/  IMAD.U32 R0, RZ, RZ, UR19 ;  /* 0x00000013ff007e24 */ /* 0x000fe2000f8e00ff */
[----:B------:R-:W-:Y:S01]  /*20b0*/  ISETP.GE.AND P2, PT, R26, c[0x0][0x1fc], PT ;  /* 0x00007f001a007a0c */ /* 0x000fe20003f46270 */
[----:B------:R-:W-:Y:S01]  /*20c0*/  CS2R R62, SRZ ;  /* 0x00000000003e7805 */ /* 0x000fe2000001ff00 */
[----:B------:R-:W-:Y:S01]  /*20d0*/  CS2R R60, SRZ ;  /* 0x00000000003c7805 */ /* 0x000fe2000001ff00 */
[----:B------:R-:W-:Y:S01]  /*20e0*/  IMAD.IADD R23, R5, 0x1, -R3 ;  /* 0x0000000105177824 */ /* 0x000fe200078e0a03 */
[----:B------:R-:W-:Y:S01]  /*20f0*/  LEA.HI.X R5, R2, R31, R0, 0x6, P0 ;  /* 0x0000001f02057211 */ /* 0x000fe200000f3400 */
[----:B------:R-:W-:Y:S01]  /*2100*/  IMAD.U32 R0, RZ, RZ, UR14 ;  /* 0x0000000eff007e24 */ /* 0x000fe2000f8e00ff */
[----:B------:R-:W-:Y:S01]  /*2110*/  LOP3.LUT R2, R17, 0xfffffff0, RZ, 0xc0, !PT ;  /* 0xfffffff011027812 */ /* 0x000fe200078ec0ff */
[----:B--2---:R-:W-:Y:S01]  /*2120*/  IMAD.WIDE.U32 R34, R4, c[0x0][0x240], R12 ;  /* 0x0000900004227a25 */ /* 0x004fe200078e000c */
[----:B------:R-:W-:Y:S01]  /*2130*/  ISETP.GE.AND P0, PT, R26, c[0x0][0x16c], PT ;  /* 0x00005b001a007a0c */ /* 0x000fe20003f06270 */
[----:B------:R-:W-:Y:S01]  /*2140*/  CS2R R58, SRZ ;  /* 0x00000000003a7805 */ /* 0x000fe2000001ff00 */
[----:B------:R-:W-:Y:S01]  /*2150*/  LOP3.LUT R3, R16, 0xffffffe0, RZ, 0xc0, !PT ;  /* 0xffffffe010037812 */ /* 0x000fe200078ec0ff */
[----:B------:R-:W-:Y:S01]  /*2160*/  IMAD.IADD R2, R248, 0x1, -R2 ;  /* 0x00000001f8027824 */ /* 0x000fe200078e0a02 */
[----:B------:R-:W-:Y:S01]  /*2170*/  SEL R243, RZ, 0x4, P0 ;  /* 0x00000004fff37807 */ /* 0x000fe20000000000 */
[----:B------:R-:W-:Y:S01]  /*2180*/  IMAD.WIDE.U32 R38, R0, c[0x0][0x290], R6 ;  /* 0x0000a40000267a25 */ /* 0x000fe200078e0006 */
[----:B------:R-:W-:Y:S01]  /*2190*/  ISETP.GE.AND P0, PT, R26, c[0x0][0x1fc], PT ;  /* 0x00007f001a007a0c */ /* 0x000fe20003f06270 */
[----:B------:R-:W-:Y:S01]  /*21a0*/  STL.64 [R1+0x38], R34 ;  /* 0x0000382201007387 */ /* 0x000fe20000100a00 */
[----:B------:R-:W-:Y:S01]  /*21b0*/  SHF.R.S32.HI R6, RZ, 0x1f, R2 ;  /* 0x0000001fff067819 */ /* 0x000fe20000011402 */
[C---:B------:R-:W-:Y:S01]  /*21c0*/  IMAD.IADD R0, R248.reuse, 0x1, -R3 ;  /* 0x00000001f8007824 */ /* 0x040fe200078e0a03 */
[----:B------:R-:W-:Y:S01]  /*21d0*/  SEL R26, RZ, 0x4, P0 ;  /* 0x00000004ff1a7807 */ /* 0x000fe20000000000 */
[----:B------:R-:W-:Y:S01]  /*21e0*/  @!P6 IMAD.SHL.U32 R3, R248, 0x10, RZ ;  /* 0x00000010f803e824 */ /* 0x000fe200078e00ff */
[----:B------:R-:W-:Y:S01]  /*21f0*/  LEA R4, P0, R8, c[0x0][0x1f0], 0x1 ;  /* 0x00007c0008047a11 */ /* 0x000fe200078008ff */
[----:B-1----:R-:W-:Y:S01]  /*2200*/  IMAD.SHL.U32 R10, R29, 0x8, RZ ;  /* 0x000000081d0a7824 */ /* 0x002fe200078e00ff */
[----:B---3--:R-:W-:Y:S01]  /*2210*/  SEL R31, RZ, 0xffffffff, P1 ;  /* 0xffffffffff1f7807 */ /* 0x008fe20000800000 */
[----:B------:R1:W-:Y:S01]  /*2220*/  STL.64 [R1+0x20], R38 ;  /* 0x0000202601007387 */ /* 0x0003e20000100a00 */
[----:B------:R-:W-:Y:S01]  /*2230*/  LEA.HI R230, R6, R2, RZ, 0x3 ;  /* 0x0000000206e67211 */ /* 0x000fe200078f18ff */
[----:B------:R-:W-:Y:S01]  /*2240*/  CS2R R56, SRZ ;  /* 0x0000000000387805 */ /* 0x000fe2000001ff00 */
[----:B------:R-:W-:Y:S01]  /*2250*/  ISETP.NE.AND P1, PT, R24, RZ, PT ;  /* 0x000000ff1800720c */ /* 0x000fe20003f25270 */
[----:B------:R2:W-:Y:S01]  /*2260*/  @!P6 LDGSTS.E.BYPASS.LTC128B.128 [R3+0x20080], [R14.64] ;  /* 0x200800000e03efae */ /* 0x0005e2000b901d50 */
[----:B------:R-:W-:Y:S01]  /*2270*/  SHF.R.S32.HI R7, RZ, 0x1f, R0 ;  /* 0x0000001fff077819 */ /* 0x000fe20000011400 */
[----:B------:R-:W-:Y:S01]  /*2280*/  CS2R R54, SRZ ;  /* 0x0000000000367805 */ /* 0x000fe2000001ff00 */
[----:B------:R-:W-:Y:S01]  /*2290*/  LEA.HI.X R5, R8, c[0x0][0x1f4], R5, 0x1, P0 ;  /* 0x00007d0008057a11 */ /* 0x000fe200000f0c05 */
[----:B------:R-:W0:Y:S01]  /*22a0*/  LDGDEPBAR ;  /* 0x00000000000079af */ /* 0x000e220000000000 */
[----:B------:R-:W-:Y:S01]  /*22b0*/  ISETP.LT.OR P0, PT, R9, 0x1, P5 ;  /* 0x000000010900780c */ /* 0x000fe20002f01670 */
[----:B------:R-:W-:Y:S01]  /*22c0*/  CS2R R52, SRZ ;  /* 0x0000000000347805 */ /* 0x000fe2000001ff00 */
[----:B------:R-:W-:Y:S01]  /*22d0*/  SEL R19, RZ, 0x1, P1 ;  /* 0x00000001ff137807 */ /* 0x000fe20000800000 */
[----:B------:R-:W-:Y:S01]  /*22e0*/  CS2R R50, SRZ ;  /* 0x0000000000327805 */ /* 0x000fe2000001ff00 */
[----:B------:R-:W-:Y:S01]  /*22f0*/  LEA.HI R16, R7, R0, RZ, 0x2 ;  /* 0x0000000007107211 */ /* 0x000fe200078f10ff */
[----:B------:R-:W-:Y:S01]  /*2300*/  CS2R R48, SRZ ;  /* 0x0000000000307805 */ /* 0x000fe2000001ff00 */
[----:B------:R-:W-:Y:S01]  /*2310*/  ISETP.GE.AND P1, PT, R27, c[0x0][0x1fc], PT ;  /* 0x00007f001b007a0c */ /* 0x000fe20003f26270 */
[----:B------:R-:W-:Y:S01]  /*2320*/  CS2R R46, SRZ ;  /* 0x00000000002e7805 */ /* 0x000fe2000001ff00 */
[----:B------:R-:W-:Y:S01]  /*2330*/  LOP3.LUT R6, R16, 0x7ffffffc, RZ, 0xc0, !PT ;  /* 0x7ffffffc10067812 */ /* 0x000fe200078ec0ff */
[----:B------:R-:W-:Y:S01]  /*2340*/  CS2R R44, SRZ ;  /* 0x00000000002c7805 */ /* 0x000fe2000001ff00 */
[----:B------:R-:W-:Y:S01]  /*2350*/  SEL R242, RZ, 0x8, P1 ;  /* 0x00000008fff27807 */ /* 0x000fe20000800000 */
[----:B------:R-:W-:Y:S01]  /*2360*/  CS2R R42, SRZ ;  /* 0x00000000002a7805 */ /* 0x000fe2000001ff00 */
[----:B------:R-:W-:Y:S01]  /*2370*/  LEA.HI R7, R20, R248, RZ, 0x7 ;  /* 0x000000f814077211 */ /* 0x000fe200078f38ff */
[----:B------:R-:W-:Y:S01]  /*2380*/  IMAD.IADD R11, R0, 0x1, -R6 ;  /* 0x00000001000b7824 */ /* 0x000fe200078e0a06 */
[C---:B------:R-:W-:Y:S01]  /*2390*/  ISETP.LT.OR P1, PT, R9.reuse, 0x1, P4 ;  /* 0x000000010900780c */ /* 0x040fe20002721670 */
[----:B------:R3:W-:Y:S01]  /*23a0*/  LDGSTS.E.BYPASS.LTC128B.128 [R240+0x18080], [R4.64], !P0 ;  /* 0x1808000004f07fae */ /* 0x0007e2000c101d50 */
[----:B------:R-:W-:Y:S01]  /*23b0*/  SHF.R.S32.HI R12, RZ, 0x7, R7 ;  /* 0x00000007ff0c7819 */ /* 0x000fe20000011407 */
[----:B------:R-:W-:Y:S01]  /*23c0*/  IMAD.SHL.U32 R7, R30, 0x10, RZ ;  /* 0x000000101e077824 */ /* 0x000fe200078e00ff */
[----:B------:R-:W-:Y:S01]  /*23d0*/  ISETP.LT.OR P0, PT, R9, 0x1, P2 ;  /* 0x000000010900780c */ /* 0x000fe20001701670 */
[----:B------:R-:W-:Y:S01]  /*23e0*/  IMAD.SHL.U32 R6, R22, 0x20, RZ ;  /* 0x0000002016067824 */ /* 0x000fe200078e00ff */
[----:B------:R-:W-:Y:S01]  /*23f0*/  SEL R24, RZ, 0xffffffff, P3 ;  /* 0xffffffffff187807 */ /* 0x000fe20001800000 */
[----:B------:R-:W-:Y:S01]  /*2400*/  CS2R R40, SRZ ;  /* 0x0000000000287805 */ /* 0x000fe2000001ff00 */
[C---:B--2---:R-:W-:Y:S01]  /*2410*/  LOP3.LUT R3, R230.reuse, 0xfffffff8, RZ, 0xc0, !PT ;  /* 0xfffffff8e6037812 */ /* 0x044fe200078ec0ff */
[----:B------:R-:W-:Y:S01]  /*2420*/  IMAD.SHL.U32 R230, R230, 0x40, RZ ;  /* 0x00000040e6e67824 */ /* 0x000fe200078e00ff */
[----:B------:R-:W-:-:S02]  /*2430*/  ISETP.GE.AND P3, PT, R27, c[0x0][0x1fc], PT ;  /* 0x00007f001b007a0c */ /* 0x000fc40003f66270 */
[C---:B------:R-:W-:Y:S01]  /*2440*/  ISETP.LT.OR P6, PT, R9.reuse, 0x21, P5 ;  /* 0x000000210900780c */ /* 0x040fe20002fc1670 */
[----:B------:R-:W-:Y:S01]  /*2450*/  IMAD.IADD R13, R2, 0x1, -R3 ;  /* 0x00000001020d7824 */ /* 0x000fe200078e0a03 */
[----:B------:R3:W-:Y:S01]  /*2460*/  LDGSTS.E.BYPASS.LTC128B.128 [R240+0x1a080], [R4.64+0x80], !P1 ;  /* 0x1a08008004f07fae */ /* 0x0007e2000c901d50 */
[----:B------:R-:W-:Y:S01]  /*2470*/  IMAD.SHL.U32 R2, R32, 0x40, RZ ;  /* 0x0000004020027824 */ /* 0x000fe200078e00ff */
[C---:B------:R-:W-:Y:S01]  /*2480*/  ISETP.LT.OR P5, PT, R9.reuse, 0x21, P4 ;  /* 0x000000210900780c */ /* 0x040fe200027a1670 */
[----:B------:R-:W-:Y:S01]  /*2490*/  IMAD.SHL.U32 R3, R250, 0x8, RZ ;  /* 0x00000008fa037824 */ /* 0x000fe200078e00ff */
[----:B------:R-:W-:Y:S01]  /*24a0*/  ISETP.LT.OR P1, PT, R9, 0x1, P3 ;  /* 0x000000010900780c */ /* 0x000fe20001f21670 */
[----:B------:R3:W-:Y:S01]  /*24b0*/  LDGSTS.E.BYPASS.LTC128B.128 [R240+0x1c080], [R4.64+0x100], !P0 ;  /* 0x1c08010004f07fae */ /* 0x0007e2000c101d50 */
[----:B------:R-:W-:Y:S02]  /*24c0*/  LOP3.LUT R0, R2, 0x1c0, RZ, 0xc0, !PT ;  /* 0x000001c002007812 */ /* 0x000fe400078ec0ff */
[----:B------:R-:W-:-:S02]  /*24d0*/  LOP3.LUT R3, R3, 0x8, RZ, 0xc0, !PT ;  /* 0x0000000803037812 */ /* 0x000fc400078ec0ff */
[--C-:B------:R-:W-:Y:S02]  /*24e0*/  SHF.R.U32.HI R2, RZ, 0x3, R0.reuse ;  /* 0x00000003ff027819 */ /* 0x100fe40000011600 */
[----:B------:R-:W-:Y:S02]  /*24f0*/  LOP3.LUT R7, R0, 0x10, R7, 0xf8, !PT ;  /* 0x0000001000077812 */ /* 0x000fe400078ef807 */
[----:B------:R-:W-:Y:S02]  /*2500*/  LOP3.LUT R8, R2, R3, R0, 0x1e, !PT ;  /* 0x0000000302087212 */ /* 0x000fe400078e1e00 */
[----:B------:R-:W-:Y:S01]  /*2510*/  LOP3.LUT R0, R6, 0x20, RZ, 0xc0, !PT ;  /* 0x0000002006007812 */ /* 0x000fe200078ec0ff */
[----:B------:R-:W-:Y:S01]  /*2520*/  IMAD.U32 R6, RZ, RZ, UR6 ;  /* 0x00000006ff067e24 */ /* 0x000fe2000f8e00ff */
[----:B------:R-:W-:Y:S01]  /*2530*/  LOP3.LUT R17, R2, R7, R3, 0x1e, !PT ;  /* 0x0000000702117212 */ /* 0x000fe200078e1e03 */
[----:B------:R-:W-:Y:S01]  /*2540*/  IMAD.U32 R7, RZ, RZ, UR7 ;  /* 0x00000007ff077e24 */ /* 0x000fe2000f8e00ff */
[----:B------:R-:W-:Y:S01]  /*2550*/  LEA.HI R3, R12, R12, RZ, 0x1 ;  /* 0x0000000c0c037211 */ /* 0x000fe200078f08ff */
[----:B------:R3:W-:Y:S01]  /*2560*/  LDGSTS.E.BYPASS.LTC128B.128 [R240+0x1e080], [R4.64+0x180], !P1 ;  /* 0x1e08018004f07fae */ /* 0x0007e2000c901d50 */
[C---:B------:R-:W-:Y:S01]  /*2570*/  ISETP.LT.OR P4, PT, R9.reuse, 0x21, P2 ;  /* 0x000000210900780c */ /* 0x040fe20001781670 */
[----:B------:R-:W-:Y:S01]  /*2580*/  USHF.L.U64.HI UR7, UR6, 0x5, UR7 ;  /* 0x0000000506077899 */ /* 0x000fe20008010207 */
[----:B------:R-:W-:Y:S01]  /*2590*/  ISETP.LT.OR P3, PT, R9, 0x21, P3 ;  /* 0x000000210900780c */ /* 0x000fe20001f61670 */
[----:B------:R-:W-:Y:S01]  /*25a0*/  IMAD R9, R22, 0x2, R12 ;  /* 0x0000000216097824 */ /* 0x000fe200078e020c */
[----:B------:R-:W-:Y:S01]  /*25b0*/  LOP3.LUT R18, R0, 0x18, R10, 0xf8, !PT ;  /* 0x0000001800127812 */ /* 0x000fe200078ef80a */
[----:B------:R-:W-:Y:S01]  /*25c0*/  IMAD.SHL.U32 R10, R31, 0x2, RZ ;  /* 0x000000021f0a7824 */ /* 0x000fe200078e00ff */
[----:B------:R-:W-:Y:S01]  /*25d0*/  LOP3.LUT R0, R3, 0x1ffffffe, RZ, 0xc0, !PT ;  /* 0x1ffffffe03007812 */ /* 0x000fe200078ec0ff */
[----:B------:R-:W-:Y:S01]  /*25e0*/  IMAD.U32 R2, R9, 0x200, R8 ;  /* 0x0000020009027824 */ /* 0x000fe200078e0008 */
[----:B------:R-:W-:Y:S01]  /*25f0*/  LEA R8, P0, R6, R4, 0x6 ;  /* 0x0000000406087211 */ /* 0x000fe200078030ff */
[----:B------:R-:W-:Y:S01]  /*2600*/  IMAD.SHL.U32 R3, R23, 0x40, RZ ;  /* 0x0000004017037824 */ /* 0x000fe200078e00ff */
[----:B------:R-:W-:Y:S01]  /*2610*/  IADD3 R36, R39, UR4, RZ ;  /* 0x0000000427247c10 */ /* 0x000fe2000fffe0ff */
[----:B------:R-:W-:Y:S01]  /*2620*/  IMAD.IADD R0, R12, 0x1, -R0 ;  /* 0x000000010c007824 */ /* 0x000fe200078e0a00 */
[----:B------:R-:W-:Y:S01]  /*2630*/  LEA.HI.X R9, R6, R5, R7, 0x6, P0 ;  /* 0x0000000506097211 */ /* 0x000fe200000f3407 */
[----:B------:R-:W-:Y:S01]  /*2640*/  IMAD.SHL.U32 R7, R12, 0x8, RZ ;  /* 0x000000080c077824 */ /* 0x000fe200078e00ff */
[----:B------:R-:W-:Y:S01]  /*2650*/  LOP3.LUT R3, R3, 0x1c0, RZ, 0xc0, !PT ;  /* 0x000001c003037812 */ /* 0x000fe200078ec0ff */
[----:B------:R-:W-:Y:S01]  /*2660*/  IMAD R20, R0, 0x4, R11 ;  /* 0x0000000400147824 */ /* 0x000fe200078e020b */
[----:B------:R-:W-:Y:S01]  /*2670*/  IADD3 R0, P0, R38, UR18, RZ ;  /* 0x0000001226007c10 */ /* 0x000fe2000ff1e0ff */
[----:B------:R-:W-:Y:S01]  /*2680*/  IMAD.SHL.U32 R11, R24, 0x2, RZ ;  /* 0x00000002180b7824 */ /* 0x000fe200078e00ff */
[----:B------:R-:W-:Y:S01]  /*2690*/  LOP3.LUT R7, R3, 0x8, R7, 0xf8, !PT ;  /* 0x0000000803077812 */ /* 0x000fe200078ef807 */
[----:B------:R-:W-:Y:S01]  /*26a0*/  ULDC.64 UR4, c[0x0][0x240] ;  /* 0x0000900000047ab9 */ /* 0x000fe20000000a00 */
[----:B------:R-:W-:Y:S01]  /*26b0*/  SHF.R.U32.HI R6, RZ, 0x3, R3 ;  /* 0x00000003ff067819 */ /* 0x000fe20000011603 */
[----:B------:R-:W-:Y:S01]  /*26c0*/  UIMAD UR4, UR9, UR4, URZ ;  /* 0x00000004090472a4 */ /* 0x000fe2000f8e023f */
[----:B------:R-:W-:Y:S01]  /*26d0*/  IADD3.X R3, R36, UR21, RZ, P0, !PT ;  /* 0x0000001524037c10 */ /* 0x000fe200087fe4ff */
[----:B------:R2:W-:Y:S01]  /*26e0*/  LDGSTS.E.BYPASS.LTC128B.128 [R240+0x19080], [R8.64], !P6 ;  /* 0x1908000008f07fae */ /* 0x0005e2000f101d50 */
[----:B------:R-:W-:Y:S01]  /*26f0*/  LEA R14, P0, R0, c[0x0][0x280], 0x2 ;  /* 0x0000a000000e7a11 */ /* 0x000fe200078010ff */
[----:B------:R-:W-:Y:S01]  /*2700*/  UIMAD UR4, UR14, UR5, UR4 ;  /* 0x000000050e0472a4 */ /* 0x000fe2000f8e0204 */
[----:B------:R-:W-:Y:S01]  /*2710*/  LOP3.LUT R10, R10, 0x2, R33, 0xe2, !PT ;  /* 0x000000020a0a7812 */ /* 0x000fe200078ee221 */
[----:B------:R2:W-:Y:S01]  /*2720*/  LDGSTS.E.BYPASS.LTC128B.128 [R240+0x1b080], [R8.64+0x80], !P5 ;  /* 0x1b08008008f07fae */ /* 0x0005e2000e901d50 */
[----:B------:R-:W-:Y:S01]  /*2730*/  LEA.HI.X R15, R0, c[0x0][0x284], R3, 0x2, P0 ;  /* 0x0000a100000f7a11 */ /* 0x000fe200000f1403 */
[----:B------:R-:W-:Y:S01]  /*2740*/  IMAD.SHL.U32 R20, R20, 0x2, RZ ;  /* 0x0000000214147824 */ /* 0x000fe200078e00ff */
[----:B------:R-:W-:Y:S01]  /*2750*/  SHF.R.S32.HI R3, RZ, 0x2, R16 ;  /* 0x00000002ff037819 */ /* 0x000fe20000011410 */
[----:B------:R-:W-:Y:S01]  /*2760*/  IMAD.MOV.U32 R16, RZ, RZ, 0x10 ;  /* 0x00000010ff107424 */ /* 0x000fe200078e00ff */
[----:B------:R-:W-:Y:S01]  /*2770*/  LOP3.LUT R0, R21, 0x3ffffffc, RZ, 0xc0, !PT ;  /* 0x3ffffffc15007812 */ /* 0x000fe200078ec0ff */
[----:B------:R2:W-:Y:S01]  /*2780*/  LDGSTS.E.BYPASS.LTC128B.128 [R240+0x1d080], [R8.64+0x100], !P4 ;  /* 0x1d08010008f07fae */ /* 0x0005e2000e101d50 */
[----:B------:R-:W-:Y:S01]  /*2790*/  LOP3.LUT R243, R28, R10, R243, 0xfe, !PT ;  /* 0x0000000a1cf37212 */ /* 0x000fe200078efef3 */
[----:B------:R-:W-:Y:S01]  /*27a0*/  IMAD R241, R25, 0x10, R3 ;  /* 0x0000001019f17824 */ /* 0x000fe200078e0203 */
[----:B------:R-:W-:Y:S01]  /*27b0*/  LOP3.LUT R11, R11, 0x2, R19, 0xe2, !PT ;  /* 0x000000020b0b7812 */ /* 0x000fe200078ee213 */
[C---:B------:R-:W-:Y:S01]  /*27c0*/  IMAD.SHL.U32 R3, R13.reuse, 0x40, RZ ;  /* 0x000000400d037824 */ /* 0x040fe200078e00ff */
[----:B------:R-:W-:Y:S01]  /*27d0*/  R2P PR, R13, 0x6 ;  /* 0x000000060d007804 */ /* 0x000fe20000000000 */
[----:B---3--:R-:W-:Y:S01]  /*27e0*/  IMAD.IADD R4, R248, 0x1, -R0 ;  /* 0x00000001f8047824 */ /* 0x008fe200078e0a00 */
[----:B------:R-:W-:Y:S01]  /*27f0*/  LOP3.LUT R12, R7, R6, RZ, 0x3c, !PT ;  /* 0x00000006070c7212 */ /* 0x000fe200078e3cff */
[----:B------:R-:W-:Y:S01]  /*2800*/  IMAD.SHL.U32 R10, R25, 0x400, RZ ;  /* 0x00000400190a7824 */ /* 0x000fe200078e00ff */
[----:B------:R-:W-:Y:S01]  /*2810*/  LOP3.LUT R3, R3, 0x1c0, RZ, 0xc0, !PT ;  /* 0x000001c003037812 */ /* 0x000fe200078ec0ff */
[----:B------:R2:W-:Y:S01]  /*2820*/  LDGSTS.E.BYPASS.LTC128B.128 [R240+0x1f080], [R8.64+0x180], !P3 ;  /* 0x1f08018008f07fae */ /* 0x0005e2000d901d50 */
[----:B------:R-:W-:Y:S01]  /*2830*/  LOP3.LUT R242, R242, R11, R26, 0xfe, !PT ;  /* 0x0000000bf2f27212 */ /* 0x000fe200078efe1a */
[----:B------:R-:W-:Y:S01]  /*2840*/  IMAD R7, R4, 0x2, R10 ;  /* 0x0000000204077824 */ /* 0x000fe200078e020a */
[----:B------:R-:W-:Y:S01]  /*2850*/  SEL R5, R16, 0xfffffff0, !P1 ;  /* 0xfffffff010057807 */ /* 0x000fe20004800000 */
[----:B------:R-:W-:Y:S01]  /*2860*/  IMAD.SHL.U32 R11, R22, 0x8, RZ ;  /* 0x00000008160b7824 */ /* 0x000fe200078e00ff */
[----:B------:R-:W-:Y:S01]  /*2870*/  SEL R4, R246, 0xffffffe0, !P2 ;  /* 0xffffffe0f6047807 */ /* 0x000fe20005000000 */
[----:B------:R-:W-:Y:S01]  /*2880*/  IMAD.IADD R12, R12, 0x1, R7 ;  /* 0x000000010c0c7824 */ /* 0x000fe200078e0207 */
[----:B------:R-:W-:Y:S01]  /*2890*/  SHF.R.U32.HI R6, RZ, 0x3, R3 ;  /* 0x00000003ff067819 */ /* 0x000fe20000011603 */
[----:B------:R3:W-:Y:S01]  /*28a0*/  STL [R1+0x30], R36 ;  /* 0x0000302401007387 */ /* 0x0007e20000100800 */
[----:B------:R-:W-:Y:S01]  /*28b0*/  R2P PR, R32, 0x6 ;  /* 0x0000000620007804 */ /* 0x000fe20000000000 */
[----:B------:R-:W-:Y:S01]  /*28c0*/  IMAD.SHL.U32 R244, R12, 0x2, RZ ;  /* 0x000000020cf47824 */ /* 0x000fe200078e00ff */
[----:B------:R-:W-:Y:S01]  /*28d0*/  LOP3.LUT R11, R3, 0x8, R11, 0xf8, !PT ;  /* 0x00000008030b7812 */ /* 0x000fe200078ef80b */
[----:B------:R-:W-:Y:S01]  /*28e0*/  STL [R1+0x1c], R20 ;  /* 0x00001c1401007387 */ /* 0x000fe20000100800 */
[----:B------:R-:W-:Y:S01]  /*28f0*/  LOP3.LUT R7, R6, R18, R3, 0x1e, !PT ;  /* 0x0000001206077212 */ /* 0x000fe200078e1e03 */
[----:B------:R-:W-:Y:S01]  /*2900*/  IMAD R0, R22, 0x200, R17 ;  /* 0x0000020016007824 */ /* 0x000fe200078e0211 */
[----:B------:R-:W-:Y:S01]  /*2910*/  SEL R3, R16, 0xfffffff0, !P1 ;  /* 0xfffffff010037807 */ /* 0x000fe20004800000 */
[----:B------:R-:W-:Y:S01]  /*2920*/  IMAD.SHL.U32 R2, R2, 0x2, RZ ;  /* 0x0000000202027824 */ /* 0x000fe200078e00ff */
[----:B------:R-:W-:Y:S01]  /*2930*/  SEL R228, R246, 0xffffffe0, !P2 ;  /* 0xffffffe0f6e47807 */ /* 0x000fe20005000000 */
[----:B------:R-:W-:Y:S01]  /*2940*/  IMAD.SHL.U32 R235, R0, 0x2, RZ ;  /* 0x0000000200eb7824 */ /* 0x000fe200078e00ff */
[----:B------:R-:W-:Y:S01]  /*2950*/  R2P PR, R23, 0x6 ;  /* 0x0000000617007804 */ /* 0x000fe20000000000 */
[----:B------:R-:W-:Y:S01]  /*2960*/  IMAD R3, R3, 0x2, R2 ;  /* 0x0000000203037824 */ /* 0x000fe200078e0202 */
[----:B------:R-:W-:Y:S01]  /*2970*/  ISETP.GE.AND P0, PT, R248, 0x10, PT ;  /* 0x00000010f800780c */ /* 0x000fe20003f06270 */
[----:B------:R-:W-:Y:S01]  /*2980*/  IMAD.IADD R232, R0, 0x1, R228 ;  /* 0x0000000100e87824 */ /* 0x000fe200078e02e4 */
[----:B------:R-:W-:Y:S01]  /*2990*/  LOP3.LUT R230, R230, 0xfffffe00, RZ, 0xc0, !PT ;  /* 0xfffffe00e6e67812 */ /* 0x000fe200078ec0ff */
[----:B------:R-:W-:Y:S01]  /*29a0*/  IMAD R229, R228, 0x2, R2 ;  /* 0x00000002e4e57824 */ /* 0x000fe200078e0202 */
[----:B------:R-:W-:Y:S01]  /*29b0*/  LOP3.LUT R236, R11, R6, RZ, 0x3c, !PT ;  /* 0x000000060bec7212 */ /* 0x000fe200078e3cff */
[----:B-1----:R-:W-:Y:S01]  /*29c0*/  CS2R R38, SRZ ;  /* 0x0000000000267805 */ /* 0x002fe2000001ff00 */
[-C--:B------:R-:W-:Y:S01]  /*29d0*/  LOP3.LUT R6, R7, R230.reuse, RZ, 0xfc, !PT ;  /* 0x000000e607067212 */ /* 0x080fe200078efcff */
[----:B------:R-:W-:Y:S01]  /*29e0*/  IMAD R11, R30, 0x400, R230 ;  /* 0x000004001e0b7824 */ /* 0x000fe200078e02e6 */
[----:B------:R-:W-:Y:S01]  /*29f0*/  IADD3 R7, R244, 0x20280, RZ ;  /* 0x00020280f4077810 */ /* 0x000fe20007ffe0ff */
[----:B------:R-:W-:Y:S01]  /*2a00*/  IMAD R228, R228, 0x2, R3 ;  /* 0x00000002e4e47824 */ /* 0x000fe200078e0203 */
[----:B------:R-:W-:Y:S01]  /*2a10*/  IADD3 R245, R244, 0x202c0, RZ ;  /* 0x000202c0f4f57810 */ /* 0x000fe20007ffe0ff */
[----:B------:R-:W-:Y:S01]  /*2a20*/  IMAD.SHL.U32 R0, R6, 0x2, RZ ;  /* 0x0000000206007824 */ /* 0x000fe200078e00ff */
[----:B------:R-:W-:Y:S01]  /*2a30*/  @P2 IADD3 R245, R7, -0x40, RZ ;  /* 0xffffffc007f52810 */ /* 0x000fe20007ffe0ff */
[----:B------:R-:W-:Y:S01]  /*2a40*/  @!P0 IMAD.SHL.U32 R7, R248, 0x10, RZ ;  /* 0x00000010f8078824 */ /* 0x000fe200078e00ff */
[C---:B------:R-:W-:Y:S01]  /*2a50*/  IADD3 R230, R236.reuse, R230, R10 ;  /* 0x000000e6ece67210 */ /* 0x040fe20007ffe00a */
[----:B------:R-:W-:Y:S01]  /*2a60*/  IMAD.IADD R236, R236, 0x1, R11 ;  /* 0x00000001ecec7824 */ /* 0x000fe200078e020b */
[----:B------:R-:W-:Y:S01]  /*2a70*/  SEL R246, R246, 0xffffffe0, !P1 ;  /* 0xffffffe0f6f67807 */ /* 0x000fe20004800000 */
[----:B---3--:R-:W-:Y:S01]  /*2a80*/  CS2R R36, SRZ ;  /* 0x0000000000247805 */ /* 0x008fe2000001ff00 */
[----:B------:R1:W-:Y:S01]  /*2a90*/  @!P0 LDGSTS.E.BYPASS.LTC128B.128 [R7+0x20180], [R14.64] ;  /* 0x201800000e078fae */ /* 0x0003e2000b901d50 */
[----:B------:R-:W-:Y:S01]  /*2aa0*/  IMAD.SHL.U32 R230, R230, 0x2, RZ ;  /* 0x00000002e6e67824 */ /* 0x000fe200078e00ff */
[----:B------:R-:W-:Y:S01]  /*2ab0*/  LEA R236, R236, 0x22280, 0x1 ;  /* 0x00022280ecec7811 */ /* 0x000fe200078e08ff */
[----:B------:R-:W-:Y:S01]  /*2ac0*/  IMAD.IADD R247, R244, 0x1, R246 ;  /* 0x00000001f4f77824 */ /* 0x000fe200078e02f6 */
[----:B------:R-:W0:Y:S01]  /*2ad0*/  LDGDEPBAR ;  /* 0x00000000000079af */ /* 0x000e220000000000 */
[C---:B------:R-:W-:Y:S01]  /*2ae0*/  IMAD R231, R5.reuse, 0x2, R230 ;  /* 0x0000000205e77824 */ /* 0x040fe200078e02e6 */
[----:B------:R-:W-:Y:S01]  /*2af0*/  USHF.L.U32 UR6, UR6, 0x5, URZ ;  /* 0x0000000506067899 */ /* 0x000fe2000800063f */
[----:B------:R-:W-:-:S02]  /*2b00*/  IMAD R237, R5, 0x2, R236 ;  /* 0x0000000205ed7824 */ /* 0x000fc400078e02ec */
[----:B------:R-:W-:Y:S02]  /*2b10*/  IMAD.SHL.U32 R232, R232, 0x2, RZ ;  /* 0x00000002e8e87824 */ /* 0x000fe400078e00ff */
[----:B------:R-:W-:Y:S02]  /*2b20*/  IMAD.IADD R246, R246, 0x1, R245 ;  /* 0x00000001f6f67824 */ /* 0x000fe400078e02f5 */
[C---:B------:R-:W-:Y:S02]  /*2b30*/  IMAD R234, R4.reuse, 0x2, R230 ;  /* 0x0000000204ea7824 */ /* 0x040fe400078e02e6 */
[C---:B------:R-:W-:Y:S02]  /*2b40*/  IMAD R239, R4.reuse, 0x2, R236 ;  /* 0x0000000204ef7824 */ /* 0x040fe400078e02ec */
[C---:B------:R-:W-:Y:S02]  /*2b50*/  IMAD R233, R4.reuse, 0x2, R231 ;  /* 0x0000000204e97824 */ /* 0x040fe400078e02e7 */
[----:B------:R-:W-:Y:S01]  /*2b60*/  IMAD R238, R4, 0x2, R237 ;  /* 0x0000000204ee7824 */ /* 0x000fe200078e02ed */
[----:B-1----:R-:W-:-:S05]  /*2b70*/  IADD3 R7, R35, UR4, RZ ;  /* 0x0000000423077c10 */ /* 0x002fca000fffe0ff */
[----:B------:R1:W-:Y:S02]  /*2b80*/  STL [R1+0x34], R7 ;  /* 0x0000340701007387 */ /* 0x0003e40000100800 */
[----:B-1----:R-:W-:Y:S01]  /*2b90*/  IADD3 R7, -R20, UR8, RZ ;  /* 0x0000000814077c10 */ /* 0x002fe2000fffe1ff */
[----:B------:R-:W-:-:S04]  /*2ba0*/  ULDC UR8, c[0x0][0x198] ;  /* 0x0000660000087ab9 */ /* 0x000fc80000000800 */
[----:B------:R2:W-:Y:S02]  /*2bb0*/  STL [R1+0x8], R7 ;  /* 0x0000080701007387 */ /* 0x0005e40000100800 */
.L_x_906:
[----:B------:R-:W-:Y:S04]  /*2bc0*/  DEPBAR.LE SB0, 0x0 ;  /* 0x000080000000791a */ /* 0x000fe80000000000 */
[----:B------:R-:W-:Y:S01]  /*2bd0*/  BAR.SYNC.DEFER_BLOCKING 0x0 ;  /* 0x0000000000007b1d */ /* 0x000fe20000010000 */
[----:B------:R-:W-:Y:S02]  /*2be0*/  ULEA UR4, UR11, 0x1, 0x6 ;  /* 0x000000010b047891 */ /* 0x000fe4000f8e303f */
[----:B------:R-:W-:Y:S02]  /*2bf0*/  UIADD3 UR9, UR11, 0x1, URZ ;  /* 0x000000010b097890 */ /* 0x000fe4000fffe03f */
[----:B------:R-:W-:Y:S02]  /*2c00*/  UIADD3 UR4, UR4, UR8, -UR10 ;  /* 0x0000000804047290 */ /* 0x000fe4000fffe80a */
[----:B------:R-:W-:Y:S01]  /*2c10*/  UISETP.GE.AND UP0, UPT, UR9, UR12, UPT ;  /* 0x0000000c0900728c */ /* 0x000fe2000bf06270 */
[----:B-1----:R-:W-:Y:S05]  /*2c20*/  LDSM.16.M88.4 R16, [R230+0x10080] ;  /* 0x01008000e610783b */ /* 0x002fea0000000200 */
[----:B--2---:R-:W1:Y:S05]  /*2c30*/  LDSM.16.M88.4 R8, [R2+0x80] ;  /* 0x000080000208783b */ /* 0x004e6a0000000200 */
[----:B------:R-:W2:Y:S05]  /*2c40*/  LDSM.16.M88.4 R20, [R2+0x1080] ;  /* 0x001080000214783b */ /* 0x000eaa0000000200 */
[----:B------:R-:W-:Y:S05]  /*2c50*/  LDSM.16.M88.4 R24, [R231+0x10080] ;  /* 0x01008000e718783b */ /* 0x000fea0000000200 */
[----:B------:R-:W3:Y:S05]  /*2c60*/  LDSM.16.M88.4 R28, [R3+0x80] ;  /* 0x00008000031c783b */ /* 0x000eea0000000200 */
[----:B------:R-:W4:Y:S05]  /*2c70*/  LDSM.16.M88.4 R32, [R3+0x1080] ;  /* 0x001080000320783b */ /* 0x000f2a0000000200 */
[----:B------:R-:W-:Y:S05]  /*2c80*/  LDSM.16.M88.4 R164, [R234+0x10080] ;  /* 0x01008000eaa4783b */ /* 0x000fea0000000200 */
[----:B------:R-:W3:Y:S05]  /*2c90*/  LDSM.16.M88.4 R168, [R229+0x80] ;  /* 0x00008000e5a8783b */ /* 0x000eea0000000200 */
[----:B------:R-:W-:Y:S01]  /*2ca0*/  LDSM.16.M88.4 R172, [R228+0x80] ;  /* 0x00008000e4ac783b */ /* 0x000fe20000000200 */
[C---:B-1----:R-:W-:Y:S04]  /*2cb0*/  HMMA.16816.F32 R4, R16.reuse, R8, RZ ;  /* 0x000000081004723c */ /* 0x042fe800000018ff */
[----:B------:R-:W-:Y:S05]  /*2cc0*/  LDS R196, [R241.X4+0x20080] ;  /* 0x02008000f1c47984 */ /* 0x000fea0000004800 */
[----:B------:R-:W-:Y:S01]  /*2cd0*/  LDS R197, [R241.X4+0x200a0] ;  /* 0x0200a000f1c57984 */ /* 0x000fe20000004800 */
[C---:B------:R-:W-:Y:S04]  /*2ce0*/  HMMA.16816.F32 R8, R16.reuse, R10, RZ ;  /* 0x0000000a1008723c */ /* 0x040fe800000018ff */
[----:B------:R-:W5:Y:S04]  /*2cf0*/  LDL R199, [R1+0x1c] ;  /* 0x00001c0001c77983 */ /* 0x000f680000100800 */
[C---:B--2---:R-:W-:Y:S01]  /*2d00*/  HMMA.16816.F32 R12, R16.reuse, R20, RZ ;  /* 0x00000014100c723c */ /* 0x044fe200000018ff */
[----:B------:R-:W2:Y:S07]  /*2d10*/  LDL R198, [R1+0x8] ;  /* 0x0000080001c67983 */ /* 0x000eae0000100800 */
[----:B------:R-:W-:Y:S01]  /*2d20*/  HMMA.16816.F32 R16, R16, R22, RZ ;  /* 0x000000161010723c */ /* 0x000fe200000018ff */
[----:B------:R-:W1:Y:S07]  /*2d30*/  LDSM.16.M88.4 R20, [R229+0x1080] ;  /* 0x00108000e514783b */ /* 0x000e6e0000000200 */
[C---:B---3--:R-:W-:Y:S08]  /*2d40*/  HMMA.16816.F32 R4, R24.reuse, R28, R4 ;  /* 0x0000001c1804723c */ /* 0x048ff00000001804 */
[C---:B------:R-:W-:Y:S01]  /*2d50*/  HMMA.16816.F32 R8, R24.reuse, R30, R8 ;  /* 0x0000001e1808723c */ /* 0x040fe20000001808 */
[----:B------:R-:W3:Y:S07]  /*2d60*/  LDSM.16.M88.4 R28, [R233+0x10080] ;  /* 0x01008000e91c783b */ /* 0x000eee0000000200 */
[C---:B----4-:R-:W-:Y:S08]  /*2d70*/  HMMA.16816.F32 R12, R24.reuse, R32, R12 ;  /* 0x00000020180c723c */ /* 0x050ff0000000180c */
[----:B------:R-:W-:Y:S01]  /*2d80*/  HMMA.16816.F32 R16, R24, R34, R16 ;  /* 0x000000221810723c */ /* 0x000fe20000001810 */
[----:B------:R-:W4:Y:S05]  /*2d90*/  LDSM.16.M88.4 R24, [R228+0x1080] ;  /* 0x00108000e418783b */ /* 0x000f2a0000000200 */
[----:B------:R-:W-:Y:S02]  /*2da0*/  LDSM.16.M88.4 R32, [R230+0x12080] ;  /* 0x01208000e620783b */ /* 0x000fe40000000200 */
[C---:B------:R-:W-:Y:S08]  /*2db0*/  HMMA.16816.F32 R4, R164.reuse, R168, R4 ;  /* 0x000000a8a404723c */ /* 0x040ff00000001804 */
[C---:B------:R-:W-:Y:S01]  /*2dc0*/  HMMA.16816.F32 R8, R164.reuse, R170, R8 ;  /* 0x000000aaa408723c */ /* 0x040fe20000001808 */
[----:B------:R-:W4:Y:S07]  /*2dd0*/  LDSM.16.M88.4 R168, [R2+0x2080] ;  /* 0x0020800002a8783b */ /* 0x000f2e0000000200 */
[C---:B-1----:R-:W-:Y:S08]  /*2de0*/  HMMA.16816.F32 R12, R164.reuse, R20, R12 ;  /* 0x00000014a40c723c */ /* 0x042ff0000000180c */
[----:B------:R-:W-:Y:S01]  /*2df0*/  HMMA.16816.F32 R16, R164, R22, R16 ;  /* 0x00000016a410723c */ /* 0x000fe20000001810 */
[----:B------:R-:W1:Y:S05]  /*2e00*/  LDSM.16.M88.4 R20, [R2+0x3080] ;  /* 0x003080000214783b */ /* 0x000e6a0000000200 */
        /* <DEDUP_REMOVED lines=38> */
[----:B------:R-:W2:Y:S07]  /*3070*/  LDSM.16.M88.4 R168, [R229+0x4080] ;  /* 0x00408000e5a8783b */ /* 0x000eae0000000200 */
        /* <DEDUP_REMOVED lines=11> */
[C---:B--2---:R-:W-:Y:S08]  /*3130*/  HMMA.16816.F32 R4, R32.reuse, R168, R4 ;  /* 0x000000a82004723c */ /* 0x044ff00000001804 */
        /* <DEDUP_REMOVED lines=25> */
[----:B------:R-:W4:Y:S01]  /*32d0*/  LDSM.16.M88.4 R24, [R228+0x7080] ;  /* 0x00708000e418783b */ /* 0x000f220000000200 */
[----:B------:R-:W-:Y:S04]  /*32e0*/  DEPBAR.LE SB0, 0x0 ;  /* 0x000080000000791a */ /* 0x000fe80000000000 */
[----:B------:R-:W-:Y:S02]  /*32f0*/  BAR.SYNC.DEFER_BLOCKING 0x0 ;  /* 0x0000000000007b1d */ /* 0x000fe40000010000 */
[C---:B--2---:R-:W-:Y:S08]  /*3300*/  HMMA.16816.F32 R4, R164.reuse, R168, R4 ;  /* 0x000000a8a404723c */ /* 0x044ff00000001804 */
[C---:B------:R-:W-:Y:S08]  /*3310*/  HMMA.16816.F32 R8, R164.reuse, R170, R8 ;  /* 0x000000aaa408723c */ /* 0x040ff00000001808 */
[C---:B-1----:R-:W-:Y:S01]  /*3320*/  HMMA.16816.F32 R12, R164.reuse, R20, R12 ;  /* 0x00000014a40c723c */ /* 0x042fe2000000180c */
[----:B------:R-:W-:Y:S07]  /*3330*/  LDSM.16.M88.4 R32, [R230+0x18080] ;  /* 0x01808000e620783b */ /* 0x000fee0000000200 */
[----:B------:R-:W-:Y:S01]  /*3340*/  HMMA.16816.F32 R16, R164, R22, R16 ;  /* 0x00000016a410723c */ /* 0x000fe20000001810 */
[----:B------:R-:W1:Y:S07]  /*3350*/  LDSM.16.M88.4 R176, [R2+0x8080] ;  /* 0x0080800002b0783b */ /* 0x000e6e0000000200 */
[C---:B---3--:R-:W-:Y:S01]  /*3360*/  HMMA.16816.F32 R4, R28.reuse, R172, R4 ;  /* 0x000000ac1c04723c */ /* 0x048fe20000001804 */
[----:B------:R-:W2:Y:S05]  /*3370*/  LDSM.16.M88.4 R168, [R2+0x9080] ;  /* 0x0090800002a8783b */ /* 0x000eaa0000000200 */
[----:B------:R-:W-:Y:S02]  /*3380*/  LDSM.16.M88.4 R164, [R231+0x18080] ;  /* 0x01808000e7a4783b */ /* 0x000fe40000000200 */
[C---:B------:R-:W-:Y:S03]  /*3390*/  HMMA.16816.F32 R8, R28.reuse, R174, R8 ;  /* 0x000000ae1c08723c */ /* 0x040fe60000001808 */
[----:B------:R-:W3:Y:S05]  /*33a0*/  LDSM.16.M88.4 R180, [R3+0x8080] ;  /* 0x0080800003b4783b */ /* 0x000eea0000000200 */
[C---:B----4-:R-:W-:Y:S01]  /*33b0*/  HMMA.16816.F32 R12, R28.reuse, R24, R12 ;  /* 0x000000181c0c723c */ /* 0x050fe2000000180c */
[----:B------:R-:W4:Y:S05]  /*33c0*/  LDSM.16.M88.4 R172, [R3+0x9080] ;  /* 0x0090800003ac783b */ /* 0x000f2a0000000200 */
[----:B------:R-:W-:Y:S02]  /*33d0*/  LDSM.16.M88.4 R184, [R229+0x8080] ;  /* 0x00808000e5b8783b */ /* 0x000fe40000000200 */
[----:B------:R-:W-:Y:S03]  /*33e0*/  HMMA.16816.F32 R16, R28, R26, R16 ;  /* 0x0000001a1c10723c */ /* 0x000fe60000001810 */
[----:B------:R-:W-:Y:S05]  /*33f0*/  LDSM.16.M88.4 R188, [R229+0x9080] ;  /* 0x00908000e5bc783b */ /* 0x000fea0000000200 */
[----:B------:R-:W-:Y:S01]  /*3400*/  LDSM.16.M88.4 R192, [R228+0x9080] ;  /* 0x00908000e4c0783b */ /* 0x000fe20000000200 */
[C---:B-1----:R-:W-:Y:S08]  /*3410*/  HMMA.16816.F32 R20, R32.reuse, R176, RZ ;  /* 0x000000b02014723c */ /* 0x042ff000000018ff */
[C---:B------:R-:W-:Y:S01]  /*3420*/  HMMA.16816.F32 R24, R32.reuse, R178, RZ ;  /* 0x000000b22018723c */ /* 0x040fe200000018ff */
[----:B------:R-:W1:Y:S07]  /*3430*/  LDSM.16.M88.4 R176, [R234+0x18080] ;  /* 0x01808000eab0783b */ /* 0x000e6e0000000200 */
[C---:B--2---:R-:W-:Y:S08]  /*3440*/  HMMA.16816.F32 R28, R32.reuse, R168, RZ ;  /* 0x000000a8201c723c */ /* 0x044ff000000018ff */
        /* <DEDUP_REMOVED lines=26> */
[C---:B-1----:R-:W-:Y:S08]  /*35f0*/  HMMA.16816.F32 R28, R164.reuse, R184, R28 ;  /* 0x000000b8a41c723c */ /* 0x042ff0000000181c */
[----:B------:R-:W-:Y:S01]  /*3600*/  HMMA.16816.F32 R32, R164, R186, R32 ;  /* 0x000000baa420723c */ /* 0x000fe20000001820 */
[----:B------:R-:W-:Y:S05]  /*3610*/  LDSM.16.M88.4 R164, [R233+0x1a080] ;  /* 0x01a08000e9a4783b */ /* 0x000fea0000000200 */
[----:B------:R-:W-:Y:S02]  /*3620*/  LDSM.16.M88.4 R184, [R228+0xb080] ;  /* 0x00b08000e4b8783b */ /* 0x000fe40000000200 */
[C---:B--2---:R-:W-:Y:S08]  /*3630*/  HMMA.16816.F32 R20, R176.reuse, R180, R20 ;  /* 0x000000b4b014723c */ /* 0x044ff00000001814 */
[C---:B------:R-:W-:Y:S01]  /*3640*/  HMMA.16816.F32 R24, R176.reuse, R182, R24 ;  /* 0x000000b6b018723c */ /* 0x040fe20000001818 */
[----:B------:R-:W1:Y:S07]  /*3650*/  LDSM.16.M88.4 R180, [R228+0xa080] ;  /* 0x00a08000e4b4783b */ /* 0x000e6e0000000200 */
[C---:B------:R-:W-:Y:S08]  /*3660*/  HMMA.16816.F32 R28, R176.reuse, R188, R28 ;  /* 0x000000bcb01c723c */ /* 0x040ff0000000181c */
[----:B------:R-:W-:Y:S01]  /*3670*/  HMMA.16816.F32 R32, R176, R190, R32 ;  /* 0x000000beb020723c */ /* 0x000fe20000001820 */
[----:B------:R-:W-:Y:S05]  /*3680*/  LDSM.16.M88.4 R176, [R2+0xc080] ;  /* 0x00c0800002b0783b */ /* 0x000fea0000000200 */
[----:B------:R-:W-:Y:S02]  /*3690*/  LDSM.16.M88.4 R188, [R2+0xd080] ;  /* 0x00d0800002bc783b */ /* 0x000fe40000000200 */
[C---:B---3--:R-:W-:Y:S08]  /*36a0*/  HMMA.16816.F32 R20, R168.reuse, R172, R20 ;  /* 0x000000aca814723c */ /* 0x048ff00000001814 */
[C---:B------:R-:W-:Y:S01]  /*36b0*/  HMMA.16816.F32 R24, R168.reuse, R174, R24 ;  /* 0x000000aea818723c */ /* 0x040fe20000001818 */
[----:B------:R-:W2:Y:S07]  /*36c0*/  LDSM.16.M88.4 R172, [R230+0x1c080] ;  /* 0x01c08000e6ac783b */ /* 0x000eae0000000200 */
[C---:B------:R-:W-:Y:S08]  /*36d0*/  HMMA.16816.F32 R28, R168.reuse, R192, R28 ;  /* 0x000000c0a81c723c */ /* 0x040ff0000000181c */
[----:B------:R-:W-:Y:S01]  /*36e0*/  HMMA.16816.F32 R32, R168, R194, R32 ;  /* 0x000000c2a820723c */ /* 0x000fe20000001820 */
[----:B------:R-:W-:Y:S07]  /*36f0*/  LDSM.16.M88.4 R168, [R231+0x1c080] ;  /* 0x01c08000e7a8783b */ /* 0x000fee0000000200 */
[C---:B-1----:R-:W-:Y:S08]  /*3700*/  HMMA.16816.F32 R20, R164.reuse, R180, R20 ;  /* 0x000000b4a414723c */ /* 0x042ff00000001814 */
[C---:B------:R-:W-:Y:S01]  /*3710*/  HMMA.16816.F32 R24, R164.reuse, R182, R24 ;  /* 0x000000b6a418723c */ /* 0x040fe20000001818 */
[----:B------:R-:W1:Y:S07]  /*3720*/  LDSM.16.M88.4 R180, [R3+0xc080] ;  /* 0x00c0800003b4783b */ /* 0x000e6e0000000200 */
[C---:B------:R-:W-:Y:S08]  /*3730*/  HMMA.16816.F32 R28, R164.reuse, R184, R28 ;  /* 0x000000b8a41c723c */ /* 0x040ff0000000181c */
[----:B------:R-:W-:Y:S01]  /*3740*/  HMMA.16816.F32 R32, R164, R186, R32 ;  /* 0x000000baa420723c */ /* 0x000fe20000001820 */
[----:B------:R-:W3:Y:S05]  /*3750*/  LDSM.16.M88.4 R164, [R3+0xd080] ;  /* 0x00d0800003a4783b */ /* 0x000eea0000000200 */
[----:B------:R-:W-:Y:S02]  /*3760*/  LDSM.16.M88.4 R184, [R229+0xc080] ;  /* 0x00c08000e5b8783b */ /* 0x000fe40000000200 */
[C---:B--2---:R-:W-:Y:S08]  /*3770*/  HMMA.16816.F32 R20, R172.reuse, R176, R20 ;  /* 0x000000b0ac14723c */ /* 0x044ff00000001814 */
[C---:B------:R-:W-:Y:S01]  /*3780*/  HMMA.16816.F32 R24, R172.reuse, R178, R24 ;  /* 0x000000b2ac18723c */ /* 0x040fe20000001818 */
[----:B------:R-:W2:Y:S07]  /*3790*/  LDSM.16.M88.4 R176, [R234+0x1c080] ;  /* 0x01c08000eab0783b */ /* 0x000eae0000000200 */
[C---:B------:R-:W-:Y:S08]  /*37a0*/  HMMA.16816.F32 R28, R172.reuse, R188, R28 ;  /* 0x000000bcac1c723c */ /* 0x040ff0000000181c */
[----:B------:R-:W-:Y:S01]  /*37b0*/  HMMA.16816.F32 R32, R172, R190, R32 ;  /* 0x000000beac20723c */ /* 0x000fe20000001820 */
[----:B------:R-:W4:Y:S05]  /*37c0*/  LDSM.16.M88.4 R172, [R229+0xd080] ;  /* 0x00d08000e5ac783b */ /* 0x000f2a0000000200 */
[----:B------:R-:W-:Y:S02]  /*37d0*/  LDSM.16.M88.4 R188, [R228+0xc080] ;  /* 0x00c08000e4bc783b */ /* 0x000fe40000000200 */
[C---:B-1----:R-:W-:Y:S08]  /*37e0*/  HMMA.16816.F32 R20, R168.reuse, R180, R20 ;  /* 0x000000b4a814723c */ /* 0x042ff00000001814 */
[C---:B------:R-:W-:Y:S01]  /*37f0*/  HMMA.16816.F32 R24, R168.reuse, R182, R24 ;  /* 0x000000b6a818723c */ /* 0x040fe20000001818 */
[----:B------:R-:W1:Y:S07]  /*3800*/  LDSM.16.M88.4 R180, [R233+0x1c080] ;  /* 0x01c08000e9b4783b */ /* 0x000e6e0000000200 */
[C---:B---3--:R-:W-:Y:S08]  /*3810*/  HMMA.16816.F32 R28, R168.reuse, R164, R28 ;  /* 0x000000a4a81c723c */ /* 0x048ff0000000181c */
[----:B------:R-:W-:Y:S01]  /*3820*/  HMMA.16816.F32 R32, R168, R166, R32 ;  /* 0x000000a6a820723c */ /* 0x000fe20000001820 */
[----:B------:R-:W3:Y:S05]  /*3830*/  LDSM.16.M88.4 R164, [R228+0xd080] ;  /* 0x00d08000e4a4783b */ /* 0x000eea0000000200 */
[----:B------:R-:W-:Y:S02]  /*3840*/  LDSM.16.M88.4 R168, [R230+0x1e080] ;  /* 0x01e08000e6a8783b */ /* 0x000fe40000000200 */
[C---:B--2---:R-:W-:Y:S08]  /*3850*/  HMMA.16816.F32 R20, R176.reuse, R184, R20 ;  /* 0x000000b8b014723c */ /* 0x044ff00000001814 */
[C---:B------:R-:W-:Y:S01]  /*3860*/  HMMA.16816.F32 R24, R176.reuse, R186, R24 ;  /* 0x000000bab018723c */ /* 0x040fe20000001818 */
[----:B------:R-:W2:Y:S07]  /*3870*/  LDSM.16.M88.4 R184, [R2+0xe080] ;  /* 0x00e0800002b8783b */ /* 0x000eae0000000200 */
[C---:B----4-:R-:W-:Y:S08]  /*3880*/  HMMA.16816.F32 R28, R176.reuse, R172, R28 ;  /* 0x000000acb01c723c */ /* 0x050ff0000000181c */
[----:B------:R-:W-:Y:S01]  /*3890*/  HMMA.16816.F32 R32, R176, R174, R32 ;  /* 0x000000aeb020723c */ /* 0x000fe20000001820 */
[----:B------:R-:W4:Y:S05]  /*38a0*/  LDSM.16.M88.4 R172, [R2+0xf080] ;  /* 0x00f0800002ac783b */ /* 0x000f2a0000000200 */
[----:B------:R-:W-:Y:S02]  /*38b0*/  LDSM.16.M88.4 R176, [R3+0xe080] ;  /* 0x00e0800003b0783b */ /* 0x000fe40000000200 */
[C---:B-1----:R-:W-:Y:S08]  /*38c0*/  HMMA.16816.F32 R20, R180.reuse, R188, R20 ;  /* 0x000000bcb414723c */ /* 0x042ff00000001814 */
[C---:B------:R-:W-:Y:S08]  /*38d0*/  HMMA.16816.F32 R24, R180.reuse, R190, R24 ;  /* 0x000000beb418723c */ /* 0x040ff00000001818 */
[C---:B---3--:R-:W-:Y:S07]  /*38e0*/  HMMA.16816.F32 R28, R180.reuse, R164, R28 ;  /* 0x000000a4b41c723c */ /* 0x048fee000000181c */
[----:B------:R-:W-:Y:S01]  /*38f0*/  IMAD.U32 R164, RZ, RZ, UR4 ;  /* 0x00000004ffa47e24 */ /* 0x000fe2000f8e00ff */
[----:B------:R-:W-:Y:S04]  /*3900*/  HMMA.16816.F32 R32, R180, R166, R32 ;  /* 0x000000a6b420723c */ /* 0x000fe80000001820 */
[----:B------:R-:W-:Y:S04]  /*3910*/  IADD3 R164, R241, -c[0x0][0x168], R164 ;  /* 0x80005a00f1a47a10 */ /* 0x000fe80007ffe0a4 */
[C---:B--2---:R-:W-:Y:S05]  /*3920*/  HMMA.16816.F32 R20, R168.reuse, R184, R20 ;  /* 0x000000b8a814723c */ /* 0x044fea0000001814 */
[----:B-----5:R-:W-:Y:S02]  /*3930*/  IMAD.IADD R180, R164, 0x1, -R199 ;  /* 0x00000001a4b47824 */ /* 0x020fe400078e0ac7 */
[----:B------:R-:W1:Y:S01]  /*3940*/  LDSM.16.M88.4 R164, [R231+0x1e080] ;  /* 0x01e08000e7a4783b */ /* 0x000e620000000200 */
[C---:B------:R-:W-:Y:S04]  /*3950*/  HMMA.16816.F32 R24, R168.reuse, R186, R24 ;  /* 0x000000baa818723c */ /* 0x040fe80000001818 */
[----:B------:R-:W-:Y:S02]  /*3960*/  IMNMX R188, R198, R180, PT ;  /* 0x000000b4c6bc7217 */ /* 0x000fe40003800200 */
[----:B------:R-:W-:Y:S02]  /*3970*/  IADD3 R184, R180, 0x8, RZ ;  /* 0x00000008b4b87810 */ /* 0x000fe40007ffe0ff */
[C---:B----4-:R-:W-:Y:S01]  /*3980*/  HMMA.16816.F32 R28, R168.reuse, R172, R28 ;  /* 0x000000aca81c723c */ /* 0x050fe2000000181c */
[----:B------:R-:W2:Y:S02]  /*3990*/  LDSM.16.M88.4 R180, [R3+0xf080] ;  /* 0x00f0800003b4783b */ /* 0x000ea40000000200 */
[----:B------:R-:W-:Y:S02]  /*39a0*/  ISETP.GT.AND P0, PT, R188, RZ, PT ;  /* 0x000000ffbc00720c */ /* 0x000fe40003f04270 */
[----:B------:R-:W-:Y:S02]  /*39b0*/  IMNMX R184, R198, R184, PT ;  /* 0x000000b8c6b87217 */ /* 0x000fe40003800200 */
[----:B------:R-:W-:Y:S01]  /*39c0*/  FSEL R4, R4, -INF , P0 ;  /* 0xff80000004047808 */ /* 0x000fe20000000000 */
[----:B------:R-:W-:Y:S01]  /*39d0*/  HMMA.16816.F32 R32, R168, R174, R32 ;  /* 0x000000aea820723c */ /* 0x000fe20000001820 */
[----:B------:R-:W-:Y:S02]  /*39e0*/  LDSM.16.M88.4 R168, [R229+0xe080] ;  /* 0x00e08000e5a8783b */ /* 0x000fe40000000200 */
[----:B------:R-:W-:Y:S01]  /*39f0*/  ISETP.GT.AND P0, PT, R188, 0x1, PT ;  /* 0x00000001bc00780c */ /* 0x000fe20003f04270 */
[--C-:B------:R-:W-:Y:S01]  /*3a00*/  FFMA.FTZ R4, R4, c[0x0][0x29c], -R196.reuse ;  /* 0x0000a70004047a23 */ /* 0x100fe200000108c4 */
[C---:B------:R-:W-:Y:S03]  /*3a10*/  ISETP.GT.AND P1, PT, R184.reuse, 0x30, PT ;  /* 0x00000030b800780c */ /* 0x040fe60003f24270 */
[----:B------:R3:W-:Y:S01]  /*3a20*/  MUFU.EX2 R187, R4 ;  /* 0x0000000400bb7308 */ /* 0x0007e20000000800 */
[C---:B-1----:R-:W-:Y:S08]  /*3a30*/  HMMA.16816.F32 R20, R164.reuse, R176, R20 ;  /* 0x000000b0a414723c */ /* 0x042ff00000001814 */
[C---:B------:R-:W-:Y:S04]  /*3a40*/  HMMA.16816.F32 R24, R164.reuse, R178, R24 ;  /* 0x000000b2a418723c */ /* 0x040fe80000001818 */
[----:B---3--:R-:W-:Y:S02]  /*3a50*/  FSEL R4, R5, -INF , P0 ;  /* 0xff80000005047808 */ /* 0x008fe40000000000 */
[----:B------:R-:W-:Y:S02]  /*3a60*/  ISETP.GT.AND P0, PT, R184, RZ, PT ;  /* 0x000000ffb800720c */ /* 0x000fe40003f04270 */
[C---:B--2---:R-:W-:Y:S04]  /*3a70*/  HMMA.16816.F32 R28, R164.reuse, R180, R28 ;  /* 0x000000b4a41c723c */ /* 0x044fe8000000181c */
[--C-:B------:R-:W-:Y:S04]  /*3a80*/  FFMA.FTZ R4, R4, c[0x0][0x29c], -R196.reuse ;  /* 0x0000a70004047a23 */ /* 0x100fe800000108c4 */
[----:B------:R-:W-:Y:S01]  /*3a90*/  HMMA.16816.F32 R32, R164, R182, R32 ;  /* 0x000000b6a420723c */ /* 0x000fe20000001820 */
[----:B------:R1:W2:Y:S01]  /*3aa0*/  MUFU.EX2 R185, R4 ;  /* 0x0000000400b97308 */ /* 0x0002a20000000800 */
[----:B------:R-:W-:Y:S02]  /*3ab0*/  LDSM.16.M88.4 R164, [R228+0xe080] ;  /* 0x00e08000e4a4783b */ /* 0x000fe40000000200 */
[----:B-1----:R-:W-:Y:S02]  /*3ac0*/  FSEL R4, R6, -INF , P0 ;  /* 0xff80000006047808 */ /* 0x002fe40000000000 */
[----:B------:R-:W-:Y:S03]  /*3ad0*/  ISETP.GT.AND P0, PT, R184, 0x1, PT ;  /* 0x00000001b800780c */ /* 0x000fe60003f04270 */
[--C-:B------:R-:W-:Y:S03]  /*3ae0*/  FFMA.FTZ R4, R4, c[0x0][0x29c], -R197.reuse ;  /* 0x0000a70004047a23 */ /* 0x100fe600000108c5 */
[----:B------:R-:W-:Y:S02]  /*3af0*/  FSEL R172, R7, -INF , P0 ;  /* 0xff80000007ac7808 */ /* 0x000fe40000000000 */
[----:B------:R-:W-:Y:S01]  /*3b00*/  ISETP.GT.AND P0, PT, R188, 0x10, PT ;  /* 0x00000010bc00780c */ /* 0x000fe20003f04270 */
[----:B------:R1:W-:Y:S02]  /*3b10*/  MUFU.EX2 R189, R4 ;  /* 0x0000000400bd7308 */ /* 0x0003e40000000800 */
[--C-:B------:R-:W-:Y:S01]  /*3b20*/  FFMA.FTZ R172, R172, c[0x0][0x29c], -R197.reuse ;  /* 0x0000a700acac7a23 */ /* 0x100fe200000108c5 */
[----:B------:R-:W-:Y:S02]  /*3b30*/  FSEL R8, R8, -INF , P0 ;  /* 0xff80000008087808 */ /* 0x000fe40000000000 */
[----:B------:R-:W-:Y:S03]  /*3b40*/  ISETP.GT.AND P0, PT, R188, 0x11, PT ;  /* 0x00000011bc00780c */ /* 0x000fe60003f04270 */
[--C-:B------:R-:W-:Y:S01]  /*3b50*/  FFMA.FTZ R178, R8, c[0x0][0x29c], -R196.reuse ;  /* 0x0000a70008b27a23 */ /* 0x100fe200000108c4 */
[----:B------:R-:W-:Y:S01]  /*3b60*/  FSEL R9, R9, -INF , P0 ;  /* 0xff80000009097808 */ /* 0x000fe20000000000 */
[----:B------:R3:W-:Y:S01]  /*3b70*/  MUFU.EX2 R186, R172 ;  /* 0x000000ac00ba7308 */ /* 0x0007e20000000800 */
[----:B------:R-:W-:Y:S03]  /*3b80*/  ISETP.GT.AND P0, PT, R184, 0x10, PT ;  /* 0x00000010b800780c */ /* 0x000fe60003f04270 */
[--C-:B------:R-:W-:Y:S01]  /*3b90*/  FFMA.FTZ R177, R9, c[0x0][0x29c], -R196.reuse ;  /* 0x0000a70009b17a23 */ /* 0x100fe200000108c4 */
[----:B------:R-:W-:Y:S02]  /*3ba0*/  FSEL R8, R10, -INF , P0 ;  /* 0xff8000000a087808 */ /* 0x000fe40000000000 */
[----:B------:R-:W-:Y:S03]  /*3bb0*/  ISETP.GT.AND P0, PT, R184, 0x11, PT ;  /* 0x00000011b800780c */ /* 0x000fe60003f04270 */
[--C-:B------:R-:W-:Y:S01]  /*3bc0*/  FFMA.FTZ R8, R8, c[0x0][0x29c], -R197.reuse ;  /* 0x0000a70008087a23 */ /* 0x100fe200000108c5 */
[----:B------:R-:W-:Y:S01]  /*3bd0*/  FSEL R179, R11, -INF , P0 ;  /* 0xff8000000bb37808 */ /* 0x000fe20000000000 */
[----:B------:R-:W-:Y:S01]  /*3be0*/  MUFU.EX2 R178, R178 ;  /* 0x000000b200b27308 */ /* 0x000fe20000000800 */
[----:B------:R-:W-:Y:S01]  /*3bf0*/  ISETP.GT.AND P0, PT, R188, 0x20, PT ;  /* 0x00000020bc00780c */ /* 0x000fe20003f04270 */
[----:B-1----:R-:W1:Y:S02]  /*3c00*/  LDSM.16.M88.4 R4, [R234+0x1e080] ;  /* 0x01e08000ea04783b */ /* 0x002e640000000200 */
[--C-:B------:R-:W-:Y:S01]  /*3c10*/  FFMA.FTZ R179, R179, c[0x0][0x29c], -R197.reuse ;  /* 0x0000a700b3b37a23 */ /* 0x100fe200000108c5 */
[----:B------:R-:W-:Y:S02]  /*3c20*/  FSEL R12, R12, -INF , P0 ;  /* 0xff8000000c0c7808 */ /* 0x000fe40000000000 */
[----:B------:R-:W-:Y:S03]  /*3c30*/  ISETP.GT.AND P0, PT, R188, 0x21, PT ;  /* 0x00000021bc00780c */ /* 0x000fe60003f04270 */
[----:B------:R4:W-:Y:S01]  /*3c40*/  MUFU.EX2 R180, R8 ;  /* 0x0000000800b47308 */ /* 0x0009e20000000800 */
[----:B------:R-:W-:Y:S01]  /*3c50*/  FSEL R13, R13, -INF , P0 ;  /* 0xff8000000d0d7808 */ /* 0x000fe20000000000 */
[----:B---3--:R-:W3:Y:S01]  /*3c60*/  LDSM.16.M88.4 R172, [R229+0xf080] ;  /* 0x00f08000e5ac783b */ /* 0x008ee20000000200 */
[----:B------:R-:W-:Y:S01]  /*3c70*/  ISETP.GT.AND P0, PT, R184, 0x20, PT ;  /* 0x00000020b800780c */ /* 0x000fe20003f04270 */
[--C-:B------:R-:W-:Y:S02]  /*3c80*/  FFMA.FTZ R176, R12, c[0x0][0x29c], -R196.reuse ;  /* 0x0000a7000cb07a23 */ /* 0x100fe400000108c4 */
[--C-:B------:R-:W-:Y:S01]  /*3c90*/  FFMA.FTZ R13, R13, c[0x0][0x29c], -R196.reuse ;  /* 0x0000a7000d0d7a23 */ /* 0x100fe200000108c4 */
[----:B------:R-:W-:Y:S02]  /*3ca0*/  FSEL R14, R14, -INF , P0 ;  /* 0xff8000000e0e7808 */ /* 0x000fe40000000000 */
[----:B------:R-:W-:Y:S01]  /*3cb0*/  ISETP.GT.AND P0, PT, R184, 0x21, PT ;  /* 0x00000021b800780c */ /* 0x000fe20003f04270 */
[----:B------:R-:W-:Y:S03]  /*3cc0*/  MUFU.EX2 R177, R177 ;  /* 0x000000b100b17308 */ /* 0x000fe60000000800 */
[----:B------:R-:W-:Y:S02]  /*3cd0*/  FSEL R15, R15, -INF , P0 ;  /* 0xff8000000f0f7808 */ /* 0x000fe40000000000 */
[----:B------:R-:W-:Y:S04]  /*3ce0*/  ISETP.GT.AND P0, PT, R188, 0x30, PT ;  /* 0x00000030bc00780c */ /* 0x000fe80003f04270 */
[----:B------:R-:W-:Y:S01]  /*3cf0*/  FSEL R16, R16, -INF , P0 ;  /* 0xff80000010107808 */ /* 0x000fe20000000000 */
[----:B------:R-:W-:Y:S01]  /*3d00*/  MUFU.EX2 R179, R179 ;  /* 0x000000b300b37308 */ /* 0x000fe20000000800 */
[----:B------:R-:W-:Y:S01]  /*3d10*/  ISETP.GT.AND P0, PT, R188, 0x31, PT ;  /* 0x00000031bc00780c */ /* 0x000fe20003f04270 */
[----:B----4-:R-:W4:Y:S03]  /*3d20*/  LDSM.16.M88.4 R8, [R233+0x1e080] ;  /* 0x01e08000e908783b */ /* 0x010f260000000200 */
[----:B------:R-:W-:Y:S01]  /*3d30*/  FSEL R17, R17, -INF , P0 ;  /* 0xff80000011117808 */ /* 0x000fe20000000000 */
[--C-:B------:R-:W-:Y:S01]  /*3d40*/  FFMA.FTZ R12, R16, c[0x0][0x29c], -R196.reuse ;  /* 0x0000a700100c7a23 */ /* 0x100fe200000108c4 */
[----:B------:R-:W-:Y:S02]  /*3d50*/  ISETP.GT.AND P0, PT, R184, 0x31, PT ;  /* 0x00000031b800780c */ /* 0x000fe40003f04270 */
[----:B------:R-:W-:Y:S01]  /*3d60*/  FSEL R16, R18, -INF , P1 ;  /* 0xff80000012107808 */ /* 0x000fe20000800000 */
[----:B------:R-:W-:Y:S01]  /*3d70*/  FFMA.FTZ R196, R17, c[0x0][0x29c], -R196 ;  /* 0x0000a70011c47a23 */ /* 0x000fe200000108c4 */
[----:B------:R-:W-:Y:S01]  /*3d80*/  FSEL R19, R19, -INF , P0 ;  /* 0xff80000013137808 */ /* 0x000fe20000000000 */
[C---:B-1----:R-:W-:Y:S01]  /*3d90*/  HMMA.16816.F32 R20, R4.reuse, R168, R20 ;  /* 0x000000a80414723c */ /* 0x042fe20000001814 */
[----:B------:R-:W-:Y:S01]  /*3da0*/  MUFU.EX2 R176, R176 ;  /* 0x000000b000b07308 */ /* 0x000fe20000000800 */
[----:B------:R-:W-:Y:S03]  /*3db0*/  PLOP3.LUT P0, PT, PT, PT, UP0, 0x80, 0x0 ;  /* 0x000000000000781c */ /* 0x000fe60003f0f008 */
[--C-:B------:R-:W-:Y:S03]  /*3dc0*/  FFMA.FTZ R16, R16, c[0x0][0x29c], -R197.reuse ;  /* 0x0000a70010107a23 */ /* 0x100fe600000108c5 */
[C---:B------:R-:W-:Y:S01]  /*3dd0*/  HMMA.16816.F32 R24, R4.reuse, R170, R24 ;  /* 0x000000aa0418723c */ /* 0x040fe20000001818 */
[----:B------:R-:W1:Y:S02]  /*3de0*/  LDSM.16.M88.4 R168, [R228+0xf080] ;  /* 0x00f08000e4a8783b */ /* 0x000e640000000200 */
[----:B------:R-:W-:Y:S05]  /*3df0*/  MUFU.EX2 R12, R12 ;  /* 0x0000000c000c7308 */ /* 0x000fea0000000800 */
[C---:B---3--:R-:W-:Y:S05]  /*3e00*/  HMMA.16816.F32 R28, R4.reuse, R172, R28 ;  /* 0x000000ac041c723c */ /* 0x048fea000000181c */
[----:B------:R-:W3:Y:S02]  /*3e10*/  MUFU.EX2 R13, R13 ;  /* 0x0000000d000d7308 */ /* 0x000ee40000000800 */
[--C-:B------:R-:W-:Y:S01]  /*3e20*/  FFMA.FTZ R172, R14, c[0x0][0x29c], -R197.reuse ;  /* 0x0000a7000eac7a23 */ /* 0x100fe200000108c5 */
[----:B------:R-:W-:Y:S01]  /*3e30*/  HMMA.16816.F32 R32, R4, R174, R32 ;  /* 0x000000ae0420723c */ /* 0x000fe20000001820 */
[----:B------:R-:W5:Y:S03]  /*3e40*/  LDS R5, [R241.X4+0x20180] ;  /* 0x02018000f1057984 */ /* 0x000f660000004800 */
[----:B--2---:R-:W-:Y:S02]  /*3e50*/  F2FP.PACK_AB R14, R185, R187 ;  /* 0x000000bbb90e723e */ /* 0x004fe400000000ff */
[----:B------:R-:W2:Y:S01]  /*3e60*/  LDS R4, [R241.X4+0x201a0] ;  /* 0x0201a000f1047984 */ /* 0x000ea20000004800 */
[----:B------:R-:W5:Y:S01]  /*3e70*/  MUFU.EX2 R7, R196 ;  /* 0x000000c400077308 */ /* 0x000f620000000800 */
[C---:B----4-:R-:W-:Y:S03]  /*3e80*/  HMMA.16816.F32 R20, R8.reuse, R164, R20 ;  /* 0x000000a40814723c */ /* 0x050fe60000001814 */
[----:B------:R-:W-:Y:S04]  /*3e90*/  STS [R244+0x20280], R14 ;  /* 0x0202800ef4007388 */ /* 0x000fe80000000800 */
[--C-:B------:R-:W-:Y:S01]  /*3ea0*/  FFMA.FTZ R164, R15, c[0x0][0x29c], -R197.reuse ;  /* 0x0000a7000fa47a23 */ /* 0x100fe200000108c5 */
[C---:B------:R-:W-:Y:S01]  /*3eb0*/  HMMA.16816.F32 R24, R8.reuse, R166, R24 ;  /* 0x000000a60818723c */ /* 0x040fe20000001818 */
[----:B------:R-:W-:Y:S03]  /*3ec0*/  MUFU.EX2 R172, R172 ;  /* 0x000000ac00ac7308 */ /* 0x000fe60000000800 */
[----:B------:R-:W-:Y:S01]  /*3ed0*/  FFMA.FTZ R197, R19, c[0x0][0x29c], -R197 ;  /* 0x0000a70013c57a23 */ /* 0x000fe200000108c5 */
[----:B---3--:R-:W-:Y:S03]  /*3ee0*/  F2FP.PACK_AB R6, R13, R176 ;  /* 0x000000b00d06723e */ /* 0x008fe600000000ff */
[C---:B-1----:R-:W-:Y:S03]  /*3ef0*/  HMMA.16816.F32 R28, R8.reuse, R168, R28 ;  /* 0x000000a8081c723c */ /* 0x042fe6000000181c */
[----:B------:R-:W-:Y:S05]  /*3f00*/  MUFU.EX2 R15, R197 ;  /* 0x000000c5000f7308 */ /* 0x000fea0000000800 */
[----:B------:R-:W-:Y:S05]  /*3f10*/  HMMA.16816.F32 R32, R8, R170, R32 ;  /* 0x000000aa0820723c */ /* 0x000fea0000001820 */
[----:B------:R-:W1:Y:S02]  /*3f20*/  MUFU.EX2 R164, R164 ;  /* 0x000000a400a47308 */ /* 0x000e640000000800 */
[----:B------:R-:W-:Y:S01]  /*3f30*/  F2FP.PACK_AB R11, R177, R178 ;  /* 0x000000b2b10b723e */ /* 0x000fe200000000ff */
[--C-:B-----5:R-:W-:Y:S01]  /*3f40*/  FADD.FTZ R21, R21, -R5.reuse ;  /* 0x8000000515157221 */ /* 0x120fe20000010000 */
[----:B------:R-:W-:Y:S03]  /*3f50*/  F2FP.PACK_AB R8, R7, R12 ;  /* 0x0000000c0708723e */ /* 0x000fe600000000ff */
[--C-:B------:R-:W-:Y:S02]  /*3f60*/  FADD.FTZ R25, R25, -R5.reuse ;  /* 0x8000000519197221 */ /* 0x100fe40000010000 */
[--C-:B------:R-:W-:Y:S01]  /*3f70*/  FADD.FTZ R20, R20, -R5.reuse ;  /* 0x8000000514147221 */ /* 0x100fe20000010000 */
[----:B------:R-:W3:Y:S01]  /*3f80*/  MUFU.EX2 R16, R16 ;  /* 0x0000001000107308 */ /* 0x000ee20000000800 */
[--C-:B------:R-:W-:Y:S02]  /*3f90*/  FADD.FTZ R29, R29, -R5.reuse ;  /* 0x800000051d1d7221 */ /* 0x100fe40000010000 */
[--C-:B------:R-:W-:Y:S02]  /*3fa0*/  FADD.FTZ R24, R24, -R5.reuse ;  /* 0x8000000518187221 */ /* 0x100fe40000010000 */
[--C-:B------:R-:W-:Y:S02]  /*3fb0*/  FADD.FTZ R28, R28, -R5.reuse ;  /* 0x800000051c1c7221 */ /* 0x100fe40000010000 */
[--C-:B--2---:R-:W-:Y:S02]  /*3fc0*/  FADD.FTZ R22, R22, -R4.reuse ;  /* 0x8000000416167221 */ /* 0x104fe40000010000 */
[--C-:B------:R-:W-:Y:S02]  /*3fd0*/  FADD.FTZ R33, R33, -R5.reuse ;  /* 0x8000000521217221 */ /* 0x100fe40000010000 */
[----:B------:R-:W-:Y:S01]  /*3fe0*/  FADD.FTZ R32, R32, -R5 ;  /* 0x8000000520207221 */ /* 0x000fe20000010000 */
[----:B------:R-:W-:Y:S01]  /*3ff0*/  F2FP.PACK_AB R5, R186, R189 ;  /* 0x000000bdba05723e */ /* 0x000fe200000000ff */
[--C-:B------:R-:W-:Y:S02]  /*4000*/  FADD.FTZ R23, R23, -R4.reuse ;  /* 0x8000000417177221 */ /* 0x100fe40000010000 */
[----:B------:R-:W-:Y:S02]  /*4010*/  FMUL.FTZ R32, R12, R32 ;  /* 0x000000200c207220 */ /* 0x000fe40000410000 */
[----:B------:R1:W-:Y:S01]  /*4020*/  STS [R244+0x20680], R5 ;  /* 0x02068005f4007388 */ /* 0x0003e20000000800 */
[----:B------:R-:W-:Y:S01]  /*4030*/  FMUL.FTZ R12, R7, R33 ;  /* 0x00000021070c7220 */ /* 0x000fe20000410000 */
[----:B------:R-:W-:Y:S01]  /*4040*/  F2FP.PACK_AB R7, R179, R180 ;  /* 0x000000b4b307723e */ /* 0x000fe200000000ff */
[----:B------:R-:W-:Y:S02]  /*4050*/  FMUL.FTZ R22, R189, R22 ;  /* 0x00000016bd167220 */ /* 0x000fe40000410000 */
[----:B------:R-:W-:Y:S01]  /*4060*/  STS [R247+0x20280], R11 ;  /* 0x0202800bf7007388 */ /* 0x000fe20000000800 */
[----:B------:R-:W-:Y:S01]  /*4070*/  FMUL.FTZ R23, R186, R23 ;  /* 0x00000017ba177220 */ /* 0x000fe20000410000 */
[----:B------:R-:W-:Y:S01]  /*4080*/  F2FP.PACK_AB R12, R12, R32 ;  /* 0x000000200c0c723e */ /* 0x000fe200000000ff */
[----:B------:R-:W-:Y:S02]  /*4090*/  FMUL.FTZ R20, R187, R20 ;  /* 0x00000014bb147220 */ /* 0x000fe40000410000 */
[----:B------:R-:W-:Y:S01]  /*40a0*/  STS [R247+0x20680], R7 ;  /* 0x02068007f7007388 */ /* 0x000fe20000000800 */
[----:B------:R-:W-:Y:S02]  /*40b0*/  FMUL.FTZ R9, R185, R21 ;  /* 0x00000015b9097220 */ /* 0x000fe40000410000 */
[--C-:B------:R-:W-:Y:S02]  /*40c0*/  FADD.FTZ R27, R27, -R4.reuse ;  /* 0x800000041b1b7221 */ /* 0x100fe40000010000 */
[----:B------:R2:W-:Y:S01]  /*40d0*/  STS [R245], R6 ;  /* 0x00000006f5007388 */ /* 0x0005e20000000800 */
[--C-:B------:R-:W-:Y:S01]  /*40e0*/  FADD.FTZ R26, R26, -R4.reuse ;  /* 0x800000041a1a7221 */ /* 0x100fe20000010000 */
[----:B------:R-:W-:Y:S01]  /*40f0*/  F2FP.PACK_AB R9, R9, R20 ;  /* 0x000000140909723e */ /* 0x000fe200000000ff */
[----:B------:R-:W-:Y:S02]  /*4100*/  FMUL.FTZ R24, R178, R24 ;  /* 0x00000018b2187220 */ /* 0x000fe40000410000 */
[----:B------:R-:W-:Y:S02]  /*4110*/  FMUL.FTZ R10, R177, R25 ;  /* 0x00000019b10a7220 */ /* 0x000fe40000410000 */
[----:B------:R-:W-:Y:S02]  /*4120*/  FMUL.FTZ R26, R180, R26 ;  /* 0x0000001ab41a7220 */ /* 0x000fe40000410000 */
[--C-:B------:R-:W-:Y:S01]  /*4130*/  FADD.FTZ R30, R30, -R4.reuse ;  /* 0x800000041e1e7221 */ /* 0x100fe20000010000 */
[----:B-1----:R-:W-:Y:S01]  /*4140*/  F2FP.PACK_AB R5, R164, R172 ;  /* 0x000000aca405723e */ /* 0x002fe200000000ff */
[--C-:B------:R-:W-:Y:S01]  /*4150*/  FADD.FTZ R31, R31, -R4.reuse ;  /* 0x800000041f1f7221 */ /* 0x100fe20000010000 */
[----:B------:R-:W-:Y:S01]  /*4160*/  F2FP.PACK_AB R10, R10, R24 ;  /* 0x000000180a0a723e */ /* 0x000fe200000000ff */
[----:B------:R-:W-:Y:S02]  /*4170*/  FMUL.FTZ R28, R176, R28 ;  /* 0x0000001cb01c7220 */ /* 0x000fe40000410000 */
[----:B------:R3:W-:Y:S01]  /*4180*/  STS [R245+0x400], R5 ;  /* 0x00040005f5007388 */ /* 0x0007e20000000800 */
[----:B------:R-:W-:Y:S02]  /*4190*/  FMUL.FTZ R13, R13, R29 ;  /* 0x0000001d0d0d7220 */ /* 0x000fe40000410000 */
[----:B------:R-:W-:Y:S02]  /*41a0*/  FMUL.FTZ R172, R172, R30 ;  /* 0x0000001eacac7220 */ /* 0x000fe40000410000 */
[----:B------:R-:W-:Y:S01]  /*41b0*/  STS [R246], R8 ;  /* 0x00000008f6007388 */ /* 0x000fe20000000800 */
[----:B------:R-:W-:Y:S01]  /*41c0*/  FMUL.FTZ R164, R164, R31 ;  /* 0x0000001fa4a47220 */ /* 0x000fe20000410000 */
[----:B------:R-:W-:Y:S01]  /*41d0*/  F2FP.PACK_AB R13, R13, R28 ;  /* 0x0000001c0d0d723e */ /* 0x000fe200000000ff */
[--C-:B------:R-:W-:Y:S02]  /*41e0*/  FADD.FTZ R34, R34, -R4.reuse ;  /* 0x8000000422227221 */ /* 0x100fe40000010000 */
[----:B--2---:R-:W-:Y:S02]  /*41f0*/  FMUL.FTZ R6, R179, R27 ;  /* 0x0000001bb3067220 */ /* 0x004fe40000410000 */
[----:B------:R-:W-:Y:S03]  /*4200*/  FADD.FTZ R4, R35, -R4 ;  /* 0x8000000423047221 */ /* 0x000fe60000010000 */
[----:B------:R-:W-:Y:S01]  /*4210*/  F2FP.PACK_AB R6, R6, R26 ;  /* 0x0000001a0606723e */ /* 0x000fe200000000ff */
[C---:B------:R-:W-:Y:S01]  /*4220*/  FMUL.FTZ R4, R15.reuse, R4 ;  /* 0x000000040f047220 */ /* 0x040fe20000410000 */
[----:B---3--:R-:W-:Y:S01]  /*4230*/  F2FP.PACK_AB R5, R15, R16 ;  /* 0x000000100f05723e */ /* 0x008fe200000000ff */
[----:B------:R-:W-:Y:S04]  /*4240*/  FMUL.FTZ R16, R16, R34 ;  /* 0x0000002210107220 */ /* 0x000fe80000410000 */
[----:B------:R1:W-:Y:S01]  /*4250*/  STS [R246+0x400], R5 ;  /* 0x00040005f6007388 */ /* 0x0003e20000000800 */
[----:B------:R-:W-:Y:S04]  /*4260*/  F2FP.PACK_AB R4, R4, R16 ;  /* 0x000000100404723e */ /* 0x000fe800000000ff */
        /* <DEDUP_REMOVED lines=114> */
[----:B------:R-:W2:Y:S01]  /*4990*/  LDL.64 R202, [R1] ;  /* 0x0000000001ca7983 */ /* 0x000ea20000100a00 */
[----:B------:R-:W-:Y:S01]  /*49a0*/  LOP3.LUT P3, RZ, R242, 0x2, RZ, 0xc0, !PT ;  /* 0x00000002f2ff7812 */ /* 0x000fe2000786c0ff */
[----:B------:R-:W-:Y:S01]  /*49b0*/  ULDC.64 UR4, c[0x0][0x208] ;  /* 0x0000820000047ab9 */ /* 0x000fe20000000a00 */
[----:B------:R-:W-:Y:S01]  /*49c0*/  IMAD.U32 R16, RZ, RZ, UR7 ;  /* 0x00000007ff107e24 */ /* 0x000fe2000f8e00ff */
[----:B------:R-:W3:Y:S01]  /*49d0*/  LDL R200, [R1+0xc] ;  /* 0x00000c0001c87983 */ /* 0x000ee20000100800 */
[----:B------:R-:W-:Y:S02]  /*49e0*/  USHF.R.S32.HI UR18, URZ, 0x1f, UR9 ;  /* 0x0000001f3f127899 */ /* 0x000fe40008011409 */
[----:B------:R-:W-:Y:S01]  /*49f0*/  UIMAD.WIDE.U32 UR20, UR9, UR4, URZ ;  /* 0x00000004091472a5 */ /* 0x000fe2000f8e003f */
[----:B------:R-:W4:Y:S01]  /*4a00*/  LDL.64 R204, [R1+0x20] ;  /* 0x0000200001cc7983 */ /* 0x000f220000100a00 */
[----:B------:R-:W-:Y:S02]  /*4a10*/  UIMAD UR18, UR18, UR4, URZ ;  /* 0x00000004121272a4 */ /* 0x000fe4000f8e023f */
[----:B------:R-:W-:Y:S01]  /*4a20*/  USHF.L.U32 UR4, UR20, 0x6, URZ ;  /* 0x0000000614047899 */ /* 0x000fe2000800063f */
[----:B------:R-:W5:Y:S01]  /*4a30*/  LDL R201, [R1+0x30] ;  /* 0x0000300001c97983 */ /* 0x000f620000100800 */
        /* <DEDUP_REMOVED lines=11> */
[----:B------:R-:W-:Y:S02]  /*4af0*/  IADD3 R8, -R250, c[0x0][0x168], -R10 ;  /* 0x00005a00fa087a10 */ /* 0x000fe40007ffe90a */
[----:B----4-:R-:W-:Y:S02]  /*4b00*/  IADD3 R11, P0, R204, UR5, RZ ;  /* 0x00000005cc0b7c10 */ /* 0x010fe4000ff1e0ff */
[C---:B------:R-:W-:Y:S02]  /*4b10*/  ISETP.LT.OR P6, PT, R8.reuse, 0x1, !P4 ;  /* 0x000000010800780c */ /* 0x040fe400067c1670 */
[----:B------:R-:W-:Y:S02]  /*4b20*/  ISETP.LT.OR P5, PT, R8, 0x1, !P3 ;  /* 0x000000010800780c */ /* 0x000fe40005fa1670 */
[----:B------:R-:W-:Y:S02]  /*4b30*/  IADD3 R9, P2, P1, R202, UR4, R9 ;  /* 0x00000004ca097c10 */ /* 0x000fe4000f95e009 */
[----:B-----5:R-:W-:Y:S02]  /*4b40*/  LEA.HI.X.SX32 R15, R15, R201, 0x1, P0 ;  /* 0x000000c90f0f7211 */ /* 0x020fe400000f0eff */
[----:B------:R-:W-:Y:S02]  /*4b50*/  LEA R14, P0, R11, c[0x0][0x280], 0x2 ;  /* 0x0000a0000b0e7a11 */ /* 0x000fe400078010ff */
[----:B------:R-:W-:Y:S02]  /*4b60*/  IADD3.X R16, R200, UR18, R16, P2, P1 ;  /* 0x00000012c8107c10 */ /* 0x000fe400097e2410 */
[----:B------:R-:W-:Y:S01]  /*4b70*/  LEA R10, P1, R9, c[0x0][0x1f0], 0x1 ;  /* 0x00007c00090a7a11 */ /* 0x000fe200078208ff */
[----:B------:R-:W-:Y:S01]  /*4b80*/  @!PT LDS RZ, [RZ] ;  /* 0x00000000fffff984 */ /* 0x000fe20000000800 */
[----:B------:R-:W-:Y:S01]  /*4b90*/  @!PT LDS RZ, [RZ] ;  /* 0x00000000fffff984 */ /* 0x000fe20000000800 */
[----:B------:R-:W-:Y:S01]  /*4ba0*/  @!PT LDS RZ, [RZ] ;  /* 0x00000000fffff984 */ /* 0x000fe20000000800 */
[----:B------:R1:W-:Y:S01]  /*4bb0*/  LDGSTS.E.BYPASS.LTC128B.128 [R240+0x18080], [R12.64], !P6 ;  /* 0x180800000cf07fae */ /* 0x0003e2000f101d50 */
[----:B------:R-:W-:Y:S02]  /*4bc0*/  LEA.HI.X R15, R11, c[0x0][0x284], R15, 0x2, P0 ;  /* 0x0000a1000b0f7a11 */ /* 0x000fe400000f140f */
[----:B------:R-:W-:Y:S01]  /*4bd0*/  LOP3.LUT P0, RZ, R242, 0x4, RZ, 0xc0, !PT ;  /* 0x00000004f2ff7812 */ /* 0x000fe2000780c0ff */
        /* <DEDUP_REMOVED lines=10> */
[----:B------:R-:W-:Y:S05]  /*4c80*/  LOP3.LUT P1, RZ, R252, 0x1, RZ, 0xc0, !PT ;  /* 0x00000001fcff7812 */ /* 0x000fea000782c0ff */
[----:B------:R1:W-:Y:S04]  /*4c90*/  LDGSTS.E.BYPASS.LTC128B.128 [R240+0x1e080], [R12.64+0x180], !P5 ;  /* 0x1e0801800cf07fae */ /* 0x0003e8000e901d50 */
[----:B------:R1:W-:Y:S04]  /*4ca0*/  LDGSTS.E.BYPASS.LTC128B.128 [R240+0x19080], [R10.64], !P4 ;  /* 0x190800000af07fae */ /* 0x0003e8000e101d50 */
[----:B------:R1:W-:Y:S01]  /*4cb0*/  LDGSTS.E.BYPASS.LTC128B.128 [R240+0x1b080], [R10.64+0x80], !P3 ;  /* 0x1b0800800af07fae */ /* 0x0003e2000d901d50 */
[----:B------:R-:W-:Y:S03]  /*4cc0*/  @!P1 IMAD.SHL.U32 R8, R248, 0x10, RZ ;  /* 0x00000010f8089824 */ /* 0x000fe600078e00ff */
[----:B------:R1:W-:Y:S04]  /*4cd0*/  LDGSTS.E.BYPASS.LTC128B.128 [R240+0x1d080], [R10.64+0x100], !P2 ;  /* 0x1d0801000af07fae */ /* 0x0003e8000d101d50 */
[----:B------:R1:W-:Y:S04]  /*4ce0*/  LDGSTS.E.BYPASS.LTC128B.128 [R240+0x1f080], [R10.64+0x180], !P0 ;  /* 0x1f0801800af07fae */ /* 0x0003e8000c101d50 */
[----:B------:R1:W-:Y:S02]  /*4cf0*/  @!P1 LDGSTS.E.BYPASS.LTC128B.128 [R8+0x20180], [R14.64] ;  /* 0x201800000e089fae */ /* 0x0003e4000b901d50 */
.L_x_904:
        /* <DEDUP_REMOVED lines=93> */
[----:B------:R-:W2:Y:S01]  /*52d0*/  LDL.64 R226, [R1+0x10] ;  /* 0x0000100001e27983 */ /* 0x000ea20000100a00 */
[----:B------:R-:W-:Y:S01]  /*52e0*/  LOP3.LUT P2, RZ, R243, 0x2, RZ, 0xc0, !PT ;  /* 0x00000002f3ff7812 */ /* 0x000fe2000784c0ff */
[----:B------:R-:W-:Y:S02]  /*52f0*/  ULDC.64 UR4, c[0x0][0x178] ;  /* 0x00005e0000047ab9 */ /* 0x000fe40000000a00 */
[----:B------:R-:W5:Y:S01]  /*5300*/  LDL R224, [R1+0x18] ;  /* 0x0000180001e07983 */ /* 0x000f620000100800 */
[----:B------:R-:W-:Y:S02]  /*5310*/  USHF.R.S32.HI UR18, URZ, 0x1f, UR9 ;  /* 0x0000001f3f127899 */ /* 0x000fe40008011409 */
[----:B------:R-:W-:Y:S01]  /*5320*/  UIMAD.WIDE.U32 UR20, UR9, UR4, URZ ;  /* 0x00000004091472a5 */ /* 0x000fe2000f8e003f */
[----:B----4-:R-:W4:Y:S01]  /*5330*/  LDL.64 R180, [R1+0x28] ;  /* 0x0000280001b47983 */ /* 0x010f220000100a00 */
[----:B------:R-:W-:Y:S02]  /*5340*/  UIMAD UR18, UR18, UR4, URZ ;  /* 0x00000004121272a4 */ /* 0x000fe4000f8e023f */
[----:B------:R-:W-:Y:S01]  /*5350*/  USHF.L.U32 UR19, UR20, 0x6, URZ ;  /* 0x0000000614137899 */ /* 0x000fe2000800063f */
[----:B---3--:R-:W3:Y:S01]  /*5360*/  LDL R225, [R1+0x40] ;  /* 0x0000400001e17983 */ /* 0x008ee20000100800 */
        /* <DEDUP_REMOVED lines=12> */
[----:B------:R-:W-:Y:S02]  /*5430*/  IADD3 R4, -R250, c[0x0][0x168], -R6 ;  /* 0x00005a00fa047a10 */ /* 0x000fe40007ffe906 */
[----:B----4-:R-:W-:Y:S02]  /*5440*/  IADD3 R7, P0, R180, UR18, RZ ;  /* 0x00000012b4077c10 */ /* 0x010fe4000ff1e0ff */
[----:B------:R-:W-:Y:S02]  /*5450*/  ISETP.LT.OR P5, PT, R4, 0x1, !P3 ;  /* 0x000000010400780c */ /* 0x000fe40005fa1670 */
[----:B------:R-:W-:Y:S02]  /*5460*/  IADD3 R5, P1, R226, UR19, RZ ;  /* 0x00000013e2057c10 */ /* 0x000fe4000ff3e0ff */
[----:B---3--:R-:W-:Y:S02]  /*5470*/  LEA.HI.X.SX32 R11, R11, R225, 0x1, P0 ;  /* 0x000000e10b0b7211 */ /* 0x008fe400000f0eff */
[C---:B------:R-:W-:Y:S02]  /*5480*/  LEA R10, P0, R7.reuse, c[0x0][0x258], 0x2 ;  /* 0x00009600070a7a11 */ /* 0x040fe400078010ff */
[----:B------:R-:W-:Y:S02]  /*5490*/  ISETP.LT.OR P4, PT, R4, 0x1, !P2 ;  /* 0x000000010400780c */ /* 0x000fe40005781670 */
[----:B------:R-:W-:Y:S02]  /*54a0*/  LEA.HI.X R11, R7, c[0x0][0x25c], R11, 0x2, P0 ;  /* 0x00009700070b7a11 */ /* 0x000fe400000f140b */
[----:B------:R-:W-:Y:S01]  /*54b0*/  IADD3.X R12, R224, UR4, RZ, P1, !PT ;  /* 0x00000004e00c7c10 */ /* 0x000fe20008ffe4ff */
[----:B------:R-:W-:Y:S01]  /*54c0*/  @!PT LDS RZ, [RZ] ;  /* 0x00000000fffff984 */ /* 0x000fe20000000800 */
[----:B------:R-:W-:Y:S01]  /*54d0*/  @!PT LDS RZ, [RZ] ;  /* 0x00000000fffff984 */ /* 0x000fe20000000800 */
[----:B------:R-:W-:Y:S01]  /*54e0*/  @!PT LDS RZ, [RZ] ;  /* 0x00000000fffff984 */ /* 0x000fe20000000800 */
[----:B------:R2:W-:Y:S01]  /*54f0*/  LDGSTS.E.BYPASS.LTC128B.128 [R240+0x10080], [R8.64], !P5 ;  /* 0x1008000008f07fae */ /* 0x0005e2000e901d50 */
[----:B------:R-:W-:Y:S02]  /*5500*/  LEA R6, P1, R5, c[0x0][0x160], 0x1 ;  /* 0x0000580005067a11 */ /* 0x000fe400078208ff */
[----:B------:R-:W-:Y:S02]  /*5510*/  LOP3.LUT P0, RZ, R243, 0x4, RZ, 0xc0, !PT ;  /* 0x00000004f3ff7812 */ /* 0x000fe4000780c0ff */
[----:B------:R-:W-:Y:S02]  /*5520*/  LEA.HI.X R7, R5, c[0x0][0x164], R12, 0x1, P1 ;  /* 0x0000590005077a11 */ /* 0x000fe400008f0c0c */
[C---:B------:R-:W-:Y:S01]  /*5530*/  ISETP.LT.OR P6, PT, R4.reuse, 0x1, !P0 ;  /* 0x000000010400780c */ /* 0x040fe200047c1670 */
[----:B------:R2:W-:Y:S01]  /*5540*/  LDGSTS.E.BYPASS.LTC128B.128 [R240+0x12080], [R8.64+0x80], !P4 ;  /* 0x1208008008f07fae */ /* 0x0005e2000e101d50 */
        /* <DEDUP_REMOVED lines=15> */
.L_x_905:
[-C--:B--2---:R-:W-:Y:S01]  /*5640*/  HMMA.16816.F32 R4, R192, R16.reuse, RZ ;  /* 0x00000010c004723c */ /* 0x084fe200000018ff */
        /* <DEDUP_REMOVED lines=217> */
.L_x_903:
[----:B------:R-:W-:Y:S05]  /*63e0*/  @P0 BRA `(.L_x_907) ;  /* 0x00001d7000000947 */ /* 0x000fea0003800000 */
[----:B------:R-:W-:Y:S01]  /*63f0*/  SHF.R.S32.HI R5, RZ, 0x1f, R248 ;  /* 0x0000001fff057819 */ /* 0x000fe200000114f8 */
[----:B------:R-:W-:Y:S01]  /*6400*/  BAR.SYNC.DEFER_BLOCKING 0x1, 0x100 ;  /* 0x0044000000007b1d */ /* 0x000fe20000010000 */
[----:B------:R-:W-:Y:S01]  /*6410*/  F2FP.PACK_AB R107, R37, R36 ;  /* 0x00000024256b723e */ /* 0x000fe200000000ff */
[----:B------:R-:W-:Y:S01]  /*6420*/  USHF.R.S32.HI UR6, URZ, 0x1f, UR13 ;  /* 0x0000001f3f067899 */ /* 0x000fe2000801140d */
[----:B------:R-:W-:Y:S02]  /*6430*/  LEA.HI R3, R5, R248, RZ, 0x2 ;  /* 0x000000f805037211 */ /* 0x000fe400078f10ff */
[----:B------:R-:W-:Y:S01]  /*6440*/  F2FP.PACK_AB R39, R39, R38 ;  /* 0x000000262727723e */ /* 0x000fe200000000ff */
[----:B------:R-:W-:Y:S01]  /*6450*/  ULDC UR7, c[0x0][0x2f0] ;  /* 0x0000bc0000077ab9 */ /* 0x000fe20000000800 */
[--C-:B------:R-:W-:Y:S01]  /*6460*/  SHF.R.S32.HI R4, RZ, 0x2, R3.reuse ;  /* 0x00000002ff047819 */ /* 0x100fe20000011403 */
[----:B------:R-:W-:Y:S01]  /*6470*/  UIADD3 UR8, -UR10, UR7, URZ ;  /* 0x000000070a087290 */ /* 0x000fe2000fffe13f */
[----:B------:R-:W-:Y:S01]  /*6480*/  SHF.R.S32.HI R0, RZ, 0x1f, R3 ;  /* 0x0000001fff007819 */ /* 0x000fe20000011403 */
[----:B------:R-:W-:Y:S01]  /*6490*/  ULDC.64 UR4, c[0x0][0x338] ;  /* 0x0000ce0000047ab9 */ /* 0x000fe20000000a00 */
[----:B------:R-:W-:Y:S01]  /*64a0*/  LOP3.LUT R6, R3, 0x3ffffffc, RZ, 0xc0, !PT ;  /* 0x3ffffffc03067812 */ /* 0x000fe200078ec0ff */
[----:B------:R-:W-:Y:S01]  /*64b0*/  UISETP.LT.AND UP0, UPT, UR8, 0x40, UPT ;  /* 0x000000400800788c */ /* 0x000fe2000bf01270 */
[----:B------:R-:W-:Y:S01]  /*64c0*/  LEA.HI R2, R0, R4, RZ, 0x3 ;  /* 0x0000000400027211 */ /* 0x000fe200078f18ff */
[----:B------:R-:W-:Y:S01]  /*64d0*/  UIMAD UR4, UR6, UR4, URZ ;  /* 0x00000004060472a4 */ /* 0x000fe2000f8e023f */
[----:B------:R-:W-:Y:S01]  /*64e0*/  LEA.HI R0, R5, R248, RZ, 0x5 ;  /* 0x000000f805007211 */ /* 0x000fe200078f28ff */
[----:B------:R-:W-:Y:S01]  /*64f0*/  USEL UR8, UR8, 0x40, UP0 ;  /* 0x0000004008087887 */ /* 0x000fe20008000000 */
[----:B------:R-:W-:Y:S01]  /*6500*/  LOP3.LUT R2, R2, 0xfffffff8, RZ, 0xc0, !PT ;  /* 0xfffffff802027812 */ /* 0x000fe200078ec0ff */
[----:B------:R-:W-:Y:S01]  /*6510*/  UIMAD UR5, UR13, UR5, UR4 ;  /* 0x000000050d0572a4 */ /* 0x000fe2000f8e0204 */
[----:B------:R-:W-:Y:S01]  /*6520*/  SHF.R.S32.HI R8, RZ, 0x5, R0 ;  /* 0x00000005ff087819 */ /* 0x000fe20000011400 */
[----:B------:R-:W-:Y:S01]  /*6530*/  USHF.R.S32.HI UR7, URZ, 0x1f, UR14 ;  /* 0x0000001f3f077899 */ /* 0x000fe2000801140e */
[----:B------:R-:W-:Y:S01]  /*6540*/  F2FP.PACK_AB R48, R49, R48 ;  /* 0x000000303130723e */ /* 0x000fe200000000ff */
[----:B------:R-:W-:Y:S01]  /*6550*/  IMAD.IADD R9, R4, 0x1, -R2 ;  /* 0x0000000104097824 */ /* 0x000fe200078e0a02 */
[----:B------:R-:W-:Y:S01]  /*6560*/  LEA.HI R2, R5, R248, RZ, 0x6 ;  /* 0x000000f805027211 */ /* 0x000fe200078f30ff */
[----:B------:R-:W-:Y:S01]  /*6570*/  BSSY B0, `(.L_x_908) ;  /* 0x00000c4000007945 */ /* 0x000fe20003800000 */
        /* <DEDUP_REMOVED lines=195> */
.L_x_909:
[----:B--234-:R-:W-:Y:S05]  /*71b0*/  BSYNC B0 ;  /* 0x0000000000007941 */ /* 0x01cfea0003800000 */
.L_x_908:
        /* <DEDUP_REMOVED lines=17> */
.L_x_911:
[----:B------:R-:W-:Y:S05]  /*72d0*/  BSYNC B0 ;  /* 0x0000000000007941 */ /* 0x000fea0003800000 */
.L_x_910:
        /* <DEDUP_REMOVED lines=17> */
.L_x_913:
[----:B------:R-:W-:Y:S05]  /*73f0*/  BSYNC B0 ;  /* 0x0000000000007941 */ /* 0x000fea0003800000 */
.L_x_912:
        /* <DEDUP_REMOVED lines=16> */
.L_x_915:
[----:B------:R-:W-:Y:S05]  /*7500*/  BSYNC B0 ;  /* 0x0000000000007941 */ /* 0x000fea0003800000 */
.L_x_914:
        /* <DEDUP_REMOVED lines=16> */
.L_x_917:
[----:B------:R-:W-:Y:S05]  /*7610*/  BSYNC B0 ;  /* 0x0000000000007941 */ /* 0x000fea0003800000 */
.L_x_916:
        /* <DEDUP_REMOVED lines=16> */
.L_x_919:
[----:B------:R-:W-:Y:S05]  /*7720*/  BSYNC B0 ;  /* 0x0000000000007941 */ /* 0x000fea0003800000 */
.L_x_918:
        /* <DEDUP_REMOVED lines=16> */
.L_x_921:
[----:B------:R-:W-:Y:S05]  /*7830*/  BSYNC B0 ;  /* 0x0000000000007941 */ /* 0x000fea0003800000 */
.L_x_920:
        /* <DEDUP_REMOVED lines=15> */
.L_x_923:
[----:B------:R-:W-:Y:S05]  /*7930*/  BSYNC B0 ;  /* 0x0000000000007941 */ /* 0x000fea0003800000 */
.L_x_922:
        /* <DEDUP_REMOVED lines=23> */
.L_x_925:
[----:B------:R-:W-:Y:S05]  /*7ab0*/  BSYNC B0 ;  /* 0x0000000000007941 */ /* 0x000fea0003800000 */
.L_x_924:
        /* <DEDUP_REMOVED lines=15> */
.L_x_927:
[----:B------:R-:W-:Y:S05]  /*7bb0*/  BSYNC B0 ;  /* 0x0000000000007941 */ /* 0x000fea0003800000 */
.L_x_926:
        /* <DEDUP_REMOVED lines=15> */
.L_x_929:
[----:B------:R-:W-:Y:S05]  /*7cb0*/  BSYNC B0 ;  /* 0x0000000000007941 */ /* 0x000fea0003800000 */
.L_x_928:
        /* <DEDUP_REMOVED lines=14> */
.L_x_931:
[----:B------:R-:W-:Y:S05]  /*7da0*/  BSYNC B0 ;  /* 0x0000000000007941 */ /* 0x000fea0003800000 */
.L_x_930:
        /* <DEDUP_REMOVED lines=14> */
.L_x_933:
[----:B------:R-:W-:Y:S05]  /*7e90*/  BSYNC B0 ;  /* 0x0000000000007941 */ /* 0x000fea0003800000 */
.L_x_932:
        /* <DEDUP_REMOVED lines=14> */
.L_x_935:
[----:B------:R-:W-:Y:S05]  /*7f80*/  BSYNC B0 ;  /* 0x0000000000007941 */ /* 0x000fea0003800000 */
.L_x_934:
        /* <DEDUP_REMOVED lines=14> */
.L_x_937:
[----:B------:R-:W-:Y:S05]  /*8070*/  BSYNC B0 ;  /* 0x0000000000007941 */ /* 0x000fea0003800000 */
.L_x_936:
        /* <DEDUP_REMOVED lines=14> */
.L_x_907:
[----:B------:R-:W-:Y:S01]  /*8160*/  SHF.R.S32.HI R0, RZ, 0x1f, R248 ;  /* 0x0000001fff007819 */ /* 0x000fe200000114f8 */
[----:B------:R-:W-:Y:S01]  /*8170*/  USHF.R.S32.HI UR6, URZ, 0x1f, UR13 ;  /* 0x0000001f3f067899 */ /* 0x000fe2000801140d */
[----:B------:R-:W-:Y:S01]  /*8180*/  IMAD.U32 R10, RZ, RZ, UR13 ;  /* 0x0000000dff0a7e24 */ /* 0x000fe2000f8e00ff */
[----:B------:R-:W-:Y:S01]  /*8190*/  ULDC.64 UR4, c[0x0][0x308] ;  /* 0x0000c20000047ab9 */ /* 0x000fe20000000a00 */
[----:B------:R-:W-:Y:S01]  /*81a0*/  LEA.HI R0, R0, R248, RZ, 0x5 ;  /* 0x000000f800007211 */ /* 0x000fe200078f28ff */
[----:B------:R-:W-:Y:S01]  /*81b0*/  UIMAD UR4, UR6, UR4, URZ ;  /* 0x00000004060472a4 */ /* 0x000fe2000f8e023f */
[----:B------:R-:W-:Y:S01]  /*81c0*/  IMAD.U32 R2, RZ, RZ, UR15 ;  /* 0x0000000fff027e24 */ /* 0x000fe2000f8e00ff */
[----:B------:R-:W-:Y:S01]  /*81d0*/  USHF.R.S32.HI UR7, URZ, 0x1f, UR14 ;  /* 0x0000001f3f077899 */ /* 0x000fe2000801140e */
[----:B------:R-:W-:Y:S01]  /*81e0*/  LOP3.LUT R4, R0, 0x1fffffe0, RZ, 0xc0, !PT ;  /* 0x1fffffe000047812 */ /* 0x000fe200078ec0ff */
[----:B------:R-:W-:Y:S01]  /*81f0*/  UIMAD UR5, UR13, UR5, UR4 ;  /* 0x000000050d0572a4 */ /* 0x000fe2000f8e0204 */
[----:B------:R-:W-:Y:S01]  /*8200*/  SHF.R.S32.HI R6, RZ, 0x5, R0 ;  /* 0x00000005ff067819 */ /* 0x000fe20000011400 */
[----:B------:R-:W-:Y:S01]  /*8210*/  IMAD.U32 R0, RZ, RZ, UR14 ;  /* 0x0000000eff007e24 */ /* 0x000fe2000f8e00ff */
[----:B------:R-:W-:Y:S01]  /*8220*/  ULDC UR4, c[0x0][0x2f0] ;  /* 0x0000bc0000047ab9 */ /* 0x000fe20000000800 */
[----:B------:R-:W-:Y:S01]  /*8230*/  IMAD.IADD R4, R248, 0x1, -R4 ;  /* 0x00000001f8047824 */ /* 0x000fe200078e0a04 */
[----:B------:R-:W-:Y:S01]  /*8240*/  UIADD3 UR10, -UR10, UR4, URZ ;  /* 0x000000040a0a7290 */ /* 0x000fe2000fffe13f */
[----:B------:R-:W-:Y:S01]  /*8250*/  SHF.R.S32.HI R7, RZ, 0x1f, R6 ;  /* 0x0000001fff077819 */ /* 0x000fe20000011406 */
[----:B------:R-:W-:Y:S01]  /*8260*/  BSSY B0, `(.L_x_938) ;  /* 0x0000016000007945 */ /* 0x000fe20003800000 */
[----:B------:R-:W-:-:S03]  /*8270*/  IMAD.SHL.U32 R4, R4, 0x8, RZ ;  /* 0x0000000804047824 */ /* 0x000fc600078e00ff */
[----:B------:R-:W-:Y:S01]  /*8280*/  ISETP.GE.AND P2, PT, R6, UR10, PT ;  /* 0x0000000a06007c0c */ /* 0x000fe2000bf46270 */
        /* <DEDUP_REMOVED lines=19> */
.L_x_939:
[----:B------:R-:W-:Y:S05]  /*83c0*/  BSYNC B0 ;  /* 0x0000000000007941 */ /* 0x000fea0003800000 */
.L_x_938:
        /* <DEDUP_REMOVED lines=17> */
.L_x_941:
[----:B------:R-:W-:Y:S05]  /*84e0*/  BSYNC B0 ;  /* 0x0000000000007941 */ /* 0x000fea0003800000 */
.L_x_940:
        /* <DEDUP_REMOVED lines=17> */
.L_x_943:
[----:B------:R-:W-:Y:S05]  /*8600*/  BSYNC B0 ;  /* 0x0000000000007941 */ /* 0x000fea0003800000 */
.L_x_942:
        /* <DEDUP_REMOVED lines=16> */
.L_x_945:
[----:B------:R-:W-:Y:S05]  /*8710*/  BSYNC B0 ;  /* 0x0000000000007941 */ /* 0x000fea0003800000 */
.L_x_944:
        /* <DEDUP_REMOVED lines=16> */
.L_x_947:
[----:B------:R-:W-:Y:S05]  /*8820*/  BSYNC B0 ;  /* 0x0000000000007941 */ /* 0x000fea0003800000 */
.L_x_946:
        /* <DEDUP_REMOVED lines=16> */
.L_x_949:
[----:B------:R-:W-:Y:S05]  /*8930*/  BSYNC B0 ;  /* 0x0000000000007941 */ /* 0x000fea0003800000 */
.L_x_948:
        /* <DEDUP_REMOVED lines=16> */
.L_x_951:
[----:B------:R-:W-:Y:S05]  /*8a40*/  BSYNC B0 ;  /* 0x0000000000007941 */ /* 0x000fea0003800000 */
.L_x_950:
        /* <DEDUP_REMOVED lines=15> */
.L_x_953:
[----:B------:R-:W-:Y:S05]  /*8b40*/  BSYNC B0 ;  /* 0x0000000000007941 */ /* 0x000fea0003800000 */
.L_x_952:
        /* <DEDUP_REMOVED lines=23> */
.L_x_955:
[----:B------:R-:W-:Y:S05]  /*8cc0*/  BSYNC B0 ;  /* 0x0000000000007941 */ /* 0x000fea0003800000 */
.L_x_954:
        /* <DEDUP_REMOVED lines=15> */
.L_x_957:
[----:B------:R-:W-:Y:S05]  /*8dc0*/  BSYNC B0 ;  /* 0x0000000000007941 */ /* 0x000fea0003800000 */
.L_x_956:
        /* <DEDUP_REMOVED lines=15> */
.L_x_959:
[----:B------:R-:W-:Y:S05]  /*8ec0*/  BSYNC B0 ;  /* 0x0000000000007941 */ /* 0x000fea0003800000 */
.L_x_958:
        /* <DEDUP_REMOVED lines=14> */
.L_x_961:
[----:B------:R-:W-:Y:S05]  /*8fb0*/  BSYNC B0 ;  /* 0x0000000000007941 */ /* 0x000fea0003800000 */
.L_x_960:
        /* <DEDUP_REMOVED lines=14> */
.L_x_963:
[----:B------:R-:W-:Y:S05]  /*90a0*/  BSYNC B0 ;  /* 0x0000000000007941 */ /* 0x000fea0003800000 */
.L_x_962:
        /* <DEDUP_REMOVED lines=14> */
.L_x_965:
[----:B------:R-:W-:Y:S05]  /*9190*/  BSYNC B0 ;  /* 0x0000000000007941 */ /* 0x000fea0003800000 */
.L_x_964:
        /* <DEDUP_REMOVED lines=14> */
.L_x_967:
[----:B------:R-:W-:Y:S05]  /*9280*/  BSYNC B0 ;  /* 0x0000000000007941 */ /* 0x000fea0003800000 */
.L_x_966:
        /* <DEDUP_REMOVED lines=13> */
.L_x_968:
        /* <DEDUP_REMOVED lines=10> */
.L_x_1169:


//--------------------- .text._ZN7cutlass13device_kernelIN5flash19enable_sm80_to_sm89INS1_16FlashAttnBwdSm80INS1_25CollectiveMainloopBwdSm80ILi1ELi1EN4cute5tupleIJNS5_1CILi64EEES8_NS7_ILi256EEEEEENS_6half_tEfNS_4arch4Sm80ELb1ELb0ELb0ELb0ELb0ELb0ELb0ELb0ELi2ELi4ELi2ELi2ELb0EEENS1_24CollectiveEpilogueBwdGQAISA_fSD_Li256ELb0ELb0EEENS1_25SingleTileBwdLPTSchedulerILb0ELi64ELb0EEEEEEEEEvNT_6ParamsE --------------------------
	.section	.text._ZN7cutlass13device_kernelIN5flash19enable_sm80_to_sm89INS1_16FlashAttnBwdSm80INS1_25CollectiveMainloopBwdSm80ILi1ELi1EN4cute5tupleIJNS5_1CILi64EEES8_NS7_ILi256EEEEEENS_6half_tEfNS_4arch4Sm80ELb1ELb0ELb0ELb0ELb0ELb0ELb0ELb0ELi2ELi4ELi2ELi2ELb0EEENS1_24CollectiveEpilogueBwdGQAISA_fSD_Li256ELb0ELb0EEENS1_25SingleTileBwdLPTSchedulerILb0ELi64ELb0EEEEEEEEEvNT_6ParamsE,"ax",@progbits
	.sectioninfo	@"SHI_REGISTERS=255"
	.align	128
.text._ZN7cutlass13device_kernelIN5flash19enable_sm80_to_sm89INS1_16FlashAttnBwdSm80INS1_25CollectiveMainloopBwdSm80ILi1ELi1EN4cute5tupleIJNS5_1CILi64EEES8_NS7_ILi256EEEEEENS_6half_tEfNS_4arch4Sm80ELb1ELb0ELb0ELb0ELb0ELb0ELb0ELb0ELi2ELi4ELi2ELi2ELb0EEENS1_24CollectiveEpilogueBwdGQAISA_fSD_Li256ELb0ELb0EEENS1_25SingleTileBwdLPTSchedulerILb0ELi64ELb0EEEEEEEEEvNT_6ParamsE:
        .type           _ZN7cutlass13device_kernelIN5flash19enable_sm80_to_sm89INS1_16FlashAttnBwdSm80INS1_25CollectiveMainloopBwdSm80ILi1ELi1EN4cute5tupleIJNS5_1CILi64EEES8_NS7_ILi256EEEEEENS_6half_tEfNS_4arch4Sm80ELb1ELb0ELb0ELb0ELb0ELb0ELb0ELb0ELi2ELi4ELi2ELi2ELb0EEENS1_24CollectiveEpilogueBwdGQAISA_fSD_Li256ELb0ELb0EEENS1_25SingleTileBwdLPTSchedulerILb0ELi64ELb0EEEEEEEEEvNT_6ParamsE,@function
        .size           _ZN7cutlass13device_kernelIN5flash19enable_sm80_to_sm89INS1_16FlashAttnBwdSm80INS1_25CollectiveMainloopBwdSm80ILi1ELi1EN4cute5tupleIJNS5_1CILi64EEES8_NS7_ILi256EEEEEENS_6half_tEfNS_4arch4Sm80ELb1ELb0ELb0ELb0ELb0ELb0ELb0ELb0ELi2ELi4ELi2ELi2ELb0EEENS1_24CollectiveEpilogueBwdGQAISA_fSD_Li256ELb0ELb0EEENS1_25SingleTileBwdLPTSchedulerILb0ELi64ELb0EEEEEEEEEvNT_6ParamsE,(.L_x_1170 - _ZN7cutlass13device_kernelIN5flash19enable_sm80_to_sm89INS1_16FlashAttnBwdSm80INS1_25CollectiveMainloopBwdSm80ILi1ELi1EN4cute5tupleIJNS5_1CILi64EEES8_NS7_ILi256EEEEEENS_6half_tEfNS_4arch4Sm80ELb1ELb0ELb0ELb0ELb0ELb0ELb0ELb0ELi2ELi4ELi2ELi2ELb0EEENS1_24CollectiveEpilogueBwdGQAISA_fSD_Li256ELb0ELb0EEENS1_25SingleTileBwdLPTSchedulerILb0ELi64ELb0EEEEEEEEEvNT_6ParamsE)
        .other          _ZN7cutlass13device_kernelIN5flash19enable_sm80_to_sm89INS1_16FlashAttnBwdSm80INS1_25CollectiveMainloopBwdSm80ILi1ELi1EN4cute5tupleIJNS5_1CILi64EEES8_NS7_ILi256EEEEEENS_6half_tEfNS_4arch4Sm80ELb1ELb0ELb0ELb0ELb0ELb0ELb0ELb0ELi2ELi4ELi2ELi2ELb0EEENS1_24CollectiveEpilogueBwdGQAISA_fSD_Li256ELb0ELb0EEENS1_25SingleTileBwdLPTSchedulerILb0ELi64ELb0EEEEEEEEEvNT_6ParamsE,@"STO_CUDA_ENTRY STV_DEFAULT"
_ZN7cutlass13device_kernelIN5flash19enable_sm80_to_sm89INS1_16FlashAttnBwdSm80INS1_25CollectiveMainloopBwdSm80ILi1ELi1EN4cute5tupleIJNS5_1CILi64EEES8_NS7_ILi256EEEEEENS_6half_tEfNS_4arch4Sm80ELb1ELb0ELb0ELb0ELb0ELb0ELb0ELb0ELi2ELi4ELi2ELi2ELb0EEENS1_24CollectiveEpilogueBwdGQAISA_fSD_Li256ELb0ELb0EEENS1_25SingleTileBwdLPTSchedulerILb0ELi64ELb0EEEEEEEEEvNT_6ParamsE:
        /* <DEDUP_REMOVED lines=28> */
.L_x_970:
[----:B------:R-:W-:Y:S02]  /*01c0*/  ULDC UR7, c[0x0][0x3b4] ;  /* 0x0000ed0000077ab9 */ /* 0x000fe40000000800 */
[----:B------:R-:W-:Y:S02]  /*01d0*/  UISETP.NE.AND UP0, UPT, UR7, 0x1, UPT ;  /* 0x000000010700788c */ /* 0x000fe4000bf05270 */
[----:B------:R-:W-:Y:S02]  /*01e0*/  ULDC.64 UR4, c[0x0][0x3b8] ;  /* 0x0000ee0000047ab9 */ /* 0x000fe40000000a00 */
[----:B------:R-:W-:Y:S02]  /*01f0*/  UIMAD.WIDE.U32 UR10, UR6, UR4, URZ ;  /* 0x00000004060a72a5 */ /* 0x000fe4000f8e003f */
[----:B------:R-:W-:-:S05]  /*0200*/  UMOV UR15, UR6 ;  /* 0x00000006000f7c82 */ /* 0x000fca0008000000 */
[----:B------:R-:W-:-:S04]  /*0210*/  @UP0 USHF.R.U32.HI UR15, URZ, UR5, UR11 ;  /* 0x000000053f0f0299 */ /* 0x000fc8000801160b */
[----:B------:R-:W-:-:S04]  /*0220*/  UIMAD UR7, UR15, UR7, URZ ;  /* 0x000000070f0772a4 */ /* 0x000fc8000f8e023f */
.L_x_971:
        /* <DEDUP_REMOVED lines=11> */
.L_x_969:
        /* <DEDUP_REMOVED lines=20> */
.L_x_973:
[----:B------:R-:W-:Y:S02]  /*0420*/  ULDC UR7, c[0x0][0x3b4] ;  /* 0x0000ed0000077ab9 */ /* 0x000fe40000000800 */
[----:B------:R-:W-:Y:S02]  /*0430*/  UISETP.NE.AND UP0, UPT, UR7, 0x1, UPT ;  /* 0x000000010700788c */ /* 0x000fe4000bf05270 */
[----:B------:R-:W-:Y:S02]  /*0440*/  ULDC.64 UR4, c[0x0][0x3b8] ;  /* 0x0000ee0000047ab9 */ /* 0x000fe40000000a00 */
[----:B------:R-:W-:Y:S02]  /*0450*/  UIMAD.WIDE.U32 UR10, UR6, UR4, URZ ;  /* 0x00000004060a72a5 */ /* 0x000fe4000f8e003f */
[----:B------:R-:W-:-:S05]  /*0460*/  UMOV UR15, UR6 ;  /* 0x00000006000f7c82 */ /* 0x000fca0008000000 */
[----:B------:R-:W-:-:S04]  /*0470*/  @UP0 USHF.R.U32.HI UR15, URZ, UR5, UR11 ;  /* 0x000000053f0f0299 */ /* 0x000fc8000801160b */
[----:B------:R-:W-:-:S04]  /*0480*/  UIMAD UR7, UR15, UR7, URZ ;  /* 0x000000070f0772a4 */ /* 0x000fc8000f8e023f */
.L_x_974:
        /* <DEDUP_REMOVED lines=10> */
.L_x_972:
        /* <DEDUP_REMOVED lines=16> */
[----:B------:R-:W-:Y:S01]  /*0630*/  UIADD3 UR6, UR6, 0x3f, URZ ;  /* 0x0000003f06067890 */ /* 0x000fe2000fffe03f */
[----:B------:R-:W-:Y:S01]  /*0640*/  CS2R R150, SRZ ;  /* 0x0000000000967805 */ /* 0x000fe2000001ff00 */
[----:B------:R-:W-:Y:S01]  /*0650*/  USHF.R.S32.HI UR4, URZ, 0x1f, UR5 ;  /* 0x0000001f3f047899 */ /* 0x000fe20008011405 */
[----:B------:R-:W-:Y:S01]  /*0660*/  CS2R R148, SRZ ;  /* 0x0000000000947805 */ /* 0x000fe2000001ff00 */
[----:B------:R-:W-:Y:S01]  /*0670*/  ULDC.64 UR16, c[0x0][0x118] ;  /* 0x0000460000107ab9 */ /* 0x000fe20000000a00 */
        /* <DEDUP_REMOVED lines=80> */
[----:B------:R-:W-:Y:S01]  /*0b80*/  CS2R R162, SRZ ;  /* 0x0000000000a27805 */ /* 0x000fe2000001ff00 */
        /* <DEDUP_REMOVED lines=84> */
[----:B------:R-:W-:Y:S01]  /*10d0*/  UIMAD UR7, UR19, UR4, URZ ;  /* 0x00000004130772a4 */ /* 0x000fe2000f8e023f */
[----:B------:R-:W-:Y:S01]  /*10e0*/  SHF.R.S32.HI R27, RZ, 0x6, R8 ;  /* 0x00000006ff1b7819 */ /* 0x000fe20000011408 */
[----:B------:R-:W-:Y:S01]  /*10f0*/  IMAD.WIDE.U32 R18, R11, c[0x0][0x188], R12 ;  /* 0x000062000b127a25 */ /* 0x000fe200078e000c */
[C---:B------:R-:W-:Y:S01]  /*1100*/  LEA R8, P3, R9.reuse, R4, 0x6 ;  /* 0x0000000409087211 */ /* 0x040fe200078630ff */
[----:B------:R-:W-:Y:S01]  /*1110*/  UIMAD.WIDE.U32 UR22, UR11, UR4, URZ ;  /* 0x000000040b1672a5 */ /* 0x000fe2000f8e003f */
[----:B------:R-:W-:Y:S01]  /*1120*/  ISETP.LT.OR P2, PT, R0, 0x1, P5 ;  /* 0x000000010000780c */ /* 0x000fe20002f41670 */
        /* <DEDUP_REMOVED lines=9> */
[C---:B------:R-:W-:Y:S01]  /*11c0*/  ISETP.LT.OR P0, PT, R0.reuse, 0x21, P0 ;  /* 0x000000210000780c */ /* 0x040fe20000701670 */
[----:B------:R-:W-:Y:S01]  /*11d0*/  UIADD3 UR5, UR23, UR5, URZ ;  /* 0x0000000517057290 */ /* 0x000fe2000fffe03f */
[C---:B------:R-:W-:Y:S01]  /*11e0*/  ISETP.LT.OR P6, PT, R0.reuse, 0x21, P6 ;  /* 0x000000210000780c */ /* 0x040fe200037c1670 */
[----:B------:R-:W-:Y:S01]  /*11f0*/  @!PT LDS RZ, [RZ] ;  /* 0x00000000fffff984 */ /* 0x000fe20000000800 */
[----:B------:R-:W-:Y:S01]  /*1200*/  @!PT LDS RZ, [RZ] ;  /* 0x00000000fffff984 */ /* 0x000fe20000000800 */
[----:B------:R-:W-:Y:S01]  /*1210*/  @!PT LDS RZ, [RZ] ;  /* 0x00000000fffff984 */ /* 0x000fe20000000800 */
[----:B------:R1:W-:Y:S01]  /*1220*/  LDGSTS.E.BYPASS.LTC128B.128 [R240+0x8080], [R4.64], !P2 ;  /* 0x0808000004f07fae */ /* 0x0003e2000d101d50 */
[C---:B------:R-:W-:Y:S01]  /*1230*/  ISETP.LT.OR P2, PT, R0.reuse, 0x1, P4 ;  /* 0x000000010000780c */ /* 0x040fe20002741670 */
[----:B------:R-:W-:Y:S01]  /*1240*/  IMAD.MOV.U32 R246, RZ, RZ, 0x20 ;  /* 0x00000020fff67424 */ /* 0x000fe200078e00ff */
[----:B------:R-:W-:Y:S01]  /*1250*/  ISETP.LT.OR P4, PT, R0, 0x21, P4 ;  /* 0x000000210000780c */ /* 0x000fe20002781670 */
[----:B------:R-:W-:Y:S01]  /*1260*/  IMAD.U32 R17, RZ, RZ, UR5 ;  /* 0x00000005ff117e24 */ /* 0x000fe2000f8e00ff */
[--C-:B------:R-:W-:Y:S01]  /*1270*/  SHF.R.S32.HI R13, RZ, 0x1f, R12.reuse ;  /* 0x0000001fff0d7819 */ /* 0x100fe2000001140c */
[----:B------:R2:W-:Y:S01]  /*1280*/  STL.64 [R1+0x8], R18 ;  /* 0x0000081201007387 */ /* 0x0005e20000100a00 */
[----:B------:R-:W-:Y:S01]  /*1290*/  IADD3 R23, R19, UR6, RZ ;  /* 0x0000000613177c10 */ /* 0x000fe2000fffe0ff */
[----:B------:R-:W-:Y:S01]  /*12a0*/  ULDC.64 UR4, c[0x0][0x238] ;  /* 0x00008e0000047ab9 */ /* 0x000fe20000000a00 */
[----:B------:R-:W-:Y:S01]  /*12b0*/  CS2R R156, SRZ ;  /* 0x00000000009c7805 */ /* 0x000fe2000001ff00 */
[----:B------:R1:W-:Y:S01]  /*12c0*/  LDGSTS.E.BYPASS.LTC128B.128 [R240+0xa080], [R4.64+0x80], !P1 ;  /* 0x0a08008004f07fae */ /* 0x0003e2000c901d50 */
[C---:B------:R-:W-:Y:S01]  /*12d0*/  LEA R10, P1, R14.reuse, R6, 0x6 ;  /* 0x000000060e0a7211 */ /* 0x040fe200078230ff */
[----:B------:R-:W-:Y:S01]  /*12e0*/  UIMAD UR4, UR20, UR4, URZ ;  /* 0x00000004140472a4 */ /* 0x000fe2000f8e023f */
[----:B------:R-:W-:Y:S01]  /*12f0*/  CS2R R154, SRZ ;  /* 0x00000000009a7805 */ /* 0x000fe2000001ff00 */
[----:B------:R1:W-:Y:S01]  /*1300*/  LDGSTS.E.BYPASS.LTC128B.128 [R240+0xc080], [R4.64+0x100], !P3 ;  /* 0x0c08010004f07fae */ /* 0x0003e2000d901d50 */
[----:B------:R-:W-:Y:S01]  /*1310*/  LEA.HI.X R11, R14, R7, R15, 0x6, P1 ;  /* 0x000000070e0b7211 */ /* 0x000fe200008f340f */
[----:B------:R-:W-:Y:S01]  /*1320*/  IMAD.U32 R14, RZ, RZ, UR13 ;  /* 0x0000000dff0e7e24 */ /* 0x000fe2000f8e00ff */
[----:B------:R-:W-:Y:S01]  /*1330*/  ISETP.GE.AND P1, PT, R2, c[0x0][0x19c], PT ;  /* 0x0000670002007a0c */ /* 0x000fe20003f26270 */
[----:B------:R1:W-:Y:S01]  /*1340*/  LDGSTS.E.BYPASS.LTC128B.128 [R240+0xe080], [R4.64+0x180], !P2 ;  /* 0x0e08018004f07fae */ /* 0x0003e2000d101d50 */
[----:B------:R-:W-:Y:S01]  /*1350*/  ISETP.LT.OR P2, PT, R0, 0x21, P5 ;  /* 0x000000210000780c */ /* 0x000fe20002f41670 */
[--C-:B------:R-:W-:Y:S01]  /*1360*/  IMAD.WIDE.U32 R14, R14, c[0x0][0x270], R12.reuse ;  /* 0x00009c000e0e7a25 */ /* 0x100fe200078e000c */
[----:B------:R-:W-:Y:S01]  /*1370*/  ISETP.LT.OR P3, PT, R0, 0x1, P1 ;  /* 0x000000010000780c */ /* 0x000fe20000f61670 */
[----:B------:R-:W-:Y:S01]  /*1380*/  ULDC.64 UR6, c[0x0][0x270] ;  /* 0x00009c0000067ab9 */ /* 0x000fe20000000a00 */
[----:B------:R-:W-:Y:S01]  /*1390*/  ISETP.GE.AND P5, PT, R26, c[0x0][0x19c], PT ;  /* 0x000067001a007a0c */ /* 0x000fe20003fa6270 */
[----:B------:R-:W-:Y:S01]  /*13a0*/  UIMAD UR4, UR13, UR5, UR4 ;  /* 0x000000050d0472a4 */ /* 0x000fe2000f8e0204 */
[C---:B------:R-:W-:Y:S01]  /*13b0*/  ISETP.LT.OR P1, PT, R0.reuse, 0x21, P1 ;  /* 0x000000210000780c */ /* 0x040fe20000f21670 */
[----:B------:R-:W-:Y:S01]  /*13c0*/  UIMAD UR6, UR20, UR6, URZ ;  /* 0x00000006140672a4 */ /* 0x000fe2000f8e023f */
[----:B------:R3:W-:Y:S01]  /*13d0*/  STL [R1+0x14], R23 ;  /* 0x0000141701007387 */ /* 0x0007e20000100800 */
[----:B------:R-:W-:Y:S01]  /*13e0*/  CS2R R152, SRZ ;  /* 0x0000000000987805 */ /* 0x000fe2000001ff00 */
[----:B------:R-:W-:Y:S01]  /*13f0*/  CS2R R150, SRZ ;  /* 0x0000000000967805 */ /* 0x000fe2000001ff00 */
[----:B------:R-:W-:Y:S01]  /*1400*/  UIMAD UR6, UR13, UR7, UR6 ;  /* 0x000000070d0672a4 */ /* 0x000fe2000f8e0206 */
[----:B------:R-:W-:Y:S01]  /*1410*/  CS2R R148, SRZ ;  /* 0x0000000000947805 */ /* 0x000fe2000001ff00 */
[----:B------:R4:W-:Y:S01]  /*1420*/  LDGSTS.E.BYPASS.LTC128B.128 [R240+0x9080], [R8.64], !P2 ;  /* 0x0908000008f07fae */ /* 0x0009e2000d101d50 */
        /* <DEDUP_REMOVED lines=8> */
[----:B------:R-:W-:Y:S01]  /*14b0*/  CS2R R138, SRZ ;  /* 0x00000000008a7805 */ /* 0x000fe2000001ff00 */
[----:B------:R-:W-:Y:S01]  /*14c0*/  CS2R R136, SRZ ;  /* 0x0000000000887805 */ /* 0x000fe2000001ff00 */
[----:B------:R-:W-:Y:S01]  /*14d0*/  CS2R R134, SRZ ;  /* 0x0000000000867805 */ /* 0x000fe2000001ff00 */
[----:B------:R4:W-:Y:S01]  /*14e0*/  LDGSTS.E.BYPASS.LTC128B.128 [R240+0xf080], [R8.64+0x180], !P4 ;  /* 0x0f08018008f07fae */ /* 0x0009e2000e101d50 */
[----:B-1----:R-:W-:Y:S01]  /*14f0*/  IMAD.U32 R4, RZ, RZ, UR22 ;  /* 0x00000016ff047e24 */ /* 0x002fe2000f8e00ff */
[----:B------:R-:W-:Y:S01]  /*1500*/  ISETP.GE.AND P4, PT, R25, c[0x0][0x19c], PT ;  /* 0x0000670019007a0c */ /* 0x000fe20003f86270 */
[----:B------:R-:W-:Y:S01]  /*1510*/  IMAD.U32 R5, RZ, RZ, UR23 ;  /* 0x00000017ff057e24 */ /* 0x000fe2000f8e00ff */
[----:B------:R1:W-:Y:S01]  /*1520*/  LDGSTS.E.BYPASS.LTC128B.128 [R240+0x80], [R6.64], !P3 ;  /* 0x0008000006f07fae */ /* 0x0003e2000d901d50 */
[----:B------:R-:W-:Y:S01]  /*1530*/  CS2R R132, SRZ ;  /* 0x0000000000847805 */ /* 0x000fe2000001ff00 */
[----:B------:R-:W-:Y:S01]  /*1540*/  LEA R5, P2, R4, R18, 0x6 ;  /* 0x0000001204057211 */ /* 0x000fe200078430ff */
[----:B--2---:R-:W-:Y:S01]  /*1550*/  IMAD.WIDE.U32 R18, R16, c[0x0][0x288], R12 ;  /* 0x0000a20010127a25 */ /* 0x004fe200078e000c */
[----:B------:R-:W-:Y:S01]  /*1560*/  ISETP.LT.OR P6, PT, R0, 0x1, P4 ;  /* 0x000000010000780c */ /* 0x000fe200027c1670 */
[----:B------:R1:W-:Y:S01]  /*1570*/  LDGSTS.E.BYPASS.LTC128B.128 [R240+0x2080], [R6.64+0x80], !P0 ;  /* 0x0208008006f07fae */ /* 0x0003e2000c101d50 */
[----:B------:R-:W-:Y:S01]  /*1580*/  LEA.HI.X R12, R4, R23, R17, 0x6, P2 ;  /* 0x00000017040c7211 */ /* 0x000fe200010f3411 */
[----:B------:R-:W-:Y:S01]  /*1590*/  CS2R R130, SRZ ;  /* 0x0000000000827805 */ /* 0x000fe2000001ff00 */
[----:B------:R-:W-:Y:S01]  /*15a0*/  ISETP.GE.AND P2, PT, R24, c[0x0][0x19c], PT ;  /* 0x0000670018007a0c */ /* 0x000fe20003f46270 */
[----:B------:R-:W-:Y:S01]  /*15b0*/  CS2R R128, SRZ ;  /* 0x0000000000807805 */ /* 0x000fe2000001ff00 */
[C---:B------:R-:W-:Y:S01]  /*15c0*/  ISETP.LT.OR P4, PT, R0.reuse, 0x21, P4 ;  /* 0x000000210000780c */ /* 0x040fe20002781670 */
[----:B------:R-:W-:Y:S01]  /*15d0*/  CS2R R126, SRZ ;  /* 0x00000000007e7805 */ /* 0x000fe2000001ff00 */
[C---:B------:R-:W-:Y:S01]  /*15e0*/  ISETP.LT.OR P3, PT, R0.reuse, 0x1, P2 ;  /* 0x000000010000780c */ /* 0x040fe20001761670 */
[----:B------:R-:W-:Y:S01]  /*15f0*/  CS2R R124, SRZ ;  /* 0x00000000007c7805 */ /* 0x000fe2000001ff00 */
[----:B------:R-:W-:Y:S01]  /*1600*/  ISETP.LT.OR P2, PT, R0, 0x21, P2 ;  /* 0x000000210000780c */ /* 0x000fe20001741670 */
[----:B------:R-:W-:Y:S01]  /*1610*/  IMAD.MOV.U32 R0, RZ, RZ, c[0x0][0x178] ;  /* 0x00005e00ff007624 */ /* 0x000fe200078e00ff */
[C---:B------:R-:W-:Y:S01]  /*1620*/  LEA R4, P0, R5.reuse, c[0x0][0x160], 0x1 ;  /* 0x0000580005047a11 */ /* 0x040fe200078008ff */
[----:B------:R1:W-:Y:S01]  /*1630*/  LDGSTS.E.BYPASS.LTC128B.128 [R240+0x4080], [R6.64+0x100], !P6 ;  /* 0x0408010006f07fae */ /* 0x0003e2000f101d50 */
[-C--:B------:R-:W-:Y:S01]  /*1640*/  LEA.HI R17, R22, R248.reuse, RZ, 0x4 ;  /* 0x000000f816117211 */ /* 0x080fe200078f20ff */
[----:B------:R-:W-:Y:S01]  /*1650*/  CS2R R122, SRZ ;  /* 0x00000000007a7805 */ /* 0x000fe2000001ff00 */
[----:B------:R-:W-:Y:S01]  /*1660*/  LEA.HI.X R5, R5, c[0x0][0x164], R12, 0x1, P0 ;  /* 0x0000590005057a11 */ /* 0x000fe200000f0c0c */
[----:B------:R-:W-:Y:S01]  /*1670*/  IMAD.MOV.U32 R12, RZ, RZ, R20 ;  /* 0x000000ffff0c7224 */ /* 0x000fe200078e0014 */
[----:B------:R-:W-:Y:S01]  /*1680*/  ISETP.GE.AND P0, PT, R2, c[0x0][0x16c], PT ;  /* 0x00005b0002007a0c */ /* 0x000fe20003f06270 */
[----:B----4-:R-:W-:Y:S01]  /*1690*/  IMAD.U32 R9, RZ, RZ, UR18 ;  /* 0x00000012ff097e24 */ /* 0x010fe2000f8e00ff */
[----:B------:R-:W-:Y:S01]  /*16a0*/  SHF.R.S32.HI R8, RZ, 0x4, R17 ;  /* 0x00000004ff087819 */ /* 0x000fe20000011411 */
[----:B------:R1:W-:Y:S01]  /*16b0*/  LDGSTS.E.BYPASS.LTC128B.128 [R240+0x6080], [R6.64+0x180], !P3 ;  /* 0x0608018006f07fae */ /* 0x0003e2000d901d50 */
[----:B------:R-:W-:Y:S01]  /*16c0*/  IADD3 R13, R21, UR4, RZ ;  /* 0x00000004150d7c10 */ /* 0x000fe2000fffe0ff */
[----:B------:R-:W-:Y:S01]  /*16d0*/  ULDC.64 UR4, c[0x0][0x278] ;  /* 0x00009e0000047ab9 */ /* 0x000fe20000000a00 */
[----:B------:R-:W-:Y:S01]  /*16e0*/  IADD3 R9, -R9, c[0x0][0x168], -R250 ;  /* 0x00005a0009097a10 */ /* 0x000fe20007ffe9fa */
[----:B------:R2:W-:Y:S01]  /*16f0*/  LDGSTS.E.BYPASS.LTC128B.128 [R240+0x1080], [R10.64], !P1 ;  /* 0x010800000af07fae */ /* 0x0005e2000c901d50 */
[----:B------:R-:W-:Y:S01]  /*1700*/  ISETP.GE.AND P1, PT, R26, c[0x0][0x16c], PT ;  /* 0x00005b001a007a0c */ /* 0x000fe20003f26270 */
[----:B------:R-:W-:Y:S01]  /*1710*/  UIMAD UR4, UR9, UR4, URZ ;  /* 0x00000004090472a4 */ /* 0x000fe2000f8e023f */
        /* <DEDUP_REMOVED lines=13> */
[----:B------:R-:W0:Y:S01]  /*17f0*/  LDGDEPBAR ;  /* 0x00000000000079af */ /* 0x000e220000000000 */
[CC--:B------:R-:W-:Y:S01]  /*1800*/  LEA.HI R16, R22.reuse, R248.reuse, RZ, 0x5 ;  /* 0x000000f816107211 */ /* 0x0c0fe200078f28ff */
[----:B------:R-:W-:Y:S01]  /*1810*/  CS2R R114, SRZ ;  /* 0x0000000000727805 */ /* 0x000fe2000001ff00 */
[----:B------:R-:W-:Y:S01]  /*1820*/  LEA.HI R20, R22, R248, RZ, 0x2 ;  /* 0x000000f816147211 */ /* 0x000fe200078f10ff */
[----:B------:R4:W-:Y:S01]  /*1830*/  LDGSTS.E.BYPASS.LTC128B.128 [R240+0x10080], [R4.64], !P3 ;  /* 0x1008000004f07fae */ /* 0x0009e2000d901d50 */
[----:B------:R-:W-:Y:S01]  /*1840*/  ISETP.LT.OR P3, PT, R9, 0x1, P4 ;  /* 0x000000010900780c */ /* 0x000fe20002761670 */
[----:B------:R-:W-:Y:S01]  /*1850*/  CS2R R112, SRZ ;  /* 0x0000000000707805 */ /* 0x000fe2000001ff00 */
[----:B-1----:R-:W-:Y:S01]  /*1860*/  IADD3 R7, R15, UR6, RZ ;  /* 0x000000060f077c10 */ /* 0x002fe2000fffe0ff */
[----:B------:R-:W-:Y:S01]  /*1870*/  IMAD.MOV.U32 R6, RZ, RZ, R14 ;  /* 0x000000ffff067224 */ /* 0x000fe200078e000e */
[----:B------:R-:W-:Y:S01]  /*1880*/  ULDC.64 UR6, c[0x0][0x210] ;  /* 0x0000840000067ab9 */ /* 0x000fe20000000a00 */
[----:B------:R4:W-:Y:S01]  /*1890*/  LDGSTS.E.BYPASS.LTC128B.128 [R240+0x12080], [R4.64+0x80], !P2 ;  /* 0x1208008004f07fae */ /* 0x0009e2000d101d50 */
[----:B------:R-:W-:Y:S01]  /*18a0*/  UIMAD UR21, UR20, UR6, URZ ;  /* 0x00000006141572a4 */ /* 0x000fe2000f8e023f */
[C---:B------:R-:W-:Y:S01]  /*18b0*/  ISETP.LT.OR P5, PT, R9.reuse, 0x21, P5 ;  /* 0x000000210900780c */ /* 0x040fe20002fa1670 */
[----:B------:R-:W-:Y:S01]  /*18c0*/  UIMAD UR6, UR14, UR5, UR4 ;  /* 0x000000050e0672a4 */ /* 0x000fe2000f8e0204 */
[----:B------:R4:W-:Y:S01]  /*18d0*/  LDGSTS.E.BYPASS.LTC128B.128 [R240+0x14080], [R4.64+0x100], !P6 ;  /* 0x1408010004f07fae */ /* 0x0009e2000f101d50 */
[C---:B------:R-:W-:Y:S01]  /*18e0*/  ISETP.GE.AND P6, PT, R2.reuse, c[0x0][0x1fc], PT ;  /* 0x00007f0002007a0c */ /* 0x040fe20003fc6270 */
[----:B------:R-:W-:Y:S01]  /*18f0*/  UIMAD UR7, UR13, UR7, UR21 ;  /* 0x000000070d0772a4 */ /* 0x000fe2000f8e0215 */
[----:B------:R-:W-:Y:S01]  /*1900*/  ISETP.LT.OR P4, PT, R9, 0x21, P4 ;  /* 0x000000210900780c */ /* 0x000fe20002781670 */
[----:B------:R4:W-:Y:S01]  /*1910*/  LDGSTS.E.BYPASS.LTC128B.128 [R240+0x16080], [R4.64+0x180], !P3 ;  /* 0x1608018004f07fae */ /* 0x0009e2000d901d50 */
[----:B------:R-:W-:Y:S01]  /*1920*/  ISETP.GE.AND P3, PT, R2, c[0x0][0x16c], PT ;  /* 0x00005b0002007a0c */ /* 0x000fe20003f66270 */
[----:B------:R-:W-:Y:S01]  /*1930*/  USHF.R.S32.HI UR21, URZ, 0x1f, UR18 ;  /* 0x0000001f3f157899 */ /* 0x000fe20008011412 */
[----:B------:R-:W-:Y:S01]  /*1940*/  CS2R R110, SRZ ;  /* 0x00000000006e7805 */ /* 0x000fe2000001ff00 */
[----:B------:R-:W-:Y:S01]  /*1950*/  ULDC.64 UR4, c[0x0][0x218] ;  /* 0x0000860000047ab9 */ /* 0x000fe20000000a00 */
[----:B--2---:R-:W-:Y:S01]  /*1960*/  IMAD.MOV.U32 R11, RZ, RZ, c[0x0][0x17c] ;  /* 0x00005f00ff0b7624 */ /* 0x004fe200078e00ff */
[C---:B------:R-:W-:Y:S01]  /*1970*/  LEA R10, P2, R0.reuse, R4, 0x6 ;  /* 0x00000004000a7211 */ /* 0x040fe200078430ff */
[----:B------:R-:W-:Y:S01]  /*1980*/  UIMAD UR4, UR9, UR4, URZ ;  /* 0x00000004090472a4 */ /* 0x000fe2000f8e023f */
[----:B------:R-:W-:Y:S01]  /*1990*/  CS2R R108, SRZ ;  /* 0x00000000006c7805 */ /* 0x000fe2000001ff00 */
[----:B------:R-:W-:Y:S01]  /*19a0*/  CS2R R106, SRZ ;  /* 0x00000000006a7805 */ /* 0x000fe2000001ff00 */
[----:B------:R-:W-:Y:S01]  /*19b0*/  LEA.HI.X R11, R0, R5, R11, 0x6, P2 ;  /* 0x00000005000b7211 */ /* 0x000fe200010f340b */
[----:B------:R-:W-:Y:S01]  /*19c0*/  UIMAD UR22, UR14, UR5, UR4 ;  /* 0x000000050e1672a4 */ /* 0x000fe2000f8e0204 */
[----:B------:R-:W-:Y:S01]  /*19d0*/  LEA.HI R0, R17, R8, RZ, 0x1 ;  /* 0x0000000811007211 */ /* 0x000fe200078f08ff */
[----:B------:R-:W-:Y:S01]  /*19e0*/  CS2R R104, SRZ ;  /* 0x0000000000687805 */ /* 0x000fe2000001ff00 */
[----:B------:R-:W-:Y:S01]  /*19f0*/  ISETP.GE.AND P2, PT, R2, c[0x0][0x1fc], PT ;  /* 0x00007f0002007a0c */ /* 0x000fe20003f46270 */
[----:B------:R1:W-:Y:S01]  /*1a00*/  LDGSTS.E.BYPASS.LTC128B.128 [R240+0x11080], [R10.64], !P0 ;  /* 0x110800000af07fae */ /* 0x0003e2000c101d50 */
[----:B------:R-:W-:Y:S01]  /*1a10*/  LOP3.LUT R0, R0, 0xfffffffe, RZ, 0xc0, !PT ;  /* 0xfffffffe00007812 */ /* 0x000fe200078ec0ff */
[----:B------:R-:W-:Y:S01]  /*1a20*/  IMAD.WIDE.U32 R2, R250, c[0x0][0x208], R2 ;  /* 0x00008200fa027a25 */ /* 0x000fe200078e0002 */
[----:B------:R-:W-:Y:S01]  /*1a30*/  ISETP.GT.AND P0, PT, R248, 0xf, PT ;  /* 0x0000000ff800780c */ /* 0x000fe20003f04270 */
[----:B------:R1:W-:Y:S01]  /*1a40*/  LDGSTS.E.BYPASS.LTC128B.128 [R240+0x13080], [R10.64+0x80], !P1 ;  /* 0x130800800af07fae */ /* 0x0003e2000c901d50 */
[----:B------:R-:W-:Y:S01]  /*1a50*/  ULDC.64 UR4, c[0x0][0x288] ;  /* 0x0000a20000047ab9 */ /* 0x000fe20000000a00 */
[----:B------:R-:W-:Y:S01]  /*1a60*/  IMAD.IADD R21, R8, 0x1, -R0 ;  /* 0x0000000108157824 */ /* 0x000fe200078e0a00 */
[----:B------:R-:W-:Y:S01]  /*1a70*/  UIMAD UR4, UR20, UR4, URZ ;  /* 0x00000004140472a4 */ /* 0x000fe2000f8e023f */
[----:B------:R-:W-:Y:S01]  /*1a80*/  IMAD R0, R251, c[0x0][0x208], RZ ;  /* 0x00008200fb007a24 */ /* 0x000fe200078e02ff */
[----:B------:R1:W-:Y:S01]  /*1a90*/  LDGSTS.E.BYPASS.LTC128B.128 [R240+0x15080], [R10.64+0x100], !P5 ;  /* 0x150801000af07fae */ /* 0x0003e2000e901d50 */
[----:B------:R-:W-:Y:S01]  /*1aa0*/  ISETP.GE.AND P5, PT, R26, c[0x0][0x16c], PT ;  /* 0x00005b001a007a0c */ /* 0x000fe20003fa6270 */
[----:B------:R-:W-:Y:S01]  /*1ab0*/  UIMAD UR4, UR13, UR5, UR4 ;  /* 0x000000050d0472a4 */ /* 0x000fe2000f8e0204 */
[----:B----4-:R-:W-:Y:S01]  /*1ac0*/  IMAD.U32 R4, RZ, RZ, UR14 ;  /* 0x0000000eff047e24 */ /* 0x010fe2000f8e00ff */
[----:B------:R-:W-:Y:S01]  /*1ad0*/  SHF.R.S32.HI R5, RZ, 0x1f, R16 ;  /* 0x0000001fff057819 */ /* 0x000fe20000011410 */
[----:B------:R-:W-:Y:S01]  /*1ae0*/  IMAD R0, R250, c[0x0][0x20c], R0 ;  /* 0x00008300fa007a24 */ /* 0x000fe200078e0200 */
[----:B------:R1:W-:Y:S01]  /*1af0*/  LDGSTS.E.BYPASS.LTC128B.128 [R240+0x17080], [R10.64+0x180], !P4 ;  /* 0x170801800af07fae */ /* 0x0003e2000e101d50 */
[----:B------:R-:W-:Y:S01]  /*1b00*/  IMAD.WIDE.U32 R32, R4, c[0x0][0x278], R6 ;  /* 0x00009e0004207a25 */ /* 0x000fe200078e0006 */
[----:B------:R-:W-:Y:S01]  /*1b10*/  SHF.R.S32.HI R4, RZ, 0x5, R16 ;  /* 0x00000005ff047819 */ /* 0x000fe20000011410 */
[----:B------:R-:W-:Y:S01]  /*1b20*/  CS2R R102, SRZ ;  /* 0x0000000000667805 */ /* 0x000fe2000001ff00 */
[----:B------:R-:W-:Y:S01]  /*1b30*/  ISETP.GE.AND P4, PT, R24, c[0x0][0x16c], PT ;  /* 0x00005b0018007a0c */ /* 0x000fe20003f86270 */
[----:B------:R-:W-:Y:S01]  /*1b40*/  IMAD.IADD R3, R3, 0x1, R0 ;  /* 0x0000000103037824 */ /* 0x000fe200078e0200 */
[-C--:B------:R-:W-:Y:S01]  /*1b50*/  LEA.HI R6, R5, R4.reuse, RZ, 0x2 ;  /* 0x0000000405067211 */ /* 0x080fe200078f10ff */
[----:B------:R-:W-:Y:S01]  /*1b60*/  IMAD.U32 R0, RZ, RZ, UR13 ;  /* 0x0000000dff007e24 */ /* 0x000fe2000f8e00ff */
[----:B------:R-:W-:Y:S01]  /*1b70*/  LEA.HI R5, R4, R4, RZ, 0x1 ;  /* 0x0000000404057211 */ /* 0x000fe200078f08ff */
[----:B------:R2:W-:Y:S01]  /*1b80*/  STL.64 [R1+0x20], R32 ;  /* 0x0000202001007387 */ /* 0x0005e20000100a00 */
[----:B------:R-:W-:Y:S01]  /*1b90*/  IADD3 R28, R33, UR6, RZ ;  /* 0x00000006211c7c10 */ /* 0x000fe2000fffe0ff */
[----:B------:R-:W-:Y:S01]  /*1ba0*/  IMAD.WIDE.U32 R2, R0, c[0x0][0x210], R2 ;  /* 0x0000840000027a25 */ /* 0x000fe200078e0002 */
[----:B------:R-:W-:Y:S01]  /*1bb0*/  @!P0 IADD3 R0, P1, R32, UR18, RZ ;  /* 0x0000001220008c10 */ /* 0x000fe2000ff3e0ff */
[----:B------:R-:W-:Y:S01]  /*1bc0*/  CS2R R100, SRZ ;  /* 0x0000000000647805 */ /* 0x000fe2000001ff00 */
[----:B------:R-:W-:Y:S01]  /*1bd0*/  LOP3.LUT R7, R5, 0xfffffffe, RZ, 0xc0, !PT ;  /* 0xfffffffe05077812 */ /* 0x000fe200078ec0ff */
[----:B------:R4:W-:Y:S01]  /*1be0*/  STL [R1+0x38], R28 ;  /* 0x0000381c01007387 */ /* 0x0009e20000100800 */
[----:B------:R-:W-:Y:S01]  /*1bf0*/  IADD3 R3, R3, UR7, RZ ;  /* 0x0000000703037c10 */ /* 0x000fe2000fffe0ff */
[----:B------:R-:W-:Y:S01]  /*1c00*/  ULDC.64 UR6, c[0x0][0x208] ;  /* 0x0000820000067ab9 */ /* 0x000fe20000000a00 */
[----:B------:R-:W-:Y:S01]  /*1c10*/  @!P0 IADD3.X R5, R28, UR21, RZ, P1, !PT ;  /* 0x000000151c058c10 */ /* 0x000fe20008ffe4ff */
[----:B------:R-:W-:Y:S01]  /*1c20*/  UIMAD UR19, UR19, UR6, URZ ;  /* 0x00000006131372a4 */ /* 0x000fe2000f8e023f */
[----:B------:R-:W-:Y:S01]  /*1c30*/  LOP3.LUT R6, R6, 0xfffffffc, RZ, 0xc0, !PT ;  /* 0xfffffffc06067812 */ /* 0x000fe200078ec0ff */
[----:B------:R-:W-:Y:S01]  /*1c40*/  UIMAD.WIDE.U32 UR24, UR11, UR6, URZ ;  /* 0x000000060b1872a5 */ /* 0x000fe2000f8e003f */
[----:B------:R-:W-:Y:S01]  /*1c50*/  @!P0 LEA R14, P1, R0, c[0x0][0x258], 0x2 ;  /* 0x00009600000e8a11 */ /* 0x000fe200078210ff */
[----:B------:R-:W-:Y:S01]  /*1c60*/  UIMAD UR19, UR11, UR7, UR19 ;  /* 0x000000070b1372a4 */ /* 0x000fe2000f8e0213 */
[----:B------:R-:W-:Y:S01]  /*1c70*/  SEL R243, RZ, 0x8, P4 ;  /* 0x00000008fff37807 */ /* 0x000fe20002000000 */
[----:B---3--:R-:W-:Y:S01]  /*1c80*/  IMAD.IADD R23, R4, 0x1, -R6 ;  /* 0x0000000104177824 */ /* 0x008fe200078e0a06 */
[----:B------:R-:W-:Y:S01]  /*1c90*/  @!P0 LEA.HI.X R15, R0, c[0x0][0x25c], R5, 0x2, P1 ;  /* 0x00009700000f8a11 */ /* 0x000fe200008f1405 */
[----:B------:R-:W-:Y:S01]  /*1ca0*/  IMAD.U32 R0, RZ, RZ, UR14 ;  /* 0x0000000eff007e24 */ /* 0x000fe2000f8e00ff */
[----:B------:R-:W-:Y:S01]  /*1cb0*/  SHF.R.S32.HI R5, RZ, 0x2, R20 ;  /* 0x00000002ff057819 */ /* 0x000fe20000011414 */
[----:B------:R-:W-:Y:S01]  /*1cc0*/  UIADD3 UR19, UR25, UR19, URZ ;  /* 0x0000001319137290 */ /* 0x000fe2000fffe03f */
[----:B------:R-:W-:Y:S01]  /*1cd0*/  IMAD.MOV.U32 R6, RZ, RZ, R18 ;  /* 0x000000ffff067224 */ /* 0x000fe200078e0012 */
[----:B------:R-:W-:Y:S01]  /*1ce0*/  ISETP.GE.AND P4, PT, R25, c[0x0][0x1fc], PT ;  /* 0x00007f0019007a0c */ /* 0x000fe20003f86270 */
[----:B-1----:R-:W-:Y:S01]  /*1cf0*/  IMAD.SHL.U32 R10, R27, 0x8, RZ ;  /* 0x000000081b0a7824 */ /* 0x002fe200078e00ff */
[----:B------:R-:W-:Y:S01]  /*1d00*/  SEL R31, RZ, 0x1, P2 ;  /* 0x00000001ff1f7807 */ /* 0x000fe20001000000 */
[----:B------:R-:W-:Y:S01]  /*1d10*/  CS2R R98, SRZ ;  /* 0x0000000000627805 */ /* 0x000fe2000001ff00 */
[----:B------:R-:W-:Y:S01]  /*1d20*/  ISETP.GE.AND P2, PT, R24, c[0x0][0x1fc], PT ;  /* 0x00007f0018007a0c */ /* 0x000fe20003f46270 */
[----:B--2---:R-:W-:Y:S01]  /*1d30*/  IMAD.WIDE.U32 R32, R0, c[0x0][0x218], R2 ;  /* 0x0000860000207a25 */ /* 0x004fe200078e0002 */
[----:B------:R-:W-:Y:S01]  /*1d40*/  CS2R R96, SRZ ;  /* 0x0000000000607805 */ /* 0x000fe2000001ff00 */
[----:B------:R-:W-:Y:S01]  /*1d50*/  CS2R R94, SRZ ;  /* 0x00000000005e7805 */ /* 0x000fe2000001ff00 */
[----:B------:R-:W-:Y:S01]  /*1d60*/  SEL R242, RZ, 0x8, P2 ;  /* 0x00000008fff27807 */ /* 0x000fe20001000000 */
[----:B----4-:R-:W-:Y:S01]  /*1d70*/  IMAD.IADD R28, R4, 0x1, -R7 ;  /* 0x00000001041c7824 */ /* 0x010fe200078e0a07 */
[----:B------:R-:W-:Y:S01]  /*1d80*/  SHF.R.S32.HI R4, RZ, 0x1f, R20 ;  /* 0x0000001fff047819 */ /* 0x000fe20000011414 */
[----:B------:R-:W-:Y:S01]  /*1d90*/  IMAD.U32 R2, RZ, RZ, UR24 ;  /* 0x00000018ff027e24 */ /* 0x000fe2000f8e00ff */
[----:B------:R-:W-:Y:S01]  /*1da0*/  IADD3 R29, R33, UR22, RZ ;  /* 0x00000016211d7c10 */ /* 0x000fe2000fffe0ff */
[----:B------:R-:W-:Y:S01]  /*1db0*/  IMAD.U32 R3, RZ, RZ, UR25 ;  /* 0x00000019ff037e24 */ /* 0x000fe2000f8e00ff */
[----:B------:R-:W-:Y:S01]  /*1dc0*/  LEA.HI R0, R4, R5, RZ, 0x3 ;  /* 0x0000000504007211 */ /* 0x000fe200078f18ff */
[----:B------:R1:W-:Y:S01]  /*1dd0*/  STL.64 [R1], R32 ;  /* 0x0000002001007387 */ /* 0x0003e20000100a00 */
[----:B------:R-:W-:Y:S01]  /*1de0*/  LEA R8, P1, R2, R32, 0x6 ;  /* 0x0000002002087211 */ /* 0x000fe200078230ff */
[----:B------:R-:W-:Y:S01]  /*1df0*/  IMAD.U32 R4, RZ, RZ, UR14 ;  /* 0x0000000eff047e24 */ /* 0x000fe2000f8e00ff */
[----:B------:R-:W-:Y:S01]  /*1e00*/  LOP3.LUT R3, R0, 0xfffffff8, RZ, 0xc0, !PT ;  /* 0xfffffff800037812 */ /* 0x000fe200078ec0ff */
[----:B------:R-:W-:Y:S01]  /*1e10*/  IMAD.U32 R0, RZ, RZ, UR19 ;  /* 0x00000013ff007e24 */ /* 0x000fe2000f8e00ff */
[----:B------:R-:W-:Y:S01]  /*1e20*/  IADD3 R7, R19, UR4, RZ ;  /* 0x0000000413077c10 */ /* 0x000fe2000fffe0ff */
[----:B------:R2:W-:Y:S01]  /*1e30*/  STL [R1+0x10], R29 ;  /* 0x0000101d01007387 */ /* 0x0005e20000100800 */
[----:B------:R-:W-:Y:S01]  /*1e40*/  IMAD.WIDE.U32 R34, R4, c[0x0][0x240], R12 ;  /* 0x0000900004227a25 */ /* 0x000fe200078e000c */
[----:B------:R-:W-:Y:S01]  /*1e50*/  ULDC.64 UR4, c[0x0][0x290] ;  /* 0x0000a40000047ab9 */ /* 0x000fe20000000a00 */
[----:B------:R-:W-:Y:S01]  /*1e60*/  CS2R R92, SRZ ;  /* 0x00000000005c7805 */ /* 0x000fe2000001ff00 */
[----:B------:R-:W-:Y:S01]  /*1e70*/  UIMAD UR4, UR9, UR4, URZ ;  /* 0x00000004090472a4 */ /* 0x000fe2000f8e023f */
[----:B------:R-:W-:Y:S01]  /*1e80*/  IMAD.IADD R19, R5, 0x1, -R3 ;  /* 0x0000000105137824 */ /* 0x000fe200078e0a03 */
[----:B------:R-:W-:Y:S01]  /*1e90*/  LEA.HI.X R5, R2, R29, R0, 0x6, P1 ;  /* 0x0000001d02057211 */ /* 0x000fe200008f3400 */
[----:B------:R-:W-:Y:S01]  /*1ea0*/  IMAD.U32 R0, RZ, RZ, UR14 ;  /* 0x0000000eff007e24 */ /* 0x000fe2000f8e00ff */
[----:B------:R-:W-:Y:S01]  /*1eb0*/  LOP3.LUT R2, R17, 0xfffffff0, RZ, 0xc0, !PT ;  /* 0xfffffff011027812 */ /* 0x000fe200078ec0ff */
[----:B------:R-:W-:Y:S01]  /*1ec0*/  UIMAD UR4, UR14, UR5, UR4 ;  /* 0x000000050e0472a4 */ /* 0x000fe2000f8e0204 */
[C---:B------:R-:W-:Y:S01]  /*1ed0*/  ISETP.GE.AND P1, PT, R25.reuse, c[0x0][0x16c], PT ;  /* 0x00005b0019007a0c */ /* 0x040fe20003f26270 */
[----:B------:R-:W-:Y:S01]  /*1ee0*/  IMAD.WIDE.U32 R36, R0, c[0x0][0x290], R6 ;  /* 0x0000a40000247a25 */ /* 0x000fe200078e0006 */
[----:B------:R-:W-:Y:S01]  /*1ef0*/  LOP3.LUT R3, R16, 0xffffffe0, RZ, 0xc0, !PT ;  /* 0xffffffe010037812 */ /* 0x000fe200078ec0ff */
[----:B------:R-:W-:Y:S01]  /*1f00*/  STL.64 [R1+0x30], R34 ;  /* 0x0000302201007387 */ /* 0x000fe20000100a00 */
[----:B------:R-:W-:Y:S01]  /*1f10*/  CS2R R90, SRZ ;  /* 0x00000000005a7805 */ /* 0x000fe2000001ff00 */
[C---:B------:R-:W-:Y:S01]  /*1f20*/  IMAD.IADD R2, R248.reuse, 0x1, -R2 ;  /* 0x00000001f8027824 */ /* 0x040fe200078e0a02 */
[----:B------:R-:W-:Y:S01]  /*1f30*/  CS2R R88, SRZ ;  /* 0x0000000000587805 */ /* 0x000fe2000001ff00 */
[C---:B------:R-:W-:Y:S01]  /*1f40*/  IMAD.IADD R0, R248.reuse, 0x1, -R3 ;  /* 0x00000001f8007824 */ /* 0x040fe200078e0a03 */
[----:B------:R3:W-:Y:S01]  /*1f50*/  STL.64 [R1+0x18], R36 ;  /* 0x0000182401007387 */ /* 0x0007e20000100a00 */
[----:B------:R-:W-:Y:S01]  /*1f60*/  @!P0 IMAD.SHL.U32 R3, R248, 0x10, RZ ;  /* 0x00000010f8038824 */ /* 0x000fe200078e00ff */
[----:B------:R-:W-:Y:S01]  /*1f70*/  SHF.R.S32.HI R6, RZ, 0x1f, R2 ;  /* 0x0000001fff067819 */ /* 0x000fe20000011402 */
[----:B------:R-:W-:Y:S01]  /*1f80*/  CS2R R86, SRZ ;  /* 0x0000000000567805 */ /* 0x000fe2000001ff00 */
[----:B-1----:R-:W-:Y:S01]  /*1f90*/  SEL R32, RZ, 0x1, P3 ;  /* 0x00000001ff207807 */ /* 0x002fe20001800000 */
[----:B------:R-:W-:Y:S01]  /*1fa0*/  CS2R R84, SRZ ;  /* 0x0000000000547805 */ /* 0x000fe2000001ff00 */
[C---:B------:R-:W-:Y:S01]  /*1fb0*/  ISETP.GE.AND P3, PT, R26.reuse, c[0x0][0x1fc], PT ;  /* 0x00007f001a007a0c */ /* 0x040fe20003f66270 */
[----:B------:R1:W-:Y:S01]  /*1fc0*/  @!P0 LDGSTS.E.BYPASS.LTC128B.128 [R3+0x20080], [R14.64] ;  /* 0x200800000e038fae */ /* 0x0003e2000b901d50 */
[----:B--2---:R-:W-:Y:S01]  /*1fd0*/  SEL R29, RZ, 0xffffffff, P5 ;  /* 0xffffffffff1d7807 */ /* 0x004fe20002800000 */
[----:B------:R-:W-:Y:S01]  /*1fe0*/  CS2R R82, SRZ ;  /* 0x0000000000527805 */ /* 0x000fe2000001ff00 */
[----:B------:R-:W-:Y:S01]  /*1ff0*/  ISETP.GE.AND P5, PT, R26, c[0x0][0x1fc], PT ;  /* 0x00007f001a007a0c */ /* 0x000fe20003fa6270 */
[----:B------:R-:W0:Y:S01]  /*2000*/  LDGDEPBAR ;  /* 0x00000000000079af */ /* 0x000e220000000000 */
[----:B------:R-:W-:Y:S01]  /*2010*/  SEL R26, RZ, 0x4, P1 ;  /* 0x00000004ff1a7807 */ /* 0x000fe20000800000 */
[----:B------:R-:W-:Y:S01]  /*2020*/  CS2R R80, SRZ ;  /* 0x0000000000507805 */ /* 0x000fe2000001ff00 */
[----:B------:R-:W-:Y:S01]  /*2030*/  ISETP.GE.AND P1, PT, R25, c[0x0][0x1fc], PT ;  /* 0x00007f0019007a0c */ /* 0x000fe20003f26270 */
[----:B------:R-:W-:Y:S01]  /*2040*/  CS2R R78, SRZ ;  /* 0x00000000004e7805 */ /* 0x000fe2000001ff00 */
[----:B------:R-:W-:Y:S01]  /*2050*/  SEL R25, RZ, 0xffffffff, P3 ;  /* 0xffffffffff197807 */ /* 0x000fe20001800000 */
[----:B------:R-:W-:Y:S01]  /*2060*/  CS2R R76, SRZ ;  /* 0x00000000004c7805 */ /* 0x000fe2000001ff00 */
[----:B------:R-:W-:Y:S01]  /*2070*/  ISETP.GE.AND P3, PT, R24, c[0x0][0x1fc], PT ;  /* 0x00007f0018007a0c */ /* 0x000fe20003f66270 */
[----:B------:R-:W-:Y:S01]  /*2080*/  CS2R R74, SRZ ;  /* 0x00000000004a7805 */ /* 0x000fe2000001ff00 */
[----:B------:R-:W-:Y:S01]  /*2090*/  SEL R24, RZ, 0x4, P1 ;  /* 0x00000004ff187807 */ /* 0x000fe20000800000 */
[----:B------:R-:W-:Y:S01]  /*20a0*/  CS2R R72, SRZ ;  /* 0x0000000000487805 */ /* 0x000fe2000001ff00 */
[----:B------:R-:W-:Y:S01]  /*20b0*/  LEA R4, P1, R8, c[0x0][0x1f0], 0x1 ;  /* 0x00007c0008047a11 */ /* 0x000fe200078208ff */
[----:B------:R-:W-:Y:S01]  /*20c0*/  CS2R R70, SRZ ;  /* 0x0000000000467805 */ /* 0x000fe2000001ff00 */
[----:B------:R-:W-:Y:S01]  /*20d0*/  LEA.HI R230, R6, R2, RZ, 0x3 ;  /* 0x0000000206e67211 */ /* 0x000fe200078f18ff */
[----:B------:R-:W-:Y:S01]  /*20e0*/  CS2R R68, SRZ ;  /* 0x0000000000447805 */ /* 0x000fe2000001ff00 */
[----:B------:R-:W-:Y:S01]  /*20f0*/  SHF.R.S32.HI R7, RZ, 0x1f, R0 ;  /* 0x0000001fff077819 */ /* 0x000fe20000011400 */
[----:B------:R-:W-:Y:S01]  /*2100*/  CS2R R66, SRZ ;  /* 0x0000000000427805 */ /* 0x000fe2000001ff00 */
[----:B------:R-:W-:Y:S01]  /*2110*/  LEA.HI.X R5, R8, c[0x0][0x1f4], R5, 0x1, P1 ;  /* 0x00007d0008057a11 */ /* 0x000fe200008f0c05 */
[----:B------:R-:W-:Y:S01]  /*2120*/  CS2R R64, SRZ ;  /* 0x0000000000407805 */ /* 0x000fe2000001ff00 */
[----:B------:R-:W-:Y:S01]  /*2130*/  ISETP.LT.OR P1, PT, R9, 0x1, P6 ;  /* 0x000000010900780c */ /* 0x000fe20003721670 */
[----:B------:R-:W-:Y:S01]  /*2140*/  CS2R R62, SRZ ;  /* 0x00000000003e7805 */ /* 0x000fe2000001ff00 */
[----:B------:R-:W-:Y:S01]  /*2150*/  LEA.HI R16, R7, R0, RZ, 0x2 ;  /* 0x0000000007107211 */ /* 0x000fe200078f10ff */
[----:B------:R-:W-:Y:S01]  /*2160*/  CS2R R60, SRZ ;  /* 0x00000000003c7805 */ /* 0x000fe2000001ff00 */
[C---:B-1----:R-:W-:Y:S01]  /*2170*/  LOP3.LUT R3, R230.reuse, 0xfffffff8, RZ, 0xc0, !PT ;  /* 0xfffffff8e6037812 */ /* 0x042fe200078ec0ff */
[----:B------:R-:W-:Y:S01]  /*2180*/  IMAD.SHL.U32 R230, R230, 0x40, RZ ;  /* 0x00000040e6e67824 */ /* 0x000fe200078e00ff */
[----:B------:R-:W-:Y:S01]  /*2190*/  LOP3.LUT R6, R16, 0x7ffffffc, RZ, 0xc0, !PT ;  /* 0x7ffffffc10067812 */ /* 0x000fe200078ec0ff */
[----:B------:R-:W-:Y:S01]  /*21a0*/  CS2R R58, SRZ ;  /* 0x00000000003a7805 */ /* 0x000fe2000001ff00 */
[----:B------:R-:W-:Y:S01]  /*21b0*/  LEA.HI R7, R22, R248, RZ, 0x7 ;  /* 0x000000f816077211 */ /* 0x000fe200078f38ff */
[----:B------:R-:W-:Y:S01]  /*21c0*/  IMAD.IADD R13, R2, 0x1, -R3 ;  /* 0x00000001020d7824 */ /* 0x000fe200078e0a03 */
[C---:B------:R-:W-:Y:S01]  /*21d0*/  ISETP.LT.OR P2, PT, R9.reuse, 0x1, P5 ;  /* 0x000000010900780c */ /* 0x040fe20002f41670 */
[----:B------:R-:W-:Y:S01]  /*21e0*/  IMAD.SHL.U32 R2, R30, 0x40, RZ ;  /* 0x000000401e027824 */ /* 0x000fe200078e00ff */
[----:B------:R-:W-:Y:S01]  /*21f0*/  SHF.R.S32.HI R12, RZ, 0x7, R7 ;  /* 0x00000007ff0c7819 */ /* 0x000fe20000011407 */
[----:B------:R-:W-:Y:S01]  /*2200*/  IMAD.IADD R11, R0, 0x1, -R6 ;  /* 0x00000001000b7824 */ /* 0x000fe200078e0a06 */
[----:B------:R1:W-:Y:S01]  /*2210*/  LDGSTS.E.BYPASS.LTC128B.128 [R240+0x18080], [R4.64], !P1 ;  /* 0x1808000004f07fae */ /* 0x0003e2000c901d50 */
[----:B------:R-:W-:Y:S01]  /*2220*/  IMAD.SHL.U32 R3, R250, 0x8, RZ ;  /* 0x00000008fa037824 */ /* 0x000fe200078e00ff */
[----:B------:R-:W-:Y:S01]  /*2230*/  LOP3.LUT R0, R2, 0x1c0, RZ, 0xc0, !PT ;  /* 0x000001c002007812 */ /* 0x000fe200078ec0ff */
[----:B------:R-:W-:Y:S01]  /*2240*/  IMAD.SHL.U32 R7, R28, 0x10, RZ ;  /* 0x000000101c077824 */ /* 0x000fe200078e00ff */
[----:B------:R-:W-:Y:S01]  /*2250*/  ISETP.LT.OR P1, PT, R9, 0x1, P4 ;  /* 0x000000010900780c */ /* 0x000fe20002721670 */
[----:B------:R-:W-:Y:S01]  /*2260*/  IMAD.SHL.U32 R6, R21, 0x20, RZ ;  /* 0x0000002015067824 */ /* 0x000fe200078e00ff */
[----:B------:R-:W-:Y:S01]  /*2270*/  LOP3.LUT R3, R3, 0x8, RZ, 0xc0, !PT ;  /* 0x0000000803037812 */ /* 0x000fe200078ec0ff */
[----:B------:R-:W-:Y:S01]  /*2280*/  CS2R R56, SRZ ;  /* 0x0000000000387805 */ /* 0x000fe2000001ff00 */
[--C-:B------:R-:W-:Y:S01]  /*2290*/  SHF.R.U32.HI R2, RZ, 0x3, R0.reuse ;  /* 0x00000003ff027819 */ /* 0x100fe20000011600 */
[----:B------:R1:W-:Y:S01]  /*22a0*/  LDGSTS.E.BYPASS.LTC128B.128 [R240+0x1a080], [R4.64+0x80], !P2 ;  /* 0x1a08008004f07fae */ /* 0x0003e2000d101d50 */
[----:B------:R-:W-:Y:S01]  /*22b0*/  LOP3.LUT R7, R0, 0x10, R7, 0xf8, !PT ;  /* 0x0000001000077812 */ /* 0x000fe200078ef807 */
[----:B------:R-:W-:Y:S01]  /*22c0*/  CS2R R54, SRZ ;  /* 0x0000000000367805 */ /* 0x000fe2000001ff00 */
[----:B------:R-:W-:Y:S01]  /*22d0*/  LOP3.LUT R8, R2, R3, R0, 0x1e, !PT ;  /* 0x0000000302087212 */ /* 0x000fe200078e1e00 */
[----:B------:R-:W-:Y:S01]  /*22e0*/  CS2R R52, SRZ ;  /* 0x0000000000347805 */ /* 0x000fe2000001ff00 */
[----:B------:R-:W-:Y:S01]  /*22f0*/  LOP3.LUT R0, R6, 0x20, RZ, 0xc0, !PT ;  /* 0x0000002006007812 */ /* 0x000fe200078ec0ff */
[----:B------:R-:W-:Y:S01]  /*2300*/  IMAD.U32 R6, RZ, RZ, UR6 ;  /* 0x00000006ff067e24 */ /* 0x000fe2000f8e00ff */
[----:B------:R-:W-:Y:S01]  /*2310*/  LOP3.LUT R17, R2, R7, R3, 0x1e, !PT ;  /* 0x0000000702117212 */ /* 0x000fe200078e1e03 */
[----:B------:R-:W-:Y:S01]  /*2320*/  IMAD.U32 R7, RZ, RZ, UR7 ;  /* 0x00000007ff077e24 */ /* 0x000fe2000f8e00ff */
[C---:B------:R-:W-:Y:S01]  /*2330*/  ISETP.LT.OR P2, PT, R9.reuse, 0x1, P3 ;  /* 0x000000010900780c */ /* 0x040fe20001f41670 */
[----:B------:R1:W-:Y:S01]  /*2340*/  LDGSTS.E.BYPASS.LTC128B.128 [R240+0x1c080], [R4.64+0x100], !P1 ;  /* 0x1c08010004f07fae */ /* 0x0003e2000c901d50 */
[----:B------:R-:W-:Y:S01]  /*2350*/  LEA.HI R3, R12, R12, RZ, 0x1 ;  /* 0x0000000c0c037211 */ /* 0x000fe200078f08ff */
[----:B------:R-:W-:Y:S01]  /*2360*/  CS2R R50, SRZ ;  /* 0x0000000000327805 */ /* 0x000fe2000001ff00 */
[C---:B------:R-:W-:Y:S01]  /*2370*/  ISETP.LT.OR P6, PT, R9.reuse, 0x21, P6 ;  /* 0x000000210900780c */ /* 0x040fe200037c1670 */
[----:B------:R-:W-:Y:S01]  /*2380*/  CS2R R48, SRZ ;  /* 0x0000000000307805 */ /* 0x000fe2000001ff00 */
[C---:B------:R-:W-:Y:S01]  /*2390*/  ISETP.LT.OR P5, PT, R9.reuse, 0x21, P5 ;  /* 0x000000210900780c */ /* 0x040fe20002fa1670 */
[----:B------:R-:W-:Y:S01]  /*23a0*/  CS2R R46, SRZ ;  /* 0x00000000002e7805 */ /* 0x000fe2000001ff00 */
[C---:B------:R-:W-:Y:S01]  /*23b0*/  ISETP.LT.OR P4, PT, R9.reuse, 0x21, P4 ;  /* 0x000000210900780c */ /* 0x040fe20002781670 */
[----:B------:R-:W-:Y:S01]  /*23c0*/  CS2R R44, SRZ ;  /* 0x00000000002c7805 */ /* 0x000fe2000001ff00 */
        /* <DEDUP_REMOVED lines=17> */
[----:B------:R1:W-:Y:S01]  /*24e0*/  LDGSTS.E.BYPASS.LTC128B.128 [R240+0x1e080], [R4.64+0x180], !P2 ;  /* 0x1e08018004f07fae */ /* 0x0003e2000d101d50 */
[----:B------:R-:W-:Y:S01]  /*24f0*/  SHF.R.U32.HI R6, RZ, 0x3, R3 ;  /* 0x00000003ff067819 */ /* 0x000fe20000011603 */
[----:B------:R-:W-:Y:S01]  /*2500*/  ULDC.64 UR4, c[0x0][0x240] ;  /* 0x0000900000047ab9 */ /* 0x000fe20000000a00 */
[----:B------:R-:W-:Y:S01]  /*2510*/  IADD3.X R3, R33, UR21, RZ, P1, !PT ;  /* 0x0000001521037c10 */ /* 0x000fe20008ffe4ff */
[----:B------:R2:W-:Y:S01]  /*2520*/  LDGSTS.E.BYPASS.LTC128B.128 [R240+0x19080], [R8.64], !P6 ;  /* 0x1908000008f07fae */ /* 0x0005e2000f101d50 */
[----:B------:R-:W-:Y:S01]  /*2530*/  LEA R14, P1, R0, c[0x0][0x280], 0x2 ;  /* 0x0000a000000e7a11 */ /* 0x000fe200078210ff */
[----:B------:R-:W-:Y:S01]  /*2540*/  UIMAD UR4, UR9, UR4, URZ ;  /* 0x00000004090472a4 */ /* 0x000fe2000f8e023f */
[----:B------:R-:W-:Y:S01]  /*2550*/  LOP3.LUT R10, R10, 0x2, R31, 0xe2, !PT ;  /* 0x000000020a0a7812 */ /* 0x000fe200078ee21f */
[----:B------:R2:W-:Y:S01]  /*2560*/  LDGSTS.E.BYPASS.LTC128B.128 [R240+0x1b080], [R8.64+0x80], !P5 ;  /* 0x1b08008008f07fae */ /* 0x0005e2000e901d50 */
[----:B------:R-:W-:Y:S01]  /*2570*/  LEA.HI.X R15, R0, c[0x0][0x284], R3, 0x2, P1 ;  /* 0x0000a100000f7a11 */ /* 0x000fe200008f1403 */
[----:B------:R-:W-:Y:S01]  /*2580*/  UIMAD UR4, UR14, UR5, UR4 ;  /* 0x000000050e0472a4 */ /* 0x000fe2000f8e0204 */
        /* <DEDUP_REMOVED lines=9> */
[----:B------:R-:W-:Y:S01]  /*2620*/  IMAD.SHL.U32 R10, R23, 0x400, RZ ;  /* 0x00000400170a7824 */ /* 0x000fe200078e00ff */
[----:B------:R-:W-:Y:S01]  /*2630*/  LOP3.LUT R12, R7, R6, RZ, 0x3c, !PT ;  /* 0x00000006070c7212 */ /* 0x000fe200078e3cff */
[----:B------:R2:W-:Y:S01]  /*2640*/  LDGSTS.E.BYPASS.LTC128B.128 [R240+0x1f080], [R8.64+0x180], !P3 ;  /* 0x1f08018008f07fae */ /* 0x0005e2000d901d50 */
[----:B------:R-:W-:Y:S01]  /*2650*/  LOP3.LUT R3, R3, 0x1c0, RZ, 0xc0, !PT ;  /* 0x000001c003037812 */ /* 0x000fe200078ec0ff */
[----:B------:R-:W-:Y:S01]  /*2660*/  IMAD.SHL.U32 R22, R22, 0x2, RZ ;  /* 0x0000000216167824 */ /* 0x000fe200078e00ff */
[----:B------:R-:W-:Y:S01]  /*2670*/  LOP3.LUT R243, R243, R11, R26, 0xfe, !PT ;  /* 0x0000000bf3f37212 */ /* 0x000fe200078efe1a */
[----:B------:R-:W-:Y:S01]  /*2680*/  IMAD.SHL.U32 R11, R21, 0x8, RZ ;  /* 0x00000008150b7824 */ /* 0x000fe200078e00ff */
[----:B-1----:R-:W-:Y:S01]  /*2690*/  SEL R5, R16, 0xfffffff0, !P1 ;  /* 0xfffffff010057807 */ /* 0x002fe20004800000 */
[----:B------:R-:W-:Y:S01]  /*26a0*/  IMAD.IADD R4, R248, 0x1, -R0 ;  /* 0x00000001f8047824 */ /* 0x000fe200078e0a00 */
[----:B------:R-:W-:Y:S01]  /*26b0*/  SHF.R.U32.HI R6, RZ, 0x3, R3 ;  /* 0x00000003ff067819 */ /* 0x000fe20000011603 */
[----:B------:R2:W-:Y:S01]  /*26c0*/  STL [R1+0x2c], R33 ;  /* 0x00002c2101007387 */ /* 0x0005e20000100800 */
[----:B------:R-:W-:Y:S01]  /*26d0*/  LOP3.LUT R11, R3, 0x8, R11, 0xf8, !PT ;  /* 0x00000008030b7812 */ /* 0x000fe200078ef80b */
[----:B------:R-:W-:Y:S01]  /*26e0*/  IMAD R7, R4, 0x2, R10 ;  /* 0x0000000204077824 */ /* 0x000fe200078e020a */
[----:B------:R-:W-:Y:S01]  /*26f0*/  SEL R4, R246, 0xffffffe0, !P2 ;  /* 0xffffffe0f6047807 */ /* 0x000fe20005000000 */
[----:B------:R2:W-:Y:S01]  /*2700*/  STL [R1+0x28], R22 ;  /* 0x0000281601007387 */ /* 0x0005e20000100800 */
[----:B------:R-:W-:Y:S01]  /*2710*/  R2P PR, R30, 0x6 ;  /* 0x000000061e007804 */ /* 0x000fe20000000000 */
[----:B------:R-:W-:Y:S01]  /*2720*/  IMAD.IADD R12, R12, 0x1, R7 ;  /* 0x000000010c0c7824 */ /* 0x000fe200078e0207 */
[----:B------:R-:W-:Y:S01]  /*2730*/  LOP3.LUT R7, R6, R18, R3, 0x1e, !PT ;  /* 0x0000001206077212 */ /* 0x000fe200078e1e03 */
[----:B------:R-:W-:Y:S01]  /*2740*/  IMAD R0, R21, 0x200, R17 ;  /* 0x0000020015007824 */ /* 0x000fe200078e0211 */
[----:B------:R-:W-:Y:S01]  /*2750*/  LOP3.LUT R230, R230, 0xfffffe00, RZ, 0xc0, !PT ;  /* 0xfffffe00e6e67812 */ /* 0x000fe200078ec0ff */
[----:B------:R-:W-:Y:S01]  /*2760*/  IMAD.SHL.U32 R244, R12, 0x2, RZ ;  /* 0x000000020cf47824 */ /* 0x000fe200078e00ff */
        /* <DEDUP_REMOVED lines=8> */
[----:B------:R-:W-:Y:S01]  /*27f0*/  LOP3.LUT R236, R11, R6, RZ, 0x3c, !PT ;  /* 0x000000060bec7212 */ /* 0x000fe200078e3cff */
[----:B------:R-:W-:Y:S01]  /*2800*/  IMAD R11, R28, 0x400, R230 ;  /* 0x000004001c0b7824 */ /* 0x000fe200078e02e6 */
[-C--:B------:R-:W-:Y:S01]  /*2810*/  LOP3.LUT R6, R7, R230.reuse, RZ, 0xfc, !PT ;  /* 0x000000e607067212 */ /* 0x080fe200078efcff */
[----:B------:R-:W-:Y:S01]  /*2820*/  IMAD R229, R228, 0x2, R2 ;  /* 0x00000002e4e57824 */ /* 0x000fe200078e0202 */
[C---:B------:R-:W-:Y:S01]  /*2830*/  IADD3 R7, R244.reuse, 0x20280, RZ ;  /* 0x00020280f4077810 */ /* 0x040fe20007ffe0ff */
[----:B------:R-:W-:Y:S01]  /*2840*/  CS2R R42, SRZ ;  /* 0x00000000002a7805 */ /* 0x000fe2000001ff00 */
[----:B------:R-:W-:Y:S01]  /*2850*/  IADD3 R245, R244, 0x202c0, RZ ;  /* 0x000202c0f4f57810 */ /* 0x000fe20007ffe0ff */
[----:B------:R-:W-:Y:S01]  /*2860*/  CS2R R40, SRZ ;  /* 0x0000000000287805 */ /* 0x000fe2000001ff00 */
[C---:B------:R-:W-:Y:S01]  /*2870*/  IADD3 R230, R236.reuse, R230, R10 ;  /* 0x000000e6ece67210 */ /* 0x040fe20007ffe00a */
[----:B------:R-:W-:Y:S01]  /*2880*/  IMAD.IADD R236, R236, 0x1, R11 ;  /* 0x00000001ecec7824 */ /* 0x000fe200078e020b */
[----:B------:R-:W-:Y:S01]  /*2890*/  @P2 IADD3 R245, R7, -0x40, RZ ;  /* 0xffffffc007f52810 */ /* 0x000fe20007ffe0ff */
[----:B------:R-:W-:Y:S01]  /*28a0*/  @!P6 IMAD.SHL.U32 R7, R248, 0x10, RZ ;  /* 0x00000010f807e824 */ /* 0x000fe200078e00ff */
[----:B------:R-:W-:Y:S01]  /*28b0*/  SEL R246, R246, 0xffffffe0, !P1 ;  /* 0xffffffe0f6f67807 */ /* 0x000fe20004800000 */
[----:B------:R-:W-:Y:S01]  /*28c0*/  IMAD.SHL.U32 R230, R230, 0x2, RZ ;  /* 0x00000002e6e67824 */ /* 0x000fe200078e00ff */
[----:B------:R-:W-:Y:S01]  /*28d0*/  LEA R236, R236, 0x22280, 0x1 ;  /* 0x00022280ecec7811 */ /* 0x000fe200078e08ff */
[----:B------:R-:W-:Y:S01]  /*28e0*/  CS2R R38, SRZ ;  /* 0x0000000000267805 */ /* 0x000fe2000001ff00 */
[----:B------:R1:W-:Y:S01]  /*28f0*/  @!P6 LDGSTS.E.BYPASS.LTC128B.128 [R7+0x20180], [R14.64] ;  /* 0x201800000e07efae */ /* 0x0003e2000b901d50 */
[C---:B------:R-:W-:Y:S01]  /*2900*/  IMAD R231, R5.reuse, 0x2, R230 ;  /* 0x0000000205e77824 */ /* 0x040fe200078e02e6 */
[----:B---3--:R-:W-:Y:S01]  /*2910*/  CS2R R36, SRZ ;  /* 0x0000000000247805 */ /* 0x008fe2000001ff00 */
[----:B------:R-:W-:Y:S01]  /*2920*/  IMAD R237, R5, 0x2, R236 ;  /* 0x0000000205ed7824 */ /* 0x000fe200078e02ec */
[----:B------:R-:W0:Y:S01]  /*2930*/  LDGDEPBAR ;  /* 0x00000000000079af */ /* 0x000e220000000000 */
[----:B------:R-:W-:Y:S01]  /*2940*/  IMAD.IADD R247, R244, 0x1, R246 ;  /* 0x00000001f4f77824 */ /* 0x000fe200078e02f6 */
[----:B------:R-:W-:Y:S01]  /*2950*/  USHF.L.U64.HI UR7, UR6, 0x5, UR7 ;  /* 0x0000000506077899 */ /* 0x000fe20008010207 */
[----:B------:R-:W-:Y:S01]  /*2960*/  IMAD.SHL.U32 R0, R6, 0x2, RZ ;  /* 0x0000000206007824 */ /* 0x000fe200078e00ff */
[----:B------:R-:W-:Y:S01]  /*2970*/  IADD3 R252, -R22, UR8, RZ ;  /* 0x0000000816fc7c10 */ /* 0x000fe2000fffe1ff */
[----:B------:R-:W-:Y:S01]  /*2980*/  IMAD R228, R228, 0x2, R3 ;  /* 0x00000002e4e47824 */ /* 0x000fe200078e0203 */
[----:B------:R-:W-:Y:S01]  /*2990*/  USHF.L.U32 UR6, UR6, 0x5, URZ ;  /* 0x0000000506067899 */ /* 0x000fe2000800063f */
[----:B------:R-:W-:Y:S01]  /*29a0*/  IMAD.SHL.U32 R232, R232, 0x2, RZ ;  /* 0x00000002e8e87824 */ /* 0x000fe200078e00ff */
[----:B------:R-:W-:Y:S01]  /*29b0*/  ULDC UR8, c[0x0][0x198] ;  /* 0x0000660000087ab9 */ /* 0x000fe20000000800 */
[----:B------:R-:W-:-:S02]  /*29c0*/  IMAD.IADD R246, R246, 0x1, R245 ;  /* 0x00000001f6f67824 */ /* 0x000fc400078e02f5 */
[C---:B------:R-:W-:Y:S02]  /*29d0*/  IMAD R234, R4.reuse, 0x2, R230 ;  /* 0x0000000204ea7824 */ /* 0x040fe400078e02e6 */
[C---:B------:R-:W-:Y:S02]  /*29e0*/  IMAD R239, R4.reuse, 0x2, R236 ;  /* 0x0000000204ef7824 */ /* 0x040fe400078e02ec */
[C---:B------:R-:W-:Y:S02]  /*29f0*/  IMAD R233, R4.reuse, 0x2, R231 ;  /* 0x0000000204e97824 */ /* 0x040fe400078e02e7 */
[----:B------:R-:W-:Y:S01]  /*2a00*/  IMAD R238, R4, 0x2, R237 ;  /* 0x0000000204ee7824 */ /* 0x000fe200078e02ed */
[----:B-1----:R-:W-:-:S05]  /*2a10*/  IADD3 R7, R35, UR4, RZ ;  /* 0x0000000423077c10 */ /* 0x002fca000fffe0ff */
[----:B------:R2:W-:Y:S02]  /*2a20*/  STL [R1+0x3c], R7 ;  /* 0x00003c0701007387 */ /* 0x0005e40000100800 */
.L_x_978:
        /* <DEDUP_REMOVED lines=20> */
[C---:B--2---:R-:W-:Y:S08]  /*2b70*/  HMMA.16816.F32 R12, R16.reuse, R20, RZ ;  /* 0x00000014100c723c */ /* 0x044ff000000018ff */
[----:B------:R-:W-:Y:S01]  /*2b80*/  HMMA.16816.F32 R16, R16, R22, RZ ;  /* 0x000000161010723c */ /* 0x000fe200000018ff */
[----:B------:R-:W1:Y:S07]  /*2b90*/  LDSM.16.M88.4 R20, [R229+0x1080] ;  /* 0x00108000e514783b */ /* 0x000e6e0000000200 */
[C---:B---3--:R-:W-:Y:S08]  /*2ba0*/  HMMA.16816.F32 R4, R24.reuse, R28, R4 ;  /* 0x0000001c1804723c */ /* 0x048ff00000001804 */
[C---:B------:R-:W-:Y:S01]  /*2bb0*/  HMMA.16816.F32 R8, R24.reuse, R30, R8 ;  /* 0x0000001e1808723c */ /* 0x040fe20000001808 */
[----:B------:R-:W2:Y:S07]  /*2bc0*/  LDSM.16.M88.4 R28, [R233+0x10080] ;  /* 0x01008000e91c783b */ /* 0x000eae0000000200 */
[C---:B----4-:R-:W-:Y:S08]  /*2bd0*/  HMMA.16816.F32 R12, R24.reuse, R32, R12 ;  /* 0x00000020180c723c */ /* 0x050ff0000000180c */
[----:B------:R-:W-:Y:S01]  /*2be0*/  HMMA.16816.F32 R16, R24, R34, R16 ;  /* 0x000000221810723c */ /* 0x000fe20000001810 */
[----:B------:R-:W3:Y:S05]  /*2bf0*/  LDSM.16.M88.4 R24, [R228+0x1080] ;  /* 0x00108000e418783b */ /* 0x000eea0000000200 */
        /* <DEDUP_REMOVED lines=8> */
[C---:B--2---:R-:W-:Y:S08]  /*2c80*/  HMMA.16816.F32 R4, R28.reuse, R172, R4 ;  /* 0x000000ac1c04723c */ /* 0x044ff00000001804 */
[C---:B------:R-:W-:Y:S01]  /*2c90*/  HMMA.16816.F32 R8, R28.reuse, R174, R8 ;  /* 0x000000ae1c08723c */ /* 0x040fe20000001808 */
[----:B------:R-:W2:Y:S07]  /*2ca0*/  LDSM.16.M88.4 R172, [R3+0x2080] ;  /* 0x0020800003ac783b */ /* 0x000eae0000000200 */
[C---:B---3--:R-:W-:Y:S08]  /*2cb0*/  HMMA.16816.F32 R12, R28.reuse, R24, R12 ;  /* 0x000000181c0c723c */ /* 0x048ff0000000180c */
[----:B------:R-:W-:Y:S01]  /*2cc0*/  HMMA.16816.F32 R16, R28, R26, R16 ;  /* 0x0000001a1c10723c */ /* 0x000fe20000001810 */
[----:B------:R-:W3:Y:S05]  /*2cd0*/  LDSM.16.M88.4 R24, [R3+0x3080] ;  /* 0x003080000318783b */ /* 0x000eea0000000200 */
[----:B------:R-:W-:Y:S02]  /*2ce0*/  LDSM.16.M88.4 R28, [R234+0x12080] ;  /* 0x01208000ea1c783b */ /* 0x000fe40000000200 */
[C---:B----4-:R-:W-:Y:S08]  /*2cf0*/  HMMA.16816.F32 R4, R32.reuse, R168, R4 ;  /* 0x000000a82004723c */ /* 0x050ff00000001804 */
        /* <DEDUP_REMOVED lines=67> */
[----:B------:R-:W3:Y:S01]  /*3130*/  LDSM.16.M88.4 R24, [R228+0x7080] ;  /* 0x00708000e418783b */ /* 0x000ee20000000200 */
[----:B------:R-:W-:Y:S04]  /*3140*/  DEPBAR.LE SB0, 0x0 ;  /* 0x000080000000791a */ /* 0x000fe80000000000 */
[----:B------:R-:W-:Y:S02]  /*3150*/  BAR.SYNC.DEFER_BLOCKING 0x0 ;  /* 0x0000000000007b1d */ /* 0x000fe40000010000 */
[C---:B----4-:R-:W-:Y:S08]  /*3160*/  HMMA.16816.F32 R4, R164.reuse, R168, R4 ;  /* 0x000000a8a404723c */ /* 0x050ff00000001804 */
[C---:B------:R-:W-:Y:S08]  /*3170*/  HMMA.16816.F32 R8, R164.reuse, R170, R8 ;  /* 0x000000aaa408723c */ /* 0x040ff00000001808 */
[C---:B-1----:R-:W-:Y:S01]  /*3180*/  HMMA.16816.F32 R12, R164.reuse, R20, R12 ;  /* 0x00000014a40c723c */ /* 0x042fe2000000180c */
[----:B------:R-:W-:Y:S07]  /*3190*/  LDSM.16.M88.4 R32, [R230+0x18080] ;  /* 0x01808000e620783b */ /* 0x000fee0000000200 */
[----:B------:R-:W-:Y:S01]  /*31a0*/  HMMA.16816.F32 R16, R164, R22, R16 ;  /* 0x00000016a410723c */ /* 0x000fe20000001810 */
[----:B------:R-:W1:Y:S07]  /*31b0*/  LDSM.16.M88.4 R176, [R2+0x8080] ;  /* 0x0080800002b0783b */ /* 0x000e6e0000000200 */
[C---:B--2---:R-:W-:Y:S01]  /*31c0*/  HMMA.16816.F32 R4, R28.reuse, R172, R4 ;  /* 0x000000ac1c04723c */ /* 0x044fe20000001804 */
[----:B------:R-:W2:Y:S05]  /*31d0*/  LDSM.16.M88.4 R168, [R2+0x9080] ;  /* 0x0090800002a8783b */ /* 0x000eaa0000000200 */
[----:B------:R-:W-:Y:S02]  /*31e0*/  LDSM.16.M88.4 R164, [R231+0x18080] ;  /* 0x01808000e7a4783b */ /* 0x000fe40000000200 */
[C---:B------:R-:W-:Y:S03]  /*31f0*/  HMMA.16816.F32 R8, R28.reuse, R174, R8 ;  /* 0x000000ae1c08723c */ /* 0x040fe60000001808 */
[----:B------:R-:W4:Y:S05]  /*3200*/  LDSM.16.M88.4 R180, [R3+0x8080] ;  /* 0x0080800003b4783b */ /* 0x000f2a0000000200 */
[C---:B---3--:R-:W-:Y:S01]  /*3210*/  HMMA.16816.F32 R12, R28.reuse, R24, R12 ;  /* 0x000000181c0c723c */ /* 0x048fe2000000180c */
[----:B------:R-:W3:Y:S05]  /*3220*/  LDSM.16.M88.4 R172, [R3+0x9080] ;  /* 0x0090800003ac783b */ /* 0x000eea0000000200 */
        /* <DEDUP_REMOVED lines=10> */
[C---:B----4-:R-:W-:Y:S08]  /*32d0*/  HMMA.16816.F32 R20, R164.reuse, R180, R20 ;  /* 0x000000b4a414723c */ /* 0x050ff00000001814 */
[C---:B------:R-:W-:Y:S01]  /*32e0*/  HMMA.16816.F32 R24, R164.reuse, R182, R24 ;  /* 0x000000b6a418723c */ /* 0x040fe20000001818 */
[----:B------:R-:W2:Y:S07]  /*32f0*/  LDSM.16.M88.4 R180, [R228+0x8080] ;  /* 0x00808000e4b4783b */ /* 0x000eae0000000200 */
[C---:B---3--:R-:W-:Y:S08]  /*3300*/  HMMA.16816.F32 R28, R164.reuse, R172, R28 ;  /* 0x000000aca41c723c */ /* 0x048ff0000000181c */
        /* <DEDUP_REMOVED lines=334> */
[C---:B------:R-:W-:Y:S01]  /*47f0*/  LOP3.LUT P5, RZ, R242.reuse, 0x1, RZ, 0xc0, !PT ;  /* 0x00000001f2ff7812 */ /* 0x040fe200078ac0ff */
[----:B------:R-:W-:Y:S01]  /*4800*/  ULDC.64 UR4, c[0x0][0x208] ;  /* 0x0000820000047ab9 */ /* 0x000fe20000000a00 */
[----:B------:R-:W-:Y:S01]  /*4810*/  LOP3.LUT P4, RZ, R242, 0x2, RZ, 0xc0, !PT ;  /* 0x00000002f2ff7812 */ /* 0x000fe2000788c0ff */
[----:B------:R-:W3:Y:S01]  /*4820*/  LDL R200, [R1+0x10] ;  /* 0x0000100001c87983 */ /* 0x000ee20000100800 */
[----:B------:R-:W-:Y:S01]  /*4830*/  USHF.R.S32.HI UR18, URZ, 0x1f, UR9 ;  /* 0x0000001f3f127899 */ /* 0x000fe20008011409 */
[----:B------:R-:W-:Y:S01]  /*4840*/  IMAD.U32 R16, RZ, RZ, UR7 ;  /* 0x00000007ff107e24 */ /* 0x000fe2000f8e00ff */
        /* <DEDUP_REMOVED lines=18> */
[----:B------:R-:W-:Y:S02]  /*4970*/  ISETP.LT.OR P6, PT, R8, 0x1, !P5 ;  /* 0x000000010800780c */ /* 0x000fe40006fc1670 */
[----:B------:R-:W-:Y:S02]  /*4980*/  IADD3 R9, P3, P2, R202, UR4, R9 ;  /* 0x00000004ca097c10 */ /* 0x000fe4000fa7e009 */
[----:B-----5:R-:W-:Y:S02]  /*4990*/  LEA.HI.X.SX32 R15, R15, R201, 0x1, P1 ;  /* 0x000000c90f0f7211 */ /* 0x020fe400008f0eff */
[----:B------:R-:W-:Y:S02]  /*49a0*/  ISETP.LT.OR P1, PT, R8, 0x1, !P4 ;  /* 0x000000010800780c */ /* 0x000fe40006721670 */
[----:B------:R-:W-:Y:S02]  /*49b0*/  IADD3.X R16, R200, UR18, R16, P3, P2 ;  /* 0x00000012c8107c10 */ /* 0x000fe40009fe4410 */
        /* <DEDUP_REMOVED lines=8> */
[----:B------:R-:W-:Y:S01]  /*4a40*/  LEA.HI.X R11, R9, c[0x0][0x1f4], R16, 0x1, P3 ;  /* 0x00007d00090b7a11 */ /* 0x000fe200018f0c10 */
[----:B------:R1:W-:Y:S01]  /*4a50*/  LDGSTS.E.BYPASS.LTC128B.128 [R240+0x1a080], [R12.64+0x80], !P1 ;  /* 0x1a0800800cf07fae */ /* 0x0003e2000c901d50 */
        /* <DEDUP_REMOVED lines=8> */
[----:B------:R-:W-:Y:S05]  /*4ae0*/  @!P0 IMAD.SHL.U32 R8, R248, 0x10, RZ ;  /* 0x00000010f8088824 */ /* 0x000fea00078e00ff */
[----:B------:R1:W-:Y:S04]  /*4af0*/  LDGSTS.E.BYPASS.LTC128B.128 [R240+0x1e080], [R12.64+0x180], !P1 ;  /* 0x1e0801800cf07fae */ /* 0x0003e8000c901d50 */
[----:B------:R1:W-:Y:S04]  /*4b00*/  LDGSTS.E.BYPASS.LTC128B.128 [R240+0x19080], [R10.64], !P5 ;  /* 0x190800000af07fae */ /* 0x0003e8000e901d50 */
[----:B------:R1:W-:Y:S04]  /*4b10*/  LDGSTS.E.BYPASS.LTC128B.128 [R240+0x1b080], [R10.64+0x80], !P4 ;  /* 0x1b0800800af07fae */ /* 0x0003e8000e101d50 */
[----:B------:R1:W-:Y:S04]  /*4b20*/  LDGSTS.E.BYPASS.LTC128B.128 [R240+0x1d080], [R10.64+0x100], !P2 ;  /* 0x1d0801000af07fae */ /* 0x0003e8000d101d50 */
[----:B------:R1:W-:Y:S04]  /*4b30*/  LDGSTS.E.BYPASS.LTC128B.128 [R240+0x1f080], [R10.64+0x180], !P3 ;  /* 0x1f0801800af07fae */ /* 0x0003e8000d901d50 */
[----:B------:R1:W-:Y:S02]  /*4b40*/  @!P0 LDGSTS.E.BYPASS.LTC128B.128 [R8+0x20180], [R14.64] ;  /* 0x201800000e088fae */ /* 0x0003e4000b901d50 */
.L_x_976:
        /* <DEDUP_REMOVED lines=93> */
[C---:B------:R-:W-:Y:S01]  /*5120*/  LOP3.LUT P4, RZ, R243.reuse, 0x1, RZ, 0xc0, !PT ;  /* 0x00000001f3ff7812 */ /* 0x040fe2000788c0ff */
[----:B------:R-:W-:Y:S01]  /*5130*/  ULDC.64 UR4, c[0x0][0x178] ;  /* 0x00005e0000047ab9 */ /* 0x000fe20000000a00 */
[----:B------:R-:W-:Y:S01]  /*5140*/  LOP3.LUT P3, RZ, R243, 0x2, RZ, 0xc0, !PT ;  /* 0x00000002f3ff7812 */ /* 0x000fe2000786c0ff */
        /* <DEDUP_REMOVED lines=21> */
[C---:B------:R-:W-:Y:S02]  /*52a0*/  ISETP.LT.OR P6, PT, R4.reuse, 0x1, !P4 ;  /* 0x000000010400780c */ /* 0x040fe400067c1670 */
[----:B------:R-:W-:Y:S02]  /*52b0*/  ISETP.LT.OR P5, PT, R4, 0x1, !P3 ;  /* 0x000000010400780c */ /* 0x000fe40005fa1670 */
[----:B------:R-:W-:Y:S02]  /*52c0*/  IADD3 R5, P2, R226, UR19, RZ ;  /* 0x00000013e2057c10 */ /* 0x000fe4000ff5e0ff */
[----:B---3--:R-:W-:Y:S02]  /*52d0*/  LEA.HI.X.SX32 R11, R11, R225, 0x1, P1 ;  /* 0x000000e10b0b7211 */ /* 0x008fe400008f0eff */
[----:B------:R-:W-:Y:S02]  /*52e0*/  LEA R10, P1, R7, c[0x0][0x258], 0x2 ;  /* 0x00009600070a7a11 */ /* 0x000fe400078210ff */
[----:B------:R-:W-:Y:S02]  /*52f0*/  IADD3.X R12, R224, UR4, RZ, P2, !PT ;  /* 0x00000004e00c7c10 */ /* 0x000fe400097fe4ff */
        /* <DEDUP_REMOVED lines=24> */
.L_x_977:
        /* <DEDUP_REMOVED lines=218> */
.L_x_975:
[----:B------:R-:W-:Y:S05]  /*6220*/  @P1 EXIT ;  /* 0x000000000000194d */ /* 0x000fea0003800000 */
[----:B------:R-:W-:Y:S01]  /*6230*/  ULDC.64 UR4, c[0x0][0x338] ;  /* 0x0000ce0000047ab9 */ /* 0x000fe20000000a00 */
[----:B-1----:R-:W-:Y:S01]  /*6240*/  IMAD.U32 R8, RZ, RZ, UR14 ;  /* 0x0000000eff087e24 */ /* 0x002fe2000f8e00ff */
[----:B------:R-:W-:Y:S01]  /*6250*/  UISETP.NE.AND UP0, UPT, UR4, 0x1, UPT ;  /* 0x000000010400788c */ /* 0x000fe2000bf05270 */
[----:B------:R-:W-:Y:S01]  /*6260*/  IMAD.U32 R6, RZ, RZ, UR14 ;  /* 0x0000000eff067e24 */ /* 0x000fe2000f8e00ff */
[----:B------:R-:W-:Y:S02]  /*6270*/  UIMAD.WIDE.U32 UR6, UR13, UR5, URZ ;  /* 0x000000050d0672a5 */ /* 0x000fe4000f8e003f */
[----:B------:R-:W-:Y:S02]  /*6280*/  ULDC UR4, c[0x0][0x340] ;  /* 0x0000d00000047ab9 */ /* 0x000fe40000000800 */
[----:B------:R-:W-:-:S02]  /*6290*/  USHF.L.U32 UR15, UR15, 0xe, URZ ;  /* 0x0000000e0f0f7899 */ /* 0x000fc4000800063f */
[----:B------:R-:W-:-:S03]  /*62a0*/  USHF.R.S32.HI UR8, URZ, 0x1f, UR14 ;  /* 0x0000001f3f087899 */ /* 0x000fc6000801140e */
[----:B------:R-:W-:Y:S01]  /*62b0*/  @UP0 USHF.R.U32.HI UR13, URZ, UR4, UR7 ;  /* 0x000000043f0d0299 */ /* 0x000fe20008011607 */
[----:B------:R-:W-:Y:S01]  /*62c0*/  BAR.SYNC.DEFER_BLOCKING 0x1, 0x100 ;  /* 0x0044000000007b1d */ /* 0x000fe20000010000 */
[----:B------:R-:W-:Y:S01]  /*62d0*/  USHF.R.S32.HI UR7, URZ, 0x1f, UR15 ;  /* 0x0000001f3f077899 */ /* 0x000fe2000801140f */
[C---:B------:R-:W-:Y:S01]  /*62e0*/  IADD3 R2, P0, R248.reuse, UR15, RZ ;  /* 0x0000000ff8027c10 */ /* 0x040fe2000ff1e0ff */
[----:B------:R-:W-:Y:S02]  /*62f0*/  USHF.R.S32.HI UR6, URZ, 0x1f, UR13 ;  /* 0x0000001f3f067899 */ /* 0x000fe4000801140d */
[----:B------:R-:W-:Y:S01]  /*6300*/  IMAD.U32 R4, RZ, RZ, UR13 ;  /* 0x0000000dff047e24 */ /* 0x000fe2000f8e00ff */
[----:B------:R-:W-:Y:S01]  /*6310*/  ULDC.64 UR4, c[0x0][0x328] ;  /* 0x0000ca0000047ab9 */ /* 0x000fe20000000a00 */
[----:B------:R-:W-:Y:S01]  /*6320*/  LEA.HI.X.SX32 R3, R248, UR7, 0x1, P0 ;  /* 0x00000007f8037c11 */ /* 0x000fe200080f0eff */
[----:B------:R-:W-:Y:S01]  /*6330*/  UIMAD UR4, UR6, UR4, URZ ;  /* 0x00000004060472a4 */ /* 0x000fe2000f8e023f */
[----:B------:R-:W-:-:S03]  /*6340*/  IMAD.U32 R0, RZ, RZ, UR13 ;  /* 0x0000000dff007e24 */ /* 0x000fc6000f8e00ff */
[----:B------:R-:W-:Y:S01]  /*6350*/  UIMAD UR7, UR13, UR5, UR4 ;  /* 0x000000050d0772a4 */ /* 0x000fe2000f8e0204 */
[--C-:B------:R-:W-:Y:S02]  /*6360*/  IMAD.WIDE.U32 R4, R4, c[0x0][0x328], R2.reuse ;  /* 0x0000ca0004047a25 */ /* 0x100fe400078e0002 */
[----:B------:R-:W-:Y:S02]  /*6370*/  ULDC.64 UR4, c[0x0][0x300] ;  /* 0x0000c00000047ab9 */ /* 0x000fe40000000a00 */
[----:B------:R-:W-:Y:S01]  /*6380*/  UIMAD UR4, UR6, UR4, URZ ;  /* 0x00000004060472a4 */ /* 0x000fe2000f8e023f */
[----:B------:R-:W-:Y:S01]  /*6390*/  IADD3 R5, R5, UR7, RZ ;  /* 0x0000000705057c10 */ /* 0x000fe2000fffe0ff */
[----:B------:R-:W-:Y:S01]  /*63a0*/  IMAD.WIDE.U32 R2, R0, c[0x0][0x300], R2 ;  /* 0x0000c00000027a25 */ /* 0x000fe200078e0002 */
[----:B------:R-:W-:Y:S02]  /*63b0*/  ULDC.64 UR6, c[0x0][0x330] ;  /* 0x0000cc0000067ab9 */ /* 0x000fe40000000a00 */
[----:B------:R-:W-:Y:S01]  /*63c0*/  UIMAD UR6, UR8, UR6, URZ ;  /* 0x00000006080672a4 */ /* 0x000fe2000f8e023f */
        /* <DEDUP_REMOVED lines=143> */
.L_x_979:
        /* <DEDUP_REMOVED lines=12> */
.L_x_1170:


//--------------------- .text._ZN7cutlass13device_kernelIN5flash22FlashAttnBwdPreprocessIN4cute5tupleIJNS3_1CILi64EEENS5_ILi256EEEEEENS_6half_tEfNS_4arch4Sm80ELb1ELb0EEEEEvNT_6ParamsE --------------------------
	.section	.text._ZN7cutlass13device_kernelIN5flash22FlashAttnBwdPreprocessIN4cute5tupleIJNS3_1CILi64EEENS5_ILi256EEEEEENS_6half_tEfNS_4arch4Sm80ELb1ELb0EEEEEvNT_6ParamsE,"ax",@progbits
	.sectioninfo	@"SHI_REGISTERS=105"
	.align	128
.text._ZN7cutlass13device_kernelIN5flash22FlashAttnBwdPreprocessIN4cute5tupleIJNS3_1CILi64EEENS5_ILi256EEEEEENS_6half_tEfNS_4arch4Sm80ELb1ELb0EEEEEvNT_6ParamsE:
        .type           _ZN7cutlass13device_kernelIN5flash22FlashAttnBwdPreprocessIN4cute5tupleIJNS3_1CILi64EEENS5_ILi256EEEEEENS_6half_tEfNS_4arch4Sm80ELb1ELb0EEEEEvNT_6ParamsE,@function
        .size           _ZN7cutlass13device_kernelIN5flash22FlashAttnBwdPreprocessIN4cute5tupleIJNS3_1CILi64EEENS5_ILi256EEEEEENS_6half_tEfNS_4arch4Sm80ELb1ELb0EEEEEvNT_6ParamsE,(.L_x_1171 - _ZN7cutlass13device_kernelIN5flash22FlashAttnBwdPreprocessIN4cute5tupleIJNS3_1CILi64EEENS5_ILi256EEEEEENS_6half_tEfNS_4arch4Sm80ELb1ELb0EEEEEvNT_6ParamsE)
        .other          _ZN7cutlass13device_kernelIN5flash22FlashAttnBwdPreprocessIN4cute5tupleIJNS3_1CILi64EEENS5_ILi256EEEEEENS_6half_tEfNS_4arch4Sm80ELb1ELb0EEEEEvNT_6ParamsE,@"STO_CUDA_ENTRY STV_DEFAULT"
_ZN7cutlass13device_kernelIN5flash22FlashAttnBwdPreprocessIN4cute5tupleIJNS3_1CILi64EEENS5_ILi256EEEEEENS_6half_tEfNS_4arch4Sm80ELb1ELb0EEEEEvNT_6ParamsE:
[----:B------:R-:W-:Y:S02]  /*0000*/  MOV R1, c[0x0][0x28] ;  /* 0x00000a0000017a02 */ /* 0x000fe40000000f00 */
[----:B------:R-:W0:Y:S01]  /*0010*/  S2UR UR13, SR_CTAID.X ;  /* 0x00000000000d79c3 */ /* 0x000e220000002500 */
[----:B------:R-:W1:Y:S01]  /*0020*/  S2R R46, SR_TID.X ;  /* 0x00000000002e7919 */ /* 0x000e620000002100 */
[----:B------:R-:W-:Y:S01]  /*0030*/  ULDC UR5, c[0x0][0x168] ;  /* 0x00005a0000057ab9 */ /* 0x000fe20000000800 */
[----:B------:R-:W-:Y:S01]  /*0040*/  MOV R77, 0x7f800000 ;  /* 0x7f800000004d7802 */ /* 0x000fe20000000f00 */
[----:B------:R-:W-:Y:S02]  /*0050*/  ULDC.64 UR6, c[0x0][0x180] ;  /* 0x0000600000067ab9 */ /* 0x000fe40000000a00 */
[----:B------:R-:W-:Y:S02]  /*0060*/  ULDC.64 UR10, c[0x0][0x118] ;  /* 0x00004600000a7ab9 */ /* 0x000fe40000000a00 */
[----:B------:R-:W2:Y:S08]  /*0070*/  S2UR UR12, SR_CTAID.Y ;  /* 0x00000000000c79c3 */ /* 0x000eb00000002600 */
[----:B------:R-:W3:Y:S01]  /*0080*/  S2UR UR14, SR_CTAID.Z ;  /* 0x00000000000e79c3 */ /* 0x000ee20000002700 */
[----:B0-----:R-:W-:-:S04]  /*0090*/  USHF.L.U32 UR4, UR13, 0x6, URZ ;  /* 0x000000060d047899 */ /* 0x001fc8000800063f */
[----:B------:R-:W-:Y:S02]  /*00a0*/  UIADD3 UR5, -UR4, UR5, URZ ;  /* 0x0000000504057290 */ /* 0x000fe4000fffe13f */
[----:B------:R-:W-:Y:S01]  /*00b0*/  IMAD.U32 R3, RZ, RZ, UR4 ;  /* 0x00000004ff037e24 */ /* 0x000fe2000f8e00ff */
[----:B--2---:R-:W-:Y:S01]  /*00c0*/  USHF.R.S32.HI UR15, URZ, 0x1f, UR12 ;  /* 0x0000001f3f0f7899 */ /* 0x004fe2000801140c */
[----:B------:R-:W-:Y:S01]  /*00d0*/  MOV R7, UR12 ;  /* 0x0000000c00077c02 */ /* 0x000fe20008000f00 */
[----:B------:R-:W-:Y:S01]  /*00e0*/  IMAD.U32 R5, RZ, RZ, UR12 ;  /* 0x0000000cff057e24 */ /* 0x000fe2000f8e00ff */
[----:B-1----:R-:W-:-:S03]  /*00f0*/  ISETP.GE.AND P0, PT, R46, UR5, PT ;  /* 0x000000052e007c0c */ /* 0x002fc6000bf06270 */
[----:B------:R-:W-:Y:S02]  /*0100*/  MOV R4, UR15 ;  /* 0x0000000f00047c02 */ /* 0x000fe40008000f00 */
[----:B------:R-:W-:Y:S01]  /*0110*/  ISETP.GT.OR P0, PT, R46, 0x3f, P0 ;  /* 0x0000003f2e00780c */ /* 0x000fe20000704670 */
[----:B---3--:R-:W-:Y:S01]  /*0120*/  USHF.R.S32.HI UR18, URZ, 0x1f, UR14 ;  /* 0x0000001f3f127899 */ /* 0x008fe2000801140e */
[----:B------:R-:W-:-:S11]  /*0130*/  MOV R9, UR14 ;  /* 0x0000000e00097c02 */ /* 0x000fd60008000f00 */
[----:B------:R-:W-:Y:S01]  /*0140*/  @!P0 SHF.R.S32.HI R0, RZ, 0x1f, R46 ;  /* 0x0000001fff008819 */ /* 0x000fe2000001142e */
[----:B------:R-:W-:Y:S01]  /*0150*/  @!P0 IMAD R4, R4, c[0x0][0x1e0], RZ ;  /* 0x0000780004048a24 */ /* 0x000fe200078e02ff */
[----:B------:R-:W-:-:S03]  /*0160*/  @!P0 IADD3 R2, P1, R46, UR4, RZ ;  /* 0x000000042e028c10 */ /* 0x000fc6000ff3e0ff */
[----:B------:R-:W-:Y:S01]  /*0170*/  @!P0 IMAD R5, R5, c[0x0][0x1e4], R4 ;  /* 0x0000790005058a24 */ /* 0x000fe200078e0204 */
[----:B------:R-:W-:Y:S01]  /*0180*/  @!P0 LEA.HI.X.SX32 R3, R3, R0, 0x1, P1 ;  /* 0x0000000003038211 */ /* 0x000fe200008f0eff */
[----:B------:R-:W-:-:S04]  /*0190*/  IMAD.U32 R0, RZ, RZ, UR18 ;  /* 0x00000012ff007e24 */ /* 0x000fc8000f8e00ff */
[----:B------:R-:W-:Y:S01]  /*01a0*/  @!P0 IMAD.WIDE.U32 R2, R7, c[0x0][0x1e0], R2 ;  /* 0x0000780007028a25 */ /* 0x000fe200078e0002 */
[----:B------:R-:W-:-:S03]  /*01b0*/  MOV R7, UR14 ;  /* 0x0000000e00077c02 */ /* 0x000fc60008000f00 */
[----:B------:R-:W-:Y:S02]  /*01c0*/  @!P0 IMAD R0, R0, c[0x0][0x1e8], RZ ;  /* 0x00007a0000008a24 */ /* 0x000fe400078e02ff */
[----:B------:R-:W-:Y:S02]  /*01d0*/  @!P0 IMAD.IADD R3, R3, 0x1, R5 ;  /* 0x0000000103038824 */ /* 0x000fe400078e0205 */
[----:B------:R-:W-:Y:S02]  /*01e0*/  @!P0 IMAD R5, R9, c[0x0][0x1ec], R0 ;  /* 0x00007b0009058a24 */ /* 0x000fe400078e0200 */
[----:B------:R-:W-:-:S04]  /*01f0*/  @!P0 IMAD.WIDE.U32 R2, R7, c[0x0][0x1e8], R2 ;  /* 0x00007a0007028a25 */ /* 0x000fc800078e0002 */
[----:B------:R-:W-:Y:S01]  /*0200*/  @!P0 IMAD.IADD R3, R3, 0x1, R5 ;  /* 0x0000000103038824 */ /* 0x000fe200078e0205 */
[----:B------:R-:W-:-:S04]  /*0210*/  @!P0 LEA R4, P1, R2, c[0x0][0x1d8], 0x2 ;  /* 0x0000760002048a11 */ /* 0x000fc800078210ff */
[----:B------:R-:W-:Y:S02]  /*0220*/  @!P0 LEA.HI.X R5, R2, c[0x0][0x1dc], R3, 0x2, P1 ;  /* 0x0000770002058a11 */ /* 0x000fe400008f1403 */
[----:B------:R-:W-:Y:S01]  /*0230*/  SHF.R.S32.HI R3, RZ, 0x1f, R46 ;  /* 0x0000001fff037819 */ /* 0x000fe2000001142e */
[----:B------:R-:W-:Y:S01]  /*0240*/  UIMAD UR6, UR15, UR6, URZ ;  /* 0x000000060f0672a4 */ /* 0x000fe2000f8e023f */
[----:B------:R-:W-:Y:S01]  /*0250*/  IMAD.U32 R7, RZ, RZ, UR12 ;  /* 0x0000000cff077e24 */ /* 0x000fe2000f8e00ff */
[----:B------:R0:W5:Y:S01]  /*0260*/  @!P0 LDG.E R77, [R4.64] ;  /* 0x0000000a044d8981 */ /* 0x000162000c1e1900 */
[----:B------:R-:W-:Y:S01]  /*0270*/  LEA.HI R32, R3, R46, RZ, 0x4 ;  /* 0x0000002e03207211 */ /* 0x000fe200078f20ff */
[----:B------:R-:W-:Y:S01]  /*0280*/  UIMAD UR6, UR12, UR7, UR6 ;  /* 0x000000070c0672a4 */ /* 0x000fe2000f8e0206 */
[----:B------:R-:W-:Y:S01]  /*0290*/  MOV R31, UR14 ;  /* 0x0000000e001f7c02 */ /* 0x000fe20008000f00 */
[----:B------:R-:W-:Y:S01]  /*02a0*/  IMAD.U32 R29, RZ, RZ, UR12 ;  /* 0x0000000cff1d7e24 */ /* 0x000fe2000f8e00ff */
[----:B------:R-:W-:Y:S01]  /*02b0*/  LOP3.LUT R3, R32, 0xfffffff0, RZ, 0xc0, !PT ;  /* 0xfffffff020037812 */ /* 0x000fe200078ec0ff */
[----:B------:R-:W-:Y:S01]  /*02c0*/  BSSY B0, `(.L_x_980) ;  /* 0x0000025000007945 */ /* 0x000fe20003800000 */
[----:B------:R-:W-:Y:S01]  /*02d0*/  SHF.R.S32.HI R2, RZ, 0x4, R32 ;  /* 0x00000004ff027819 */ /* 0x000fe20000011420 */
[----:B------:R-:W-:Y:S01]  /*02e0*/  CS2R R36, SRZ ;  /* 0x0000000000247805 */ /* 0x000fe2000001ff00 */
[----:B------:R-:W-:Y:S01]  /*02f0*/  MOV R43, UR13 ;  /* 0x0000000d002b7c02 */ /* 0x000fe20008000f00 */
[----:B------:R-:W-:Y:S01]  /*0300*/  IMAD.IADD R44, R46, 0x1, -R3 ;  /* 0x000000012e2c7824 */ /* 0x000fe200078e0a03 */
[----:B------:R-:W-:Y:S01]  /*0310*/  ISETP.GE.AND P0, PT, R2, UR5, PT ;  /* 0x0000000502007c0c */ /* 0x000fe2000bf06270 */
[----:B------:R-:W-:Y:S01]  /*0320*/  CS2R R38, SRZ ;  /* 0x0000000000267805 */ /* 0x000fe2000001ff00 */
[--C-:B------:R-:W-:Y:S01]  /*0330*/  SHF.R.S32.HI R3, RZ, 0x1f, R2.reuse ;  /* 0x0000001fff037819 */ /* 0x100fe20000011402 */
[----:B------:R-:W-:Y:S01]  /*0340*/  CS2R R20, SRZ ;  /* 0x0000000000147805 */ /* 0x000fe2000001ff00 */
[----:B------:R-:W-:Y:S01]  /*0350*/  SHF.L.U32 R40, R44, 0x3, RZ ;  /* 0x000000032c287819 */ /* 0x000fe200000006ff */
[----:B------:R-:W-:Y:S01]  /*0360*/  CS2R R22, SRZ ;  /* 0x0000000000167805 */ /* 0x000fe2000001ff00 */
[----:B------:R-:W-:Y:S01]  /*0370*/  IADD3 R76, R2, 0x10, RZ ;  /* 0x00000010024c7810 */ /* 0x000fe20007ffe0ff */
[----:B------:R-:W-:Y:S01]  /*0380*/  IMAD.WIDE R42, R43, 0x40, R2 ;  /* 0x000000402b2a7825 */ /* 0x000fe200078e0202 */
[----:B------:R-:W-:-:S02]  /*0390*/  SHF.R.S32.HI R41, RZ, 0x1f, R40 ;  /* 0x0000001fff297819 */ /* 0x000fc40000011428 */
[----:B------:R-:W-:-:S03]  /*03a0*/  ISETP.GE.AND P2, PT, R76, UR5, PT ;  /* 0x000000054c007c0c */ /* 0x000fc6000bf46270 */
[----:B0-----:R-:W-:-:S04]  /*03b0*/  IMAD.WIDE.U32 R4, R7, c[0x0][0x180], R40 ;  /* 0x0000600007047a25 */ /* 0x001fc800078e0028 */
[----:B------:R-:W-:Y:S01]  /*03c0*/  IMAD.WIDE.U32 R28, R29, c[0x0][0x1a0], R40 ;  /* 0x000068001d1c7a25 */ /* 0x000fe200078e0028 */
[----:B------:R-:W-:Y:S01]  /*03d0*/  IADD3 R5, R5, UR6, RZ ;  /* 0x0000000605057c10 */ /* 0x000fe2000fffe0ff */
[----:B------:R-:W-:Y:S02]  /*03e0*/  ULDC.64 UR6, c[0x0][0x188] ;  /* 0x0000620000067ab9 */ /* 0x000fe40000000a00 */
[----:B------:R-:W-:Y:S02]  /*03f0*/  UIMAD UR6, UR18, UR6, URZ ;  /* 0x00000006120672a4 */ /* 0x000fe4000f8e023f */
[----:B------:R-:W-:Y:S02]  /*0400*/  IMAD.WIDE.U32 R30, R31, c[0x0][0x188], R4 ;  /* 0x000062001f1e7a25 */ /* 0x000fe400078e0004 */
[----:B------:R-:W-:Y:S01]  /*0410*/  UIMAD UR6, UR14, UR7, UR6 ;  /* 0x000000070e0672a4 */ /* 0x000fe2000f8e0206 */
[----:B------:R-:W-:-:S05]  /*0420*/  CS2R R4, SRZ ;  /* 0x0000000000047805 */ /* 0x000fca000001ff00 */
[----:B------:R-:W-:Y:S01]  /*0430*/  IADD3 R49, R31, UR6, RZ ;  /* 0x000000061f317c10 */ /* 0x000fe2000fffe0ff */
        /* <DEDUP_REMOVED lines=13> */
.L_x_981:
[----:B------:R-:W-:Y:S05]  /*0510*/  BSYNC B0 ;  /* 0x0000000000007941 */ /* 0x000fea0003800000 */
.L_x_980:
[----:B------:R-:W-:Y:S01]  /*0520*/  BSSY B0, `(.L_x_982) ;  /* 0x0000017000007945 */ /* 0x000fe20003800000 */
[----:B-----5:R-:W-:Y:S01]  /*0530*/  IMAD.MOV.U32 R34, RZ, RZ, R36 ;  /* 0x000000ffff227224 */ /* 0x020fe200078e0024 */
[----:B------:R-:W-:Y:S01]  /*0540*/  MOV R0, R38 ;  /* 0x0000002600007202 */ /* 0x000fe20000000f00 */
[----:B------:R-:W-:Y:S01]  /*0550*/  IMAD.MOV.U32 R45, RZ, RZ, R39 ;  /* 0x000000ffff2d7224 */ /* 0x000fe200078e0027 */
[----:B0-----:R-:W-:Y:S01]  /*0560*/  CS2R R6, SRZ ;  /* 0x0000000000067805 */ /* 0x001fe2000001ff00 */
[----:B------:R-:W-:Y:S01]  /*0570*/  CS2R R16, SRZ ;  /* 0x0000000000107805 */ /* 0x000fe2000001ff00 */
[----:B------:R-:W-:Y:S01]  /*0580*/  CS2R R18, SRZ ;  /* 0x0000000000127805 */ /* 0x000fe2000001ff00 */
[----:B------:R-:W-:Y:S05]  /*0590*/  @P2 BRA `(.L_x_983) ;  /* 0x000000f000002947 */ /* 0x000fea0003800000 */
[----:B------:R-:W-:Y:S01]  /*05a0*/  IADD3 R9, P0, R42, 0x10, RZ ;  /* 0x000000102a097810 */ /* 0x000fe20007f1e0ff */
[----:B------:R-:W-:Y:S01]  /*05b0*/  IMAD.MOV.U32 R10, RZ, RZ, R30 ;  /* 0x000000ffff0a7224 */ /* 0x000fe200078e001e */
[----:B------:R-:W-:-:S02]  /*05c0*/  MOV R11, R49 ;  /* 0x00000031000b7202 */ /* 0x000fc40000000f00 */
[----:B------:R-:W-:Y:S02]  /*05d0*/  IADD3.X R8, RZ, R43, RZ, P0, !PT ;  /* 0x0000002bff087210 */ /* 0x000fe400007fe4ff */
[C---:B------:R-:W-:Y:S01]  /*05e0*/  IADD3 R12, R40.reuse, 0x80, RZ ;  /* 0x00000080280c7810 */ /* 0x040fe20007ffe0ff */
[----:B------:R-:W-:Y:S01]  /*05f0*/  IMAD.WIDE.U32 R10, R9, c[0x0][0x178], R10 ;  /* 0x00005e00090a7a25 */ /* 0x000fe200078e000a */
[----:B------:R-:W-:Y:S02]  /*0600*/  ISETP.GE.AND P1, PT, R40, c[0x0][0x16c], PT ;  /* 0x00005b0028007a0c */ /* 0x000fe40003f26270 */
[----:B------:R-:W-:Y:S01]  /*0610*/  ISETP.GE.AND P2, PT, R12, c[0x0][0x16c], PT ;  /* 0x00005b000c007a0c */ /* 0x000fe20003f46270 */
[----:B------:R-:W-:-:S04]  /*0620*/  IMAD R8, R8, c[0x0][0x178], RZ ;  /* 0x00005e0008087a24 */ /* 0x000fc800078e02ff */
[----:B------:R-:W-:Y:S01]  /*0630*/  IMAD R9, R9, c[0x0][0x17c], R8 ;  /* 0x00005f0009097a24 */ /* 0x000fe200078e0208 */
[----:B------:R-:W-:-:S03]  /*0640*/  LEA R8, P0, R10, c[0x0][0x160], 0x1 ;  /* 0x000058000a087a11 */ /* 0x000fc600078008ff */
[----:B------:R-:W-:-:S05]  /*0650*/  IMAD.IADD R9, R11, 0x1, R9 ;  /* 0x000000010b097824 */ /* 0x000fca00078e0209 */
[----:B------:R-:W-:-:S05]  /*0660*/  LEA.HI.X R9, R10, c[0x0][0x164], R9, 0x1, P0 ;  /* 0x000059000a097a11 */ /* 0x000fca00000f0c09 */
[----:B------:R0:W5:Y:S04]  /*0670*/  @!P1 LDG.E.128 R4, [R8.64] ;  /* 0x0000000a08049981 */ /* 0x000168000c1e1d00 */
[----:B------:R0:W5:Y:S02]  /*0680*/  @!P2 LDG.E.128 R16, [R8.64+0x100] ;  /* 0x0001000a0810a981 */ /* 0x000164000c1e1d00 */
.L_x_983:
[----:B------:R-:W-:Y:S05]  /*0690*/  BSYNC B0 ;  /* 0x0000000000007941 */ /* 0x000fea0003800000 */
.L_x_982:
[C---:B------:R-:W-:Y:S01]  /*06a0*/  IADD3 R78, R2.reuse, 0x20, RZ ;  /* 0x00000020024e7810 */ /* 0x040fe20007ffe0ff */
[----:B------:R-:W-:Y:S01]  /*06b0*/  BSSY B0, `(.L_x_984) ;  /* 0x000001e000007945 */ /* 0x000fe20003800000 */
[----:B------:R-:W-:Y:S01]  /*06c0*/  IADD3 R79, R2, 0x30, RZ ;  /* 0x00000030024f7810 */ /* 0x000fe20007ffe0ff */
[----:B-----5:R-:W-:Y:S01]  /*06d0*/  IMAD.MOV.U32 R47, RZ, RZ, R5 ;  /* 0x000000ffff2f7224 */ /* 0x020fe200078e0005 */
[----:B------:R-:W-:Y:S01]  /*06e0*/  ISETP.GE.AND P1, PT, R78, UR5, PT ;  /* 0x000000054e007c0c */ /* 0x000fe2000bf26270 */
[----:B------:R-:W-:Y:S01]  /*06f0*/  CS2R R52, SRZ ;  /* 0x0000000000347805 */ /* 0x000fe2000001ff00 */
[----:B------:R-:W-:Y:S01]  /*0700*/  MOV R36, R4 ;  /* 0x0000000400247202 */ /* 0x000fe20000000f00 */
[----:B------:R-:W-:Y:S01]  /*0710*/  CS2R R54, SRZ ;  /* 0x0000000000367805 */ /* 0x000fe2000001ff00 */
[----:B------:R-:W-:Y:S01]  /*0720*/  CS2R R24, SRZ ;  /* 0x0000000000187805 */ /* 0x000fe2000001ff00 */
[----:B------:R-:W-:Y:S01]  /*0730*/  CS2R R26, SRZ ;  /* 0x00000000001a7805 */ /* 0x000fe2000001ff00 */
[----:B------:R-:W-:Y:S01]  /*0740*/  CS2R R12, SRZ ;  /* 0x00000000000c7805 */ /* 0x000fe2000001ff00 */
[----:B------:R-:W-:Y:S01]  /*0750*/  ISETP.GE.AND P0, PT, R79, UR5, PT ;  /* 0x000000054f007c0c */ /* 0x000fe2000bf06270 */
[----:B------:R-:W-:Y:S01]  /*0760*/  CS2R R14, SRZ ;  /* 0x00000000000e7805 */ /* 0x000fe2000001ff00 */
[----:B0-----:R-:W-:Y:S01]  /*0770*/  CS2R R8, SRZ ;  /* 0x0000000000087805 */ /* 0x001fe2000001ff00 */
[----:B------:R-:W-:-:S03]  /*0780*/  CS2R R10, SRZ ;  /* 0x00000000000a7805 */ /* 0x000fc6000001ff00 */
[----:B------:R-:W-:Y:S05]  /*0790*/  @P1 BRA `(.L_x_985) ;  /* 0x000000f000001947 */ /* 0x000fea0003800000 */
[----:B------:R-:W-:Y:S01]  /*07a0*/  IADD3 R5, P1, R42, 0x20, RZ ;  /* 0x000000202a057810 */ /* 0x000fe20007f3e0ff */
[----:B------:R-:W-:Y:S01]  /*07b0*/  IMAD.MOV.U32 R38, RZ, RZ, R30 ;  /* 0x000000ffff267224 */ /* 0x000fe200078e001e */
[----:B------:R-:W-:Y:S02]  /*07c0*/  MOV R39, R49 ;  /* 0x0000003100277202 */ /* 0x000fe40000000f00 */
        /* <DEDUP_REMOVED lines=12> */
.L_x_985:
[----:B------:R-:W-:Y:S05]  /*0890*/  BSYNC B0 ;  /* 0x0000000000007941 */ /* 0x000fea0003800000 */
.L_x_984:
[----:B------:R-:W-:Y:S01]  /*08a0*/  BSSY B0, `(.L_x_986) ;  /* 0x0000010000007945 */ /* 0x000fe20003800000 */
[----:B------:R-:W-:Y:S05]  /*08b0*/  @P0 BRA `(.L_x_987) ;  /* 0x000000e000000947 */ /* 0x000fea0003800000 */
[----:B0-----:R-:W-:Y:S01]  /*08c0*/  IADD3 R5, P1, R42, 0x30, RZ ;  /* 0x000000302a057810 */ /* 0x001fe20007f3e0ff */
[----:B------:R-:W-:Y:S01]  /*08d0*/  IMAD.MOV.U32 R31, RZ, RZ, R49 ;  /* 0x000000ffff1f7224 */ /* 0x000fe200078e0031 */
[C---:B------:R-:W-:Y:S02]  /*08e0*/  IADD3 R33, R40.reuse, 0x80, RZ ;  /* 0x0000008028217810 */ /* 0x040fe40007ffe0ff */
[----:B------:R-:W-:Y:S01]  /*08f0*/  IADD3.X R4, RZ, R43, RZ, P1, !PT ;  /* 0x0000002bff047210 */ /* 0x000fe20000ffe4ff */
[----:B------:R-:W-:Y:S01]  /*0900*/  IMAD.WIDE.U32 R30, R5, c[0x0][0x178], R30 ;  /* 0x00005e00051e7a25 */ /* 0x000fe200078e001e */
[----:B------:R-:W-:-:S02]  /*0910*/  ISETP.GE.AND P2, PT, R40, c[0x0][0x16c], PT ;  /* 0x00005b0028007a0c */ /* 0x000fc40003f46270 */
        /* <DEDUP_REMOVED lines=8> */
.L_x_987:
[----:B------:R-:W-:Y:S05]  /*09a0*/  BSYNC B0 ;  /* 0x0000000000007941 */ /* 0x000fea0003800000 */
.L_x_986:
[----:B------:R-:W-:Y:S01]  /*09b0*/  ULDC.64 UR6, c[0x0][0x1a0] ;  /* 0x0000680000067ab9 */ /* 0x000fe20000000a00 */
[----:B------:R-:W-:Y:S01]  /*09c0*/  MOV R67, UR14 ;  /* 0x0000000e00437c02 */ /* 0x000fe20008000f00 */
[----:B------:R-:W-:Y:S01]  /*09d0*/  UIMAD UR5, UR15, UR6, URZ ;  /* 0x000000060f0572a4 */ /* 0x000fe2000f8e023f */
[----:B------:R-:W-:Y:S01]  /*09e0*/  BSSY B0, `(.L_x_988) ;  /* 0x0000025000007945 */ /* 0x000fe20003800000 */
[----:B------:R-:W-:Y:S01]  /*09f0*/  UMOV UR8, 0xffffffc0 ;  /* 0xffffffc000087882 */ /* 0x000fe20000000000 */
[----:B-----5:R-:W-:Y:S01]  /*0a00*/  IMAD.MOV.U32 R50, RZ, RZ, R52 ;  /* 0x000000ffff327224 */ /* 0x020fe200078e0034 */
[----:B------:R-:W-:Y:S01]  /*0a10*/  ULDC UR6, c[0x0][0x168] ;  /* 0x00005a0000067ab9 */ /* 0x000fe20000000800 */
[----:B------:R-:W-:Y:S01]  /*0a20*/  IMAD.MOV.U32 R48, RZ, RZ, R6 ;  /* 0x000000ffff307224 */ /* 0x000fe200078e0006 */
[----:B------:R-:W-:Y:S01]  /*0a30*/  UIMAD UR8, UR13, UR8, UR6 ;  /* 0x000000080d0872a4 */ /* 0x000fe2000f8e0206 */
[----:B------:R-:W-:Y:S01]  /*0a40*/  MOV R49, R7 ;  /* 0x0000000700317202 */ /* 0x000fe20000000f00 */
[----:B------:R-:W-:Y:S01]  /*0a50*/  UIMAD UR5, UR12, UR7, UR5 ;  /* 0x000000070c0572a4 */ /* 0x000fe2000f8e0205 */
[----:B------:R-:W-:Y:S01]  /*0a60*/  MOV R51, R53 ;  /* 0x0000003500337202 */ /* 0x000fe20000000f00 */
[----:B------:R-:W-:Y:S01]  /*0a70*/  ULDC.64 UR16, c[0x0][0x1a8] ;  /* 0x00006a0000107ab9 */ /* 0x000fe20000000a00 */
[----:B------:R-:W-:Y:S01]  /*0a80*/  IMAD.MOV.U32 R52, RZ, RZ, R54 ;  /* 0x000000ffff347224 */ /* 0x000fe200078e0036 */
[----:B------:R-:W-:Y:S01]  /*0a90*/  ISETP.GE.AND P1, PT, R2, UR8, PT ;  /* 0x0000000802007c0c */ /* 0x000fe2000bf26270 */
[----:B------:R-:W-:Y:S01]  /*0aa0*/  IMAD.MOV.U32 R53, RZ, RZ, R24 ;  /* 0x000000ffff357224 */ /* 0x000fe200078e0018 */
[----:B------:R-:W-:Y:S01]  /*0ab0*/  IADD3 R29, R29, UR5, RZ ;  /* 0x000000051d1d7c10 */ /* 0x000fe2000fffe0ff */
[----:B------:R-:W-:Y:S01]  /*0ac0*/  UIMAD UR5, UR18, UR16, URZ ;  /* 0x00000010120572a4 */ /* 0x000fe2000f8e023f */
[----:B------:R-:W-:Y:S01]  /*0ad0*/  MOV R56, R25 ;  /* 0x0000001900387202 */ /* 0x000fe20000000f00 */
[----:B------:R-:W-:Y:S01]  /*0ae0*/  CS2R R30, SRZ ;  /* 0x00000000001e7805 */ /* 0x000fe2000001ff00 */
[----:B0-----:R-:W-:Y:S01]  /*0af0*/  CS2R R4, SRZ ;  /* 0x0000000000047805 */ /* 0x001fe2000001ff00 */
[----:B------:R-:W-:Y:S01]  /*0b00*/  UIMAD UR5, UR14, UR17, UR5 ;  /* 0x000000110e0572a4 */ /* 0x000fe2000f8e0205 */
[----:B------:R-:W-:Y:S01]  /*0b10*/  IMAD.WIDE.U32 R66, R67, c[0x0][0x1a8], R28 ;  /* 0x00006a0043427a25 */ /* 0x000fe200078e001c */
[----:B------:R-:W-:Y:S01]  /*0b20*/  CS2R R6, SRZ ;  /* 0x0000000000067805 */ /* 0x000fe2000001ff00 */
[----:B------:R-:W-:-:S02]  /*0b30*/  CS2R R28, SRZ ;  /* 0x00000000001c7805 */ /* 0x000fc4000001ff00 */
[----:B------:R-:W-:Y:S01]  /*0b40*/  IMAD.MOV.U32 R54, RZ, RZ, R26 ;  /* 0x000000ffff367224 */ /* 0x000fe200078e001a */
[----:B------:R-:W-:Y:S01]  /*0b50*/  IADD3 R69, R67, UR5, RZ ;  /* 0x0000000543457c10 */ /* 0x000fe2000fffe0ff */
        /* <DEDUP_REMOVED lines=8> */
[----:B------:R-:W-:-:S03]  /*0be0*/  LEA R24, P1, R38, c[0x0][0x190], 0x1 ;  /* 0x0000640026187a11 */ /* 0x000fc600078208ff */
[----:B------:R-:W-:-:S05]  /*0bf0*/  IMAD.IADD R25, R39, 0x1, R25 ;  /* 0x0000000127197824 */ /* 0x000fca00078e0219 */
[----:B------:R-:W-:-:S05]  /*0c00*/  LEA.HI.X R25, R38, c[0x0][0x194], R25, 0x1, P1 ;  /* 0x0000650026197a11 */ /* 0x000fca00008f0c19 */
[----:B------:R0:W5:Y:S04]  /*0c10*/  @!P2 LDG.E.128 R28, [R24.64] ;  /* 0x0000000a181ca981 */ /* 0x000168000c1e1d00 */
[----:B------:R0:W5:Y:S02]  /*0c20*/  @!P3 LDG.E.128 R4, [R24.64+0x100] ;  /* 0x0001000a1804b981 */ /* 0x000164000c1e1d00 */
.L_x_989:
[----:B------:R-:W-:Y:S05]  /*0c30*/  BSYNC B0 ;  /* 0x0000000000007941 */ /* 0x000fea0003800000 */
.L_x_988:
[C---:B0-----:R-:W-:Y:S01]  /*0c40*/  LEA.HI.SX32 R25, R32.reuse, 0x10, 0x1c ;  /* 0x0000001020197811 */ /* 0x041fe200078fe2ff */
[----:B------:R-:W-:Y:S01]  /*0c50*/  HADD2.F32 R24, -RZ, R34.H1_H1 ;  /* 0x30000022ff187230 */ /* 0x000fe20000004100 */
[----:B------:R-:W-:Y:S01]  /*0c60*/  MOV R57, R27 ;  /* 0x0000001b00397202 */ /* 0x000fe20000000f00 */
[----:B-----5:R-:W-:Y:S01]  /*0c70*/  HADD2.F32 R27, -RZ, R28.H1_H1 ;  /* 0x3000001cff1b7230 */ /* 0x020fe20000004100 */
[----:B------:R-:W-:Y:S01]  /*0c80*/  ISETP.GE.AND P2, PT, R25, UR8, PT ;  /* 0x0000000819007c0c */ /* 0x000fe2000bf46270 */
[----:B------:R-:W-:Y:S01]  /*0c90*/  HADD2.F32 R34, -RZ, R34.H0_H0 ;  /* 0x20000022ff227230 */ /* 0x000fe20000004100 */
[----:B------:R-:W-:Y:S01]  /*0ca0*/  LEA.HI.SX32 R32, R32, 0x20, 0x1c ;  /* 0x0000002020207811 */ /* 0x000fe200078fe2ff */
[----:B------:R-:W-:Y:S01]  /*0cb0*/  HADD2.F32 R25, -RZ, R28.H0_H0 ;  /* 0x2000001cff197230 */ /* 0x000fe20000004100 */
[----:B------:R-:W-:Y:S01]  /*0cc0*/  FMUL.FTZ R24, R24, R27 ;  /* 0x0000001b18187220 */ /* 0x000fe20000410000 */
[----:B------:R-:W-:Y:S01]  /*0cd0*/  BSSY B0, `(.L_x_990) ;  /* 0x0000025000007945 */ /* 0x000fe20003800000 */
[----:B------:R-:W-:Y:S01]  /*0ce0*/  IMAD.MOV.U32 R38, RZ, RZ, R29 ;  /* 0x000000ffff267224 */ /* 0x000fe200078e001d */
[----:B------:R-:W-:Y:S01]  /*0cf0*/  MOV R58, R30 ;  /* 0x0000001e003a7202 */ /* 0x000fe20000000f00 */
[----:B------:R-:W-:Y:S01]  /*0d00*/  IMAD.MOV.U32 R59, RZ, RZ, R31 ;  /* 0x000000ffff3b7224 */ /* 0x000fe200078e001f */
[----:B------:R-:W-:Y:S01]  /*0d10*/  ISETP.GE.AND P1, PT, R32, UR8, PT ;  /* 0x0000000820007c0c */ /* 0x000fe2000bf26270 */
[----:B------:R-:W-:Y:S01]  /*0d20*/  FFMA.FTZ R63, R34, R25, R24 ;  /* 0x00000019223f7223 */ /* 0x000fe20000010018 */
[----:B------:R-:W-:Y:S01]  /*0d30*/  CS2R R28, SRZ ;  /* 0x00000000001c7805 */ /* 0x000fe2000001ff00 */
[----:B------:R-:W-:Y:S01]  /*0d40*/  CS2R R30, SRZ ;  /* 0x00000000001e7805 */ /* 0x000fe2000001ff00 */
[----:B------:R-:W-:Y:S01]  /*0d50*/  CS2R R24, SRZ ;  /* 0x0000000000187805 */ /* 0x000fe2000001ff00 */
[----:B------:R-:W-:Y:S01]  /*0d60*/  CS2R R26, SRZ ;  /* 0x00000000001a7805 */ /* 0x000fe2000001ff00 */
[----:B------:R-:W-:Y:S01]  /*0d70*/  HADD2.F32 R39, -RZ, R37.H0_H0 ;  /* 0x20000025ff277230 */ /* 0x000fe20000004100 */
[----:B------:R-:W-:Y:S05]  /*0d80*/  @P2 BRA `(.L_x_991) ;  /* 0x0000019000002947 */ /* 0x000fea0003800000 */
[C---:B------:R-:W-:Y:S02]  /*0d90*/  ISETP.GE.AND P3, PT, R40.reuse, c[0x0][0x16c], PT ;  /* 0x00005b0028007a0c */ /* 0x040fe40003f66270 */
[----:B------:R-:W-:-:S04]  /*0da0*/  IADD3 R32, R40, 0x80, RZ ;  /* 0x0000008028207810 */ /* 0x000fc80007ffe0ff */
[----:B------:R-:W-:-:S07]  /*0db0*/  ISETP.GE.AND P2, PT, R32, c[0x0][0x16c], PT ;  /* 0x00005b0020007a0c */ /* 0x000fce0003f46270 */
[C---:B------:R-:W-:Y:S01]  /*0dc0*/  @!P3 IADD3 R65, P4, R42.reuse, 0x10, RZ ;  /* 0x000000102a41b810 */ /* 0x040fe20007f9e0ff */
[----:B------:R-:W-:Y:S01]  /*0dd0*/  @!P3 IMAD.MOV.U32 R33, RZ, RZ, R69 ;  /* 0x000000ffff21b224 */ /* 0x000fe200078e0045 */
[----:B------:R-:W-:Y:S02]  /*0de0*/  @!P3 MOV R32, R66 ;  /* 0x000000420020b202 */ /* 0x000fe40000000f00 */
[----:B------:R-:W-:Y:S02]  /*0df0*/  @!P3 IADD3.X R34, RZ, R43, RZ, P4, !PT ;  /* 0x0000002bff22b210 */ /* 0x000fe400027fe4ff */
[----:B------:R-:W-:Y:S01]  /*0e00*/  @!P2 IADD3 R71, P5, R42, 0x10, RZ ;  /* 0x000000102a47a810 */ /* 0x000fe20007fbe0ff */
[----:B------:R-:W-:-:S04]  /*0e10*/  @!P3 IMAD.WIDE.U32 R32, R65, c[0x0][0x198], R32 ;  /* 0x000066004120ba25 */ /* 0x000fc800078e0020 */
[----:B------:R-:W-:Y:S02]  /*0e20*/  @!P3 IMAD R34, R34, c[0x0][0x198], RZ ;  /* 0x000066002222ba24 */ /* 0x000fe400078e02ff */
[----:B------:R-:W-:Y:S02]  /*0e30*/  @!P2 IMAD.X R35, RZ, RZ, R43, P5 ;  /* 0x000000ffff23a224 */ /* 0x000fe400028e062b */
[----:B------:R-:W-:Y:S01]  /*0e40*/  @!P3 IMAD R65, R65, c[0x0][0x19c], R34 ;  /* 0x000067004141ba24 */ /* 0x000fe200078e0222 */
[----:B------:R-:W-:Y:S01]  /*0e50*/  @!P2 MOV R34, R66 ;  /* 0x000000420022a202 */ /* 0x000fe20000000f00 */
[----:B------:R-:W-:Y:S02]  /*0e60*/  @!P2 IMAD R62, R35, c[0x0][0x198], RZ ;  /* 0x00006600233eaa24 */ /* 0x000fe400078e02ff */
[----:B------:R-:W-:Y:S01]  /*0e70*/  @!P2 IMAD.MOV.U32 R35, RZ, RZ, R69 ;  /* 0x000000ffff23a224 */ /* 0x000fe200078e0045 */
[----:B------:R-:W-:-:S03]  /*0e80*/  @!P3 IADD3 R33, R33, R65, RZ ;  /* 0x000000412121b210 */ /* 0x000fc60007ffe0ff */
[----:B------:R-:W-:Y:S01]  /*0e90*/  @!P2 IMAD.WIDE.U32 R60, R71, c[0x0][0x198], R34 ;  /* 0x00006600473caa25 */ /* 0x000fe200078e0022 */
[----:B------:R-:W-:-:S03]  /*0ea0*/  @!P3 LEA R34, P4, R32, c[0x0][0x190], 0x1 ;  /* 0x000064002022ba11 */ /* 0x000fc600078808ff */
[----:B------:R-:W-:Y:S01]  /*0eb0*/  @!P2 IMAD R71, R71, c[0x0][0x19c], R62 ;  /* 0x000067004747aa24 */ /* 0x000fe200078e023e */
[----:B------:R-:W-:Y:S02]  /*0ec0*/  @!P2 LEA R64, P5, R60, c[0x0][0x190], 0x1 ;  /* 0x000064003c40aa11 */ /* 0x000fe400078a08ff */
[----:B------:R-:W-:Y:S01]  /*0ed0*/  @!P3 LEA.HI.X R35, R32, c[0x0][0x194], R33, 0x1, P4 ;  /* 0x000065002023ba11 */ /* 0x000fe200020f0c21 */
[----:B------:R-:W-:-:S04]  /*0ee0*/  @!P2 IMAD.IADD R71, R61, 0x1, R71 ;  /* 0x000000013d47a824 */ /* 0x000fc800078e0247 */
[----:B------:R0:W5:Y:S01]  /*0ef0*/  @!P3 LDG.E.128 R28, [R34.64] ;  /* 0x0000000a221cb981 */ /* 0x000162000c1e1d00 */
[----:B------:R-:W-:-:S05]  /*0f00*/  @!P2 LEA.HI.X R65, R60, c[0x0][0x194], R71, 0x1, P5 ;  /* 0x000065003c41aa11 */ /* 0x000fca00028f0c47 */
[----:B------:R0:W5:Y:S02]  /*0f10*/  @!P2 LDG.E.128 R24, [R64.64+0x100] ;  /* 0x0001000a4018a981 */ /* 0x000164000c1e1d00 */
.L_x_991:
[----:B------:R-:W-:Y:S05]  /*0f20*/  BSYNC B0 ;  /* 0x0000000000007941 */ /* 0x000fea0003800000 */
.L_x_990:
[----:B------:R-:W-:Y:S01]  /*0f30*/  HADD2.F32 R32, -RZ, R38.H0_H0 ;  /* 0x20000026ff207230 */ /* 0x000fe20000004100 */
[----:B------:R-:W-:Y:S01]  /*0f40*/  BSSY B0, `(.L_x_992) ;  /* 0x0000024000007945 */ /* 0x000fe20003800000 */
[----:B-----5:R-:W-:Y:S01]  /*0f50*/  MOV R75, R28 ;  /* 0x0000001c004b7202 */ /* 0x020fe20000000f00 */
[----:B------:R-:W-:Y:S01]  /*0f60*/  IMAD.MOV.U32 R60, RZ, RZ, R29 ;  /* 0x000000ffff3c7224 */ /* 0x000fe200078e001d */
[----:B------:R-:W-:Y:S01]  /*0f70*/  MOV R61, R30 ;  /* 0x0000001e003d7202 */ /* 0x000fe20000000f00 */
[----:B------:R-:W-:Y:S01]  /*0f80*/  FFMA.FTZ R74, R39, R32, R63 ;  /* 0x00000020274a7223 */ /* 0x000fe2000001003f */
[----:B------:R-:W-:Y:S01]  /*0f90*/  MOV R62, R31 ;  /* 0x0000001f003e7202 */ /* 0x000fe20000000f00 */
[----:B------:R-:W-:Y:S01]  /*0fa0*/  CS2R R32, SRZ ;  /* 0x0000000000207805 */ /* 0x000fe2000001ff00 */
[----:B0-----:R-:W-:Y:S01]  /*0fb0*/  CS2R R34, SRZ ;  /* 0x0000000000227805 */ /* 0x001fe2000001ff00 */
[----:B------:R-:W-:Y:S01]  /*0fc0*/  CS2R R28, SRZ ;  /* 0x00000000001c7805 */ /* 0x000fe2000001ff00 */
[----:B------:R-:W-:Y:S01]  /*0fd0*/  CS2R R30, SRZ ;  /* 0x00000000001e7805 */ /* 0x000fe2000001ff00 */
[----:B------:R-:W-:Y:S05]  /*0fe0*/  @P1 BRA `(.L_x_993) ;  /* 0x0000019000001947 */ /* 0x000fea0003800000 */
[C---:B------:R-:W-:Y:S02]  /*0ff0*/  IADD3 R39, R40.reuse, 0x80, RZ ;  /* 0x0000008028277810 */ /* 0x040fe40007ffe0ff */
[----:B------:R-:W-:-:S02]  /*1000*/  ISETP.GE.AND P2, PT, R40, c[0x0][0x16c], PT ;  /* 0x00005b0028007a0c */ /* 0x000fc40003f46270 */
[----:B------:R-:W-:-:S11]  /*1010*/  ISETP.GE.AND P1, PT, R39, c[0x0][0x16c], PT ;  /* 0x00005b0027007a0c */ /* 0x000fd60003f26270 */
[C---:B------:R-:W-:Y:S01]  /*1020*/  @!P2 IADD3 R63, P3, R42.reuse, 0x20, RZ ;  /* 0x000000202a3fa810 */ /* 0x040fe20007f7e0ff */
[----:B------:R-:W-:Y:S01]  /*1030*/  @!P2 IMAD.MOV.U32 R65, RZ, RZ, R69 ;  /* 0x000000ffff41a224 */ /* 0x000fe200078e0045 */
[----:B------:R-:W-:Y:S02]  /*1040*/  @!P1 IADD3 R81, P4, R42, 0x20, RZ ;  /* 0x000000202a519810 */ /* 0x000fe40007f9e0ff */
[----:B------:R-:W-:Y:S01]  /*1050*/  @!P1 MOV R71, R69 ;  /* 0x0000004500479202 */ /* 0x000fe20000000f00 */
[----:B------:R-:W-:Y:S01]  /*1060*/  @!P2 IMAD.X R39, RZ, RZ, R43, P3 ;  /* 0x000000ffff27a224 */ /* 0x000fe200018e062b */
[----:B------:R-:W-:Y:S02]  /*1070*/  @!P1 IADD3.X R70, RZ, R43, RZ, P4, !PT ;  /* 0x0000002bff469210 */ /* 0x000fe400027fe4ff */
[-C--:B------:R-:W-:Y:S01]  /*1080*/  @!P2 MOV R64, R66.reuse ;  /* 0x000000420040a202 */ /* 0x080fe20000000f00 */
[----:B------:R-:W-:Y:S02]  /*1090*/  @!P2 IMAD R39, R39, c[0x0][0x198], RZ ;  /* 0x000066002727aa24 */ /* 0x000fe400078e02ff */
[----:B------:R-:W-:Y:S01]  /*10a0*/  @!P1 IMAD R80, R70, c[0x0][0x198], RZ ;  /* 0x0000660046509a24 */ /* 0x000fe200078e02ff */
[----:B------:R-:W-:Y:S01]  /*10b0*/  @!P1 MOV R70, R66 ;  /* 0x0000004200469202 */ /* 0x000fe20000000f00 */
[----:B------:R-:W-:-:S04]  /*10c0*/  @!P2 IMAD.WIDE.U32 R64, R63, c[0x0][0x198], R64 ;  /* 0x000066003f40aa25 */ /* 0x000fc800078e0040 */
[----:B------:R-:W-:Y:S01]  /*10d0*/  @!P1 IMAD.WIDE.U32 R72, R81, c[0x0][0x198], R70 ;  /* 0x0000660051489a25 */ /* 0x000fe200078e0046 */
[----:B------:R-:W-:-:S03]  /*10e0*/  @!P2 LEA R70, P3, R64, c[0x0][0x190], 0x1 ;  /* 0x000064004046aa11 */ /* 0x000fc600078608ff */
[----:B------:R-:W-:Y:S02]  /*10f0*/  @!P2 IMAD R39, R63, c[0x0][0x19c], R39 ;  /* 0x000067003f27aa24 */ /* 0x000fe400078e0227 */
[----:B------:R-:W-:Y:S01]  /*1100*/  @!P1 IMAD R81, R81, c[0x0][0x19c], R80 ;  /* 0x0000670051519a24 */ /* 0x000fe200078e0250 */
[----:B------:R-:W-:Y:S01]  /*1110*/  @!P1 LEA R80, P4, R72, c[0x0][0x190], 0x1 ;  /* 0x0000640048509a11 */ /* 0x000fe200078808ff */
[----:B------:R-:W-:-:S03]  /*1120*/  @!P2 IMAD.IADD R39, R65, 0x1, R39 ;  /* 0x000000014127a824 */ /* 0x000fc600078e0227 */
[----:B------:R-:W-:Y:S02]  /*1130*/  @!P1 IADD3 R81, R73, R81, RZ ;  /* 0x0000005149519210 */ /* 0x000fe40007ffe0ff */
[----:B------:R-:W-:Y:S02]  /*1140*/  @!P2 LEA.HI.X R71, R64, c[0x0][0x194], R39, 0x1, P3 ;  /* 0x000065004047aa11 */ /* 0x000fe400018f0c27 */
[----:B------:R-:W-:-:S03]  /*1150*/  @!P1 LEA.HI.X R81, R72, c[0x0][0x194], R81, 0x1, P4 ;  /* 0x0000650048519a11 */ /* 0x000fc600020f0c51 */
[----:B------:R0:W5:Y:S04]  /*1160*/  @!P2 LDG.E.128 R32, [R70.64] ;  /* 0x0000000a4620a981 */ /* 0x000168000c1e1d00 */
[----:B------:R0:W5:Y:S02]  /*1170*/  @!P1 LDG.E.128 R28, [R80.64+0x100] ;  /* 0x0001000a501c9981 */ /* 0x000164000c1e1d00 */
.L_x_993:
[----:B------:R-:W-:Y:S05]  /*1180*/  BSYNC B0 ;  /* 0x0000000000007941 */ /* 0x000fea0003800000 */
.L_x_992:
[----:B0----5:R-:W-:Y:S01]  /*1190*/  MOV R71, R32 ;  /* 0x0000002000477202 */ /* 0x021fe20000000f00 */
[--C-:B------:R-:W-:Y:S01]  /*11a0*/  HADD2.F32 R32, -RZ, R36.reuse.H1_H1 ;  /* 0x30000024ff207230 */ /* 0x100fe20000004100 */
[----:B------:R-:W-:Y:S01]  /*11b0*/  IMAD.MOV.U32 R63, RZ, RZ, R33 ;  /* 0x000000ffff3f7224 */ /* 0x000fe200078e0021 */
[----:B------:R-:W-:Y:S01]  /*11c0*/  HADD2.F32 R39, -RZ, R75.H1_H1 ;  /* 0x3000004bff277230 */ /* 0x000fe20000004100 */
[----:B------:R-:W-:Y:S01]  /*11d0*/  BSSY B0, `(.L_x_994) ;  /* 0x0000024000007945 */ /* 0x000fe20003800000 */
[----:B------:R-:W-:Y:S01]  /*11e0*/  HADD2.F32 R37, -RZ, R37.H1_H1 ;  /* 0x30000025ff257230 */ /* 0x000fe20000004100 */
[----:B------:R-:W-:Y:S01]  /*11f0*/  MOV R64, R34 ;  /* 0x0000002200407202 */ /* 0x000fe20000000f00 */
[----:B------:R-:W-:Y:S01]  /*1200*/  HADD2.F32 R36, -RZ, R36.H0_H0 ;  /* 0x20000024ff247230 */ /* 0x000fe20000004100 */
[----:B------:R-:W-:Y:S01]  /*1210*/  FMUL.FTZ R32, R32, R39 ;  /* 0x0000002720207220 */ /* 0x000fe20000410000 */
[----:B------:R-:W-:Y:S01]  /*1220*/  HADD2.F32 R38, -RZ, R38.H1_H1 ;  /* 0x30000026ff267230 */ /* 0x000fe20000004100 */
[----:B------:R-:W-:Y:S01]  /*1230*/  MOV R65, R35 ;  /* 0x0000002300417202 */ /* 0x000fe20000000f00 */
[----:B------:R-:W-:Y:S01]  /*1240*/  HADD2.F32 R33, -RZ, R75.H0_H0 ;  /* 0x2000004bff217230 */ /* 0x000fe20000004100 */
[----:B------:R-:W-:Y:S01]  /*1250*/  CS2R R34, SRZ ;  /* 0x0000000000227805 */ /* 0x000fe2000001ff00 */
[----:B------:R-:W-:Y:S01]  /*1260*/  HADD2.F32 R73, -RZ, R0.H0_H0 ;  /* 0x20000000ff497230 */ /* 0x000fe20000004100 */
[----:B------:R-:W-:Y:S01]  /*1270*/  FFMA.FTZ R80, R37, R38, R74 ;  /* 0x0000002625507223 */ /* 0x000fe2000001004a */
[----:B------:R-:W-:Y:S01]  /*1280*/  HADD2.F32 R72, -RZ, R47.H0_H0 ;  /* 0x2000002fff487230 */ /* 0x000fe20000004100 */
[----:B------:R-:W-:Y:S01]  /*1290*/  FFMA.FTZ R82, R36, R33, R32 ;  /* 0x0000002124527223 */ /* 0x000fe20000010020 */
[----:B------:R-:W-:Y:S01]  /*12a0*/  CS2R R38, SRZ ;  /* 0x0000000000267805 */ /* 0x000fe2000001ff00 */
[----:B------:R-:W-:Y:S01]  /*12b0*/  CS2R R32, SRZ ;  /* 0x0000000000207805 */ /* 0x000fe2000001ff00 */
[----:B------:R-:W-:Y:S01]  /*12c0*/  CS2R R36, SRZ ;  /* 0x0000000000247805 */ /* 0x000fe2000001ff00 */
[----:B------:R-:W-:-:S02]  /*12d0*/  HADD2.F32 R70, -RZ, R50.H1_H1 ;  /* 0x30000032ff467230 */ /* 0x000fc40000004100 */
[----:B------:R-:W-:Y:S02]  /*12e0*/  HADD2.F32 R74, -RZ, R58.H0_H0 ;  /* 0x2000003aff4a7230 */ /* 0x000fe40000004100 */
[----:B------:R-:W-:Y:S02]  /*12f0*/  HADD2.F32 R81, -RZ, R60.H0_H0 ;  /* 0x2000003cff517230 */ /* 0x000fe40000004100 */
[----:B------:R-:W-:Y:S01]  /*1300*/  HADD2.F32 R75, -RZ, R71.H1_H1 ;  /* 0x30000047ff4b7230 */ /* 0x000fe20000004100 */
[----:B------:R-:W-:Y:S05]  /*1310*/  @P0 BRA `(.L_x_995) ;  /* 0x000000f000000947 */ /* 0x000fea0003800000 */
[----:B------:R-:W-:Y:S02]  /*1320*/  IADD3 R67, P0, R42, 0x30, RZ ;  /* 0x000000302a437810 */ /* 0x000fe40007f1e0ff */
[----:B------:R-:W-:Y:S02]  /*1330*/  MOV R42, R66 ;  /* 0x00000042002a7202 */ /* 0x000fe40000000f00 */
[----:B------:R-:W-:Y:S01]  /*1340*/  LEA R66, R44, 0x80, 0x3 ;  /* 0x000000802c427811 */ /* 0x000fe200078e18ff */
[----:B------:R-:W-:Y:S01]  /*1350*/  IMAD.X R41, RZ, RZ, R43, P0 ;  /* 0x000000ffff297224 */ /* 0x000fe200000e062b */
[----:B------:R-:W-:-:S02]  /*1360*/  MOV R43, R69 ;  /* 0x00000045002b7202 */ /* 0x000fc40000000f00 */
[----:B------:R-:W-:Y:S01]  /*1370*/  ISETP.GE.AND P2, PT, R40, c[0x0][0x16c], PT ;  /* 0x00005b0028007a0c */ /* 0x000fe20003f46270 */
[----:B------:R-:W-:Y:S01]  /*1380*/  IMAD R41, R41, c[0x0][0x198], RZ ;  /* 0x0000660029297a24 */ /* 0x000fe200078e02ff */
[----:B------:R-:W-:Y:S01]  /*1390*/  ISETP.GE.AND P0, PT, R66, c[0x0][0x16c], PT ;  /* 0x00005b0042007a0c */ /* 0x000fe20003f06270 */
[----:B------:R-:W-:-:S04]  /*13a0*/  IMAD.WIDE.U32 R42, R67, c[0x0][0x198], R42 ;  /* 0x00006600432a7a25 */ /* 0x000fc800078e002a */
[----:B------:R-:W-:Y:S01]  /*13b0*/  IMAD R41, R67, c[0x0][0x19c], R41 ;  /* 0x0000670043297a24 */ /* 0x000fe200078e0229 */
[----:B------:R-:W-:-:S03]  /*13c0*/  LEA R40, P1, R42, c[0x0][0x190], 0x1 ;  /* 0x000064002a287a11 */ /* 0x000fc600078208ff */
[----:B------:R-:W-:-:S05]  /*13d0*/  IMAD.IADD R41, R43, 0x1, R41 ;  /* 0x000000012b297824 */ /* 0x000fca00078e0229 */
[----:B------:R-:W-:-:S05]  /*13e0*/  LEA.HI.X R41, R42, c[0x0][0x194], R41, 0x1, P1 ;  /* 0x000065002a297a11 */ /* 0x000fca00008f0c29 */
[----:B------:R0:W5:Y:S04]  /*13f0*/  @!P2 LDG.E.128 R32, [R40.64] ;  /* 0x0000000a2820a981 */ /* 0x000168000c1e1d00 */
[----:B------:R0:W5:Y:S02]  /*1400*/  @!P0 LDG.E.128 R36, [R40.64+0x100] ;  /* 0x0001000a28248981 */ /* 0x000164000c1e1d00 */
.L_x_995:
[----:B------:R-:W-:Y:S05]  /*1410*/  BSYNC B0 ;  /* 0x0000000000007941 */ /* 0x000fea0003800000 */
.L_x_994:
[----:B------:R-:W-:Y:S01]  /*1420*/  HADD2.F32 R87, -RZ, R50.H0_H0 ;  /* 0x20000032ff577230 */ /* 0x000fe20000004100 */
[----:B------:R-:W-:Y:S01]  /*1430*/  FMUL.FTZ R89, R70, R75 ;  /* 0x0000004b46597220 */ /* 0x000fe20000410000 */
[----:B------:R-:W-:Y:S01]  /*1440*/  HADD2.F32 R88, -RZ, R71.H0_H0 ;  /* 0x20000047ff587230 */ /* 0x000fe20000004100 */
[----:B0-----:R-:W-:Y:S01]  /*1450*/  FFMA.FTZ R41, R72, R81, R82 ;  /* 0x0000005148297223 */ /* 0x001fe20000010052 */
[----:B------:R-:W-:Y:S01]  /*1460*/  HADD2.F32 R92, -RZ, R51.H0_H0 ;  /* 0x20000033ff5c7230 */ /* 0x000fe20000004100 */
[----:B------:R-:W-:Y:S01]  /*1470*/  FFMA.FTZ R40, R73, R74, R80 ;  /* 0x0000004a49287223 */ /* 0x000fe20000010050 */
[--C-:B------:R-:W-:Y:S01]  /*1480*/  HADD2.F32 R93, -RZ, R63.reuse.H0_H0 ;  /* 0x2000003fff5d7230 */ /* 0x100fe20000004100 */
[----:B------:R-:W-:Y:S01]  /*1490*/  FFMA.FTZ R94, R87, R88, R89 ;  /* 0x00000058575e7223 */ /* 0x000fe20000010059 */
[----:B------:R-:W-:Y:S01]  /*14a0*/  HADD2.F32 R96, -RZ, R63.H1_H1 ;  /* 0x3000003fff607230 */ /* 0x000fe20000004100 */
[----:B-----5:R-:W-:Y:S01]  /*14b0*/  MOV R42, R35 ;  /* 0x00000023002a7202 */ /* 0x020fe20000000f00 */
[----:B------:R-:W-:Y:S01]  /*14c0*/  HADD2.F32 R63, -RZ, R32.H1_H1 ;  /* 0x30000020ff3f7230 */ /* 0x000fe20000004100 */
[----:B------:R-:W-:Y:S01]  /*14d0*/  FFMA.FTZ R98, R92, R93, R94 ;  /* 0x0000005d5c627223 */ /* 0x000fe2000001005e */
[----:B------:R-:W-:Y:S01]  /*14e0*/  HADD2.F32 R93, -RZ, R51.H1_H1 ;  /* 0x30000033ff5d7230 */ /* 0x000fe20000004100 */
[----:B------:R-:W-:Y:S01]  /*14f0*/  ISETP.NE.AND P0, PT, R44, RZ, PT ;  /* 0x000000ff2c00720c */ /* 0x000fe20003f05270 */
[----:B------:R-:W-:Y:S01]  /*1500*/  HADD2.F32 R92, -RZ, R53.H1_H1 ;  /* 0x30000035ff5c7230 */ /* 0x000fe20000004100 */
[----:B------:R-:W-:Y:S01]  /*1510*/  BSSY B0, `(.L_x_996) ;  /* 0x00000d8000007945 */ /* 0x000fe20003800000 */
[----:B------:R-:W-:Y:S01]  /*1520*/  HADD2.F32 R94, -RZ, R47.H1_H1 ;  /* 0x3000002fff5e7230 */ /* 0x000fe20000004100 */
[----:B------:R-:W-:Y:S01]  /*1530*/  FFMA.FTZ R99, R93, R96, R98 ;  /* 0x000000605d637223 */ /* 0x000fe20000010062 */
[----:B------:R-:W-:Y:S01]  /*1540*/  HADD2.F32 R95, -RZ, R60.H1_H1 ;  /* 0x3000003cff5f7230 */ /* 0x000fe20000004100 */
[----:B------:R-:W-:Y:S01]  /*1550*/  FMUL.FTZ R101, R92, R63 ;  /* 0x0000003f5c657220 */ /* 0x000fe20000410000 */
[----:B------:R-:W-:-:S02]  /*1560*/  HADD2.F32 R63, -RZ, R53.H0_H0 ;  /* 0x20000035ff3f7230 */ /* 0x000fc40000004100 */
[----:B------:R-:W-:Y:S01]  /*1570*/  HADD2.F32 R98, -RZ, R32.H0_H0 ;  /* 0x20000020ff627230 */ /* 0x000fe20000004100 */
[----:B------:R-:W-:Y:S01]  /*1580*/  FFMA.FTZ R97, R94, R95, R41 ;  /* 0x0000005f5e617223 */ /* 0x000fe20000010029 */
[--C-:B------:R-:W-:Y:S02]  /*1590*/  HADD2.F32 R92, -RZ, R36.reuse.H0_H0 ;  /* 0x20000024ff5c7230 */ /* 0x100fe40000004100 */
[----:B------:R-:W-:Y:S01]  /*15a0*/  HADD2.F32 R41, -RZ, R36.H1_H1 ;  /* 0x30000024ff297230 */ /* 0x000fe20000004100 */
[----:B------:R-:W-:Y:S01]  /*15b0*/  FFMA.FTZ R98, R63, R98, R101 ;  /* 0x000000623f627223 */ /* 0x000fe20000010065 */
[--C-:B------:R-:W-:Y:S02]  /*15c0*/  HADD2.F32 R36, -RZ, R37.reuse.H0_H0 ;  /* 0x20000025ff247230 */ /* 0x100fe40000004100 */
[----:B------:R-:W-:Y:S02]  /*15d0*/  HADD2.F32 R96, -RZ, R37.H1_H1 ;  /* 0x30000025ff607230 */ /* 0x000fe40000004100 */
[----:B------:R-:W-:-:S02]  /*15e0*/  HADD2.F32 R37, -RZ, R39.H0_H0 ;  /* 0x20000027ff257230 */ /* 0x000fc40000004100 */
[----:B------:R-:W-:Y:S02]  /*15f0*/  HADD2.F32 R32, -RZ, R39.H1_H1 ;  /* 0x30000027ff207230 */ /* 0x000fe40000004100 */
[----:B------:R-:W-:Y:S02]  /*1600*/  HADD2.F32 R39, -RZ, R0.H1_H1 ;  /* 0x30000000ff277230 */ /* 0x000fe40000004100 */
[----:B------:R-:W-:Y:S02]  /*1610*/  HADD2.F32 R93, -RZ, R48.H0_H0 ;  /* 0x20000030ff5d7230 */ /* 0x000fe40000004100 */
[----:B------:R-:W-:Y:S02]  /*1620*/  HADD2.F32 R100, -RZ, R61.H0_H0 ;  /* 0x2000003dff647230 */ /* 0x000fe40000004100 */
[----:B------:R-:W-:Y:S02]  /*1630*/  HADD2.F32 R0, -RZ, R56.H0_H0 ;  /* 0x20000038ff007230 */ /* 0x000fe40000004100 */
[----:B------:R-:W-:Y:S01]  /*1640*/  HADD2.F32 R63, -RZ, R33.H0_H0 ;  /* 0x20000021ff3f7230 */ /* 0x000fe20000004100 */
[----:B------:R-:W-:Y:S01]  /*1650*/  FFMA.FTZ R97, R93, R100, R97 ;  /* 0x000000645d617223 */ /* 0x000fe20000010061 */
[----:B------:R-:W-:-:S02]  /*1660*/  HADD2.F32 R48, -RZ, R48.H1_H1 ;  /* 0x30000030ff307230 */ /* 0x000fc40000004100 */
[----:B------:R-:W-:Y:S01]  /*1670*/  HADD2.F32 R56, -RZ, R56.H1_H1 ;  /* 0x30000038ff387230 */ /* 0x000fe20000004100 */
[----:B------:R-:W-:Y:S01]  /*1680*/  FFMA.FTZ R0, R0, R63, R98 ;  /* 0x0000003f00007223 */ /* 0x000fe20000010062 */
[----:B------:R-:W-:Y:S02]  /*1690*/  HADD2.F32 R61, -RZ, R61.H1_H1 ;  /* 0x3000003dff3d7230 */ /* 0x000fe40000004100 */
[----:B------:R-:W-:Y:S02]  /*16a0*/  HADD2.F32 R33, -RZ, R33.H1_H1 ;  /* 0x30000021ff217230 */ /* 0x000fe40000004100 */
[----:B------:R-:W-:Y:S01]  /*16b0*/  HADD2.F32 R95, -RZ, R52.H0_H0 ;  /* 0x20000034ff5f7230 */ /* 0x000fe20000004100 */
[----:B------:R-:W-:Y:S01]  /*16c0*/  FFMA.FTZ R97, R48, R61, R97 ;  /* 0x0000003d30617223 */ /* 0x000fe20000010061 */
[----:B------:R-:W-:Y:S01]  /*16d0*/  HADD2.F32 R102, -RZ, R64.H0_H0 ;  /* 0x20000040ff667230 */ /* 0x000fe20000004100 */
[----:B------:R-:W-:Y:S01]  /*16e0*/  FFMA.FTZ R56, R56, R33, R0 ;  /* 0x0000002138387223 */ /* 0x000fe20000010000 */
[----:B------:R-:W-:-:S02]  /*16f0*/  HADD2.F32 R58, -RZ, R58.H1_H1 ;  /* 0x3000003aff3a7230 */ /* 0x000fc40000004100 */
[----:B------:R-:W-:Y:S01]  /*1700*/  HADD2.F32 R0, -RZ, R54.H0_H0 ;  /* 0x20000036ff007230 */ /* 0x000fe20000004100 */
[----:B------:R-:W-:Y:S01]  /*1710*/  FFMA.FTZ R95, R95, R102, R99 ;  /* 0x000000665f5f7223 */ /* 0x000fe20000010063 */
[----:B------:R-:W-:Y:S01]  /*1720*/  HADD2.F32 R61, -RZ, R34.H0_H0 ;  /* 0x20000022ff3d7230 */ /* 0x000fe20000004100 */
[----:B------:R-:W-:Y:S01]  /*1730*/  FFMA.FTZ R58, R39, R58, R40 ;  /* 0x0000003a273a7223 */ /* 0x000fe20000010028 */
[----:B------:R-:W-:Y:S02]  /*1740*/  HADD2.F32 R52, -RZ, R52.H1_H1 ;  /* 0x30000034ff347230 */ /* 0x000fe40000004100 */
[----:B------:R-:W-:Y:S01]  /*1750*/  HADD2.F32 R93, -RZ, R64.H1_H1 ;  /* 0x30000040ff5d7230 */ /* 0x000fe20000004100 */
[----:B------:R-:W-:Y:S01]  /*1760*/  FFMA.FTZ R0, R0, R61, R56 ;  /* 0x0000003d00007223 */ /* 0x000fe20000010038 */
[----:B------:R-:W-:Y:S02]  /*1770*/  HADD2.F32 R33, -RZ, R45.H0_H0 ;  /* 0x2000002dff217230 */ /* 0x000fe40000004100 */
[----:B------:R-:W-:Y:S01]  /*1780*/  HADD2.F32 R54, -RZ, R54.H1_H1 ;  /* 0x30000036ff367230 */ /* 0x000fe20000004100 */
[----:B------:R-:W-:Y:S01]  /*1790*/  FFMA.FTZ R52, R52, R93, R95 ;  /* 0x0000005d34347223 */ /* 0x000fe2000001005f */
[----:B------:R-:W-:-:S02]  /*17a0*/  HADD2.F32 R40, -RZ, R59.H0_H0 ;  /* 0x2000003bff287230 */ /* 0x000fc40000004100 */
[----:B------:R-:W-:Y:S02]  /*17b0*/  HADD2.F32 R63, -RZ, R34.H1_H1 ;  /* 0x30000022ff3f7230 */ /* 0x000fe40000004100 */
[--C-:B------:R-:W-:Y:S01]  /*17c0*/  HADD2.F32 R94, -RZ, R38.reuse.H0_H0 ;  /* 0x20000026ff5e7230 */ /* 0x100fe20000004100 */
[----:B------:R-:W-:Y:S01]  /*17d0*/  FFMA.FTZ R40, R33, R40, R58 ;  /* 0x0000002821287223 */ /* 0x000fe2000001003a */
[----:B------:R-:W-:Y:S01]  /*17e0*/  HADD2.F32 R53, -RZ, R38.H1_H1 ;  /* 0x30000026ff357230 */ /* 0x000fe20000004100 */
[----:B------:R-:W-:Y:S01]  /*17f0*/  FFMA.FTZ R54, R54, R63, R0 ;  /* 0x0000003f36367223 */ /* 0x000fe20000010000 */
[----:B------:R-:W-:Y:S02]  /*1800*/  HADD2.F32 R38, -RZ, R49.H0_H0 ;  /* 0x20000031ff267230 */ /* 0x000fe40000004100 */
[----:B------:R-:W-:Y:S02]  /*1810*/  HADD2.F32 R93, -RZ, R62.H0_H0 ;  /* 0x2000003eff5d7230 */ /* 0x000fe40000004100 */
[----:B------:R-:W-:-:S02]  /*1820*/  HADD2.F32 R39, -RZ, R55.H0_H0 ;  /* 0x20000037ff277230 */ /* 0x000fc40000004100 */
[----:B------:R-:W-:Y:S01]  /*1830*/  HADD2.F32 R48, -RZ, R65.H0_H0 ;  /* 0x20000041ff307230 */ /* 0x000fe20000004100 */
[----:B------:R-:W-:Y:S01]  /*1840*/  FFMA.FTZ R93, R38, R93, R97 ;  /* 0x0000005d265d7223 */ /* 0x000fe20000010061 */
[----:B------:R-:W-:Y:S02]  /*1850*/  HADD2.F32 R0, -RZ, R57.H0_H0 ;  /* 0x20000039ff007230 */ /* 0x000fe40000004100 */
[----:B------:R-:W-:Y:S01]  /*1860*/  HADD2.F32 R33, -RZ, R42.H0_H0 ;  /* 0x2000002aff217230 */ /* 0x000fe20000004100 */
[----:B------:R-:W-:Y:S01]  /*1870*/  FFMA.FTZ R39, R39, R48, R52 ;  /* 0x0000003027277223 */ /* 0x000fe20000010034 */
[----:B------:R-:W-:Y:S02]  /*1880*/  HADD2.F32 R45, -RZ, R45.H1_H1 ;  /* 0x3000002dff2d7230 */ /* 0x000fe40000004100 */
[----:B------:R-:W-:Y:S01]  /*1890*/  HADD2.F32 R49, -RZ, R49.H1_H1 ;  /* 0x30000031ff317230 */ /* 0x000fe20000004100 */
[----:B------:R-:W-:Y:S01]  /*18a0*/  FFMA.FTZ R0, R0, R33, R54 ;  /* 0x0000002100007223 */ /* 0x000fe20000010036 */
[----:B------:R-:W-:-:S02]  /*18b0*/  HADD2.F32 R55, -RZ, R55.H1_H1 ;  /* 0x30000037ff377230 */ /* 0x000fc40000004100 */
[----:B------:R-:W-:Y:S02]  /*18c0*/  HADD2.F32 R57, -RZ, R57.H1_H1 ;  /* 0x30000039ff397230 */ /* 0x000fe40000004100 */
[----:B------:R-:W-:Y:S02]  /*18d0*/  HADD2.F32 R34, -RZ, R59.H1_H1 ;  /* 0x3000003bff227230 */ /* 0x000fe40000004100 */
[----:B------:R-:W-:Y:S02]  /*18e0*/  HADD2.F32 R62, -RZ, R62.H1_H1 ;  /* 0x3000003eff3e7230 */ /* 0x000fe40000004100 */
[----:B------:R-:W-:Y:S01]  /*18f0*/  HADD2.F32 R38, -RZ, R65.H1_H1 ;  /* 0x30000041ff267230 */ /* 0x000fe20000004100 */
[----:B------:R-:W-:Y:S01]  /*1900*/  FFMA.FTZ R34, R45, R34, R40 ;  /* 0x000000222d227223 */ /* 0x000fe20000010028 */
[----:B------:R-:W-:Y:S01]  /*1910*/  HADD2.F32 R42, -RZ, R42.H1_H1 ;  /* 0x3000002aff2a7230 */ /* 0x000fe20000004100 */
[----:B------:R-:W-:Y:S01]  /*1920*/  FFMA.FTZ R49, R49, R62, R93 ;  /* 0x0000003e31317223 */ /* 0x000fe2000001005d */
        /* <DEDUP_REMOVED lines=8> */
[--C-:B------:R-:W-:Y:S02]  /*19b0*/  HADD2.F32 R24, -RZ, R26.reuse.H0_H0 ;  /* 0x2000001aff187230 */ /* 0x100fe40000004100 */
[----:B------:R-:W-:Y:S02]  /*19c0*/  HADD2.F32 R85, -RZ, R26.H1_H1 ;  /* 0x3000001aff557230 */ /* 0x000fe40000004100 */
        /* <DEDUP_REMOVED lines=10> */
[----:B------:R-:W-:Y:S02]  /*1a70*/  HADD2.F32 R35, -RZ, R20.H0_H0 ;  /* 0x20000014ff237230 */ /* 0x000fe40000004100 */
[----:B------:R-:W-:Y:S02]  /*1a80*/  HADD2.F32 R68, -RZ, R4.H0_H0 ;  /* 0x20000004ff447230 */ /* 0x000fe40000004100 */
[----:B------:R-:W-:-:S02]  /*1a90*/  HADD2.F32 R7, -RZ, R16.H0_H0 ;  /* 0x20000010ff077230 */ /* 0x000fc40000004100 */
[----:B------:R-:W-:Y:S01]  /*1aa0*/  HADD2.F32 R27, -RZ, R12.H0_H0 ;  /* 0x2000000cff1b7230 */ /* 0x000fe20000004100 */
[----:B------:R-:W-:Y:S01]  /*1ab0*/  FFMA.FTZ R34, R35, R68, R34 ;  /* 0x0000004423227223 */ /* 0x000fe20000010022 */
[----:B------:R-:W-:Y:S01]  /*1ac0*/  HADD2.F32 R31, -RZ, R8.H0_H0 ;  /* 0x20000008ff1f7230 */ /* 0x000fe20000004100 */
[----:B------:R-:W-:Y:S01]  /*1ad0*/  FFMA.FTZ R7, R7, R82, R49 ;  /* 0x0000005207077223 */ /* 0x000fe20000010031 */
[----:B------:R-:W-:Y:S01]  /*1ae0*/  HADD2.F32 R43, -RZ, R20.H1_H1 ;  /* 0x30000014ff2b7230 */ /* 0x000fe20000004100 */
[----:B------:R-:W-:Y:S01]  /*1af0*/  FFMA.FTZ R27, R27, R88, R38 ;  /* 0x000000581b1b7223 */ /* 0x000fe20000010026 */
[----:B------:R-:W-:Y:S01]  /*1b00*/  HADD2.F32 R4, -RZ, R4.H1_H1 ;  /* 0x30000004ff047230 */ /* 0x000fe20000004100 */
[----:B------:R-:W-:Y:S01]  /*1b10*/  FFMA.FTZ R0, R31, R92, R0 ;  /* 0x0000005c1f007223 */ /* 0x000fe20000010000 */
[----:B------:R-:W-:Y:S02]  /*1b20*/  HADD2.F32 R74, -RZ, R16.H1_H1 ;  /* 0x30000010ff4a7230 */ /* 0x000fe40000004100 */
[----:B------:R-:W-:Y:S01]  /*1b30*/  HADD2.F32 R50, -RZ, R12.H1_H1 ;  /* 0x3000000cff327230 */ /* 0x000fe20000004100 */
[----:B------:R-:W-:Y:S01]  /*1b40*/  FFMA.FTZ R4, R43, R4, R34 ;  /* 0x000000042b047223 */ /* 0x000fe20000010022 */
[----:B------:R-:W-:Y:S01]  /*1b50*/  HADD2.F32 R8, -RZ, R8.H1_H1 ;  /* 0x30000008ff087230 */ /* 0x000fe20000004100 */
[----:B------:R-:W-:Y:S01]  /*1b60*/  FFMA.FTZ R7, R74, R83, R7 ;  /* 0x000000534a077223 */ /* 0x000fe20000010007 */
[----:B------:R-:W-:Y:S01]  /*1b70*/  HADD2.F32 R20, -RZ, R21.H0_H0 ;  /* 0x20000015ff147230 */ /* 0x000fe20000004100 */
[----:B------:R-:W-:Y:S01]  /*1b80*/  FFMA.FTZ R27, R50, R89, R27 ;  /* 0x00000059321b7223 */ /* 0x000fe2000001001b */
[----:B------:R-:W-:Y:S01]  /*1b90*/  HADD2.F32 R69, -RZ, R5.H0_H0 ;  /* 0x20000005ff457230 */ /* 0x000fe20000004100 */
[----:B------:R-:W-:Y:S01]  /*1ba0*/  FFMA.FTZ R0, R8, R41, R0 ;  /* 0x0000002908007223 */ /* 0x000fe20000010000 */
        /* <DEDUP_REMOVED lines=44> */
[----:B------:R-:W-:Y:S01]  /*1e70*/  HADD2.F32 R15, -RZ, R15.H1_H1 ;  /* 0x3000000fff0f7230 */ /* 0x000fe20000004100 */
[----:B------:R-:W-:Y:S01]  /*1e80*/  FFMA.FTZ R4, R23, R72, R4 ;  /* 0x0000004817047223 */ /* 0x000fe20000010004 */
[----:B------:R-:W-:Y:S01]  /*1e90*/  HADD2.F32 R11, -RZ, R11.H1_H1 ;  /* 0x3000000bff0b7230 */ /* 0x000fe20000004100 */
[----:B------:R-:W-:-:S02]  /*1ea0*/  FFMA.FTZ R7, R19, R26, R7 ;  /* 0x0000001a13077223 */ /* 0x000fc40000010007 */
[----:B------:R-:W-:Y:S01]  /*1eb0*/  FFMA.FTZ R12, R15, R30, R12 ;  /* 0x0000001e0f0c7223 */ /* 0x000fe2000001000c */
[----:B------:R-:W0:Y:S01]  /*1ec0*/  SHFL.BFLY PT, R5, R4, 0x8, 0x1f ;  /* 0x0d001f0004057f89 */ /* 0x000e2200000e0000 */
[----:B------:R-:W-:-:S03]  /*1ed0*/  FFMA.FTZ R32, R11, R32, R0 ;  /* 0x000000200b207223 */ /* 0x000fc60000010000 */
[----:B------:R-:W1:Y:S04]  /*1ee0*/  SHFL.BFLY PT, R0, R7, 0x8, 0x1f ;  /* 0x0d001f0007007f89 */ /* 0x000e6800000e0000 */
[----:B------:R-:W2:Y:S04]  /*1ef0*/  SHFL.BFLY PT, R9, R12, 0x8, 0x1f ;  /* 0x0d001f000c097f89 */ /* 0x000ea800000e0000 */
[----:B------:R-:W3:Y:S01]  /*1f00*/  SHFL.BFLY PT, R11, R32, 0x8, 0x1f ;  /* 0x0d001f00200b7f89 */ /* 0x000ee200000e0000 */
[----:B0-----:R-:W-:Y:S02]  /*1f10*/  FADD.FTZ R5, R4, R5 ;  /* 0x0000000504057221 */ /* 0x001fe40000010000 */
[----:B-1----:R-:W-:-:S03]  /*1f20*/  FADD.FTZ R6, R7, R0 ;  /* 0x0000000007067221 */ /* 0x002fc60000010000 */
[----:B------:R-:W0:Y:S01]  /*1f30*/  SHFL.BFLY PT, R0, R5, 0x4, 0x1f ;  /* 0x0c801f0005007f89 */ /* 0x000e2200000e0000 */
[----:B--2---:R-:W-:-:S03]  /*1f40*/  FADD.FTZ R8, R12, R9 ;  /* 0x000000090c087221 */ /* 0x004fc60000010000 */
[----:B------:R-:W1:Y:S01]  /*1f50*/  SHFL.BFLY PT, R9, R6, 0x4, 0x1f ;  /* 0x0c801f0006097f89 */ /* 0x000e6200000e0000 */
[----:B---3--:R-:W-:-:S03]  /*1f60*/  FADD.FTZ R13, R32, R11 ;  /* 0x0000000b200d7221 */ /* 0x008fc60000010000 */
[----:B------:R-:W2:Y:S04]  /*1f70*/  SHFL.BFLY PT, R11, R8, 0x4, 0x1f ;  /* 0x0c801f00080b7f89 */ /* 0x000ea800000e0000 */
[----:B------:R-:W3:Y:S01]  /*1f80*/  SHFL.BFLY PT, R4, R13, 0x4, 0x1f ;  /* 0x0c801f000d047f89 */ /* 0x000ee200000e0000 */
[----:B0-----:R-:W-:Y:S02]  /*1f90*/  FADD.FTZ R0, R5, R0 ;  /* 0x0000000005007221 */ /* 0x001fe40000010000 */
[----:B-1----:R-:W-:-:S03]  /*1fa0*/  FADD.FTZ R9, R6, R9 ;  /* 0x0000000906097221 */ /* 0x002fc60000010000 */
[----:B------:R-:W0:Y:S01]  /*1fb0*/  SHFL.BFLY PT, R7, R0, 0x2, 0x1f ;  /* 0x0c401f0000077f89 */ /* 0x000e2200000e0000 */
[----:B--2---:R-:W-:Y:S02]  /*1fc0*/  FADD.FTZ R11, R8, R11 ;  /* 0x0000000b080b7221 */ /* 0x004fe40000010000 */
[----:B---3--:R-:W-:-:S03]  /*1fd0*/  FADD.FTZ R12, R13, R4 ;  /* 0x000000040d0c7221 */ /* 0x008fc60000010000 */
[----:B------:R-:W1:Y:S04]  /*1fe0*/  SHFL.BFLY PT, R10, R11, 0x2, 0x1f ;  /* 0x0c401f000b0a7f89 */ /* 0x000e6800000e0000 */
[----:B------:R-:W2:Y:S04]  /*1ff0*/  SHFL.BFLY PT, R4, R9, 0x2, 0x1f ;  /* 0x0c401f0009047f89 */ /* 0x000ea800000e0000 */
[----:B------:R-:W3:Y:S01]  /*2000*/  SHFL.BFLY PT, R15, R12, 0x2, 0x1f ;  /* 0x0c401f000c0f7f89 */ /* 0x000ee200000e0000 */
[----:B0-----:R-:W-:Y:S02]  /*2010*/  FADD.FTZ R7, R0, R7 ;  /* 0x0000000700077221 */ /* 0x001fe40000010000 */
[----:B-1----:R-:W-:-:S02]  /*2020*/  FADD.FTZ R10, R11, R10 ;  /* 0x0000000a0b0a7221 */ /* 0x002fc40000010000 */
[----:B--2---:R-:W-:-:S03]  /*2030*/  FADD.FTZ R5, R9, R4 ;  /* 0x0000000409057221 */ /* 0x004fc60000010000 */
[----:B------:R-:W0:Y:S01]  /*2040*/  SHFL.BFLY PT, R13, R10, 0x1, 0x1f ;  /* 0x0c201f000a0d7f89 */ /* 0x000e2200000e0000 */
[----:B---3--:R-:W-:-:S03]  /*2050*/  FADD.FTZ R15, R12, R15 ;  /* 0x0000000f0c0f7221 */ /* 0x008fc60000010000 */
[----:B------:R-:W1:Y:S04]  /*2060*/  SHFL.BFLY PT, R4, R7, 0x1, 0x1f ;  /* 0x0c201f0007047f89 */ /* 0x000e6800000e0000 */
[----:B------:R-:W2:Y:S04]  /*2070*/  SHFL.BFLY PT, R6, R5, 0x1, 0x1f ;  /* 0x0c201f0005067f89 */ /* 0x000ea800000e0000 */
[----:B------:R-:W3:Y:S01]  /*2080*/  SHFL.BFLY PT, R0, R15, 0x1, 0x1f ;  /* 0x0c201f000f007f89 */ /* 0x000ee200000e0000 */
[----:B0-----:R-:W-:Y:S02]  /*2090*/  FADD.FTZ R9, R10, R13 ;  /* 0x0000000d0a097221 */ /* 0x001fe40000010000 */
[----:B-1----:R-:W-:-:S02]  /*20a0*/  FADD.FTZ R8, R7, R4 ;  /* 0x0000000407087221 */ /* 0x002fc40000010000 */
[----:B--2---:R-:W-:Y:S02]  /*20b0*/  FADD.FTZ R6, R5, R6 ;  /* 0x0000000605067221 */ /* 0x004fe40000010000 */
[----:B---3--:R-:W-:Y:S01]  /*20c0*/  FADD.FTZ R11, R15, R0 ;  /* 0x000000000f0b7221 */ /* 0x008fe20000010000 */
[----:B------:R-:W-:Y:S05]  /*20d0*/  @P0 BRA `(.L_x_997) ;  /* 0x000001b000000947 */ /* 0x000fea0003800000 */
[----:B------:R-:W-:Y:S01]  /*20e0*/  ULDC.64 UR16, c[0x0][0x1c8] ;  /* 0x0000720000107ab9 */ /* 0x000fe20000000a00 */
[----:B------:R-:W-:Y:S01]  /*20f0*/  ISETP.GE.AND P0, PT, R79, UR8, PT ;  /* 0x000000084f007c0c */ /* 0x000fe2000bf06270 */
[----:B------:R-:W-:Y:S01]  /*2100*/  USHF.R.S32.HI UR5, URZ, 0x1f, UR4 ;  /* 0x0000001f3f057899 */ /* 0x000fe20008011404 */
[----:B------:R-:W-:Y:S01]  /*2110*/  ISETP.GE.AND P3, PT, R2, UR8, PT ;  /* 0x0000000802007c0c */ /* 0x000fe2000bf66270 */
[----:B------:R-:W-:Y:S01]  /*2120*/  UIMAD UR9, UR15, UR16, URZ ;  /* 0x000000100f0972a4 */ /* 0x000fe2000f8e023f */
[----:B------:R-:W-:Y:S01]  /*2130*/  ISETP.GE.AND P2, PT, R76, UR8, PT ;  /* 0x000000084c007c0c */ /* 0x000fe2000bf46270 */
[----:B------:R-:W-:Y:S01]  /*2140*/  UIMAD.WIDE.U32 UR6, UR12, UR16, UR4 ;  /* 0x000000100c0672a5 */ /* 0x000fe2000f8e0004 */
[----:B------:R-:W-:Y:S01]  /*2150*/  FSEL R11, R11, RZ, !P0 ;  /* 0x000000ff0b0b7208 */ /* 0x000fe20004000000 */
[----:B------:R-:W-:Y:S01]  /*2160*/  UIMAD UR9, UR12, UR17, UR9 ;  /* 0x000000110c0972a4 */ /* 0x000fe2000f8e0209 */
[----:B------:R-:W-:-:S02]  /*2170*/  FSEL R7, R6, RZ, !P2 ;  /* 0x000000ff06077208 */ /* 0x000fc40005000000 */
[----:B------:R-:W-:Y:S02]  /*2180*/  ULDC.64 UR16, c[0x0][0x1d0] ;  /* 0x0000740000107ab9 */ /* 0x000fe40000000a00 */
[----:B------:R-:W-:Y:S02]  /*2190*/  UIADD3 UR7, UR7, UR9, URZ ;  /* 0x0000000907077290 */ /* 0x000fe4000fffe03f */
[----:B------:R-:W-:Y:S02]  /*21a0*/  UIMAD UR5, UR18, UR16, URZ ;  /* 0x00000010120572a4 */ /* 0x000fe4000f8e023f */
[----:B------:R-:W-:Y:S02]  /*21b0*/  UIMAD.WIDE.U32 UR6, UR14, UR16, UR6 ;  /* 0x000000100e0672a5 */ /* 0x000fe4000f8e0006 */
[----:B------:R-:W-:-:S04]  /*21c0*/  UIMAD UR5, UR14, UR17, UR5 ;  /* 0x000000110e0572a4 */ /* 0x000fc8000f8e0205 */
[----:B------:R-:W-:Y:S02]  /*21d0*/  IADD3 R0, P1, R2, UR6, RZ ;  /* 0x0000000602007c10 */ /* 0x000fe4000ff3e0ff */
[----:B------:R-:W-:Y:S02]  /*21e0*/  MOV R5, UR5 ;  /* 0x0000000500057c02 */ /* 0x000fe40008000f00 */
[----:B------:R-:W-:Y:S02]  /*21f0*/  LEA R4, P4, R0, c[0x0][0x1b0], 0x2 ;  /* 0x00006c0000047a11 */ /* 0x000fe400078810ff */
[----:B------:R-:W-:Y:S02]  /*2200*/  IADD3.X R3, R3, UR7, R5, P1, !PT ;  /* 0x0000000703037c10 */ /* 0x000fe40008ffe405 */
[----:B------:R-:W-:Y:S02]  /*2210*/  ISETP.GE.AND P1, PT, R78, UR8, PT ;  /* 0x000000084e007c0c */ /* 0x000fe4000bf26270 */
[----:B------:R-:W-:-:S02]  /*2220*/  LEA.HI.X R5, R0, c[0x0][0x1b4], R3, 0x2, P4 ;  /* 0x00006d0000057a11 */ /* 0x000fc400020f1403 */
[----:B------:R-:W-:Y:S02]  /*2230*/  FSEL R3, R8, RZ, !P3 ;  /* 0x000000ff08037208 */ /* 0x000fe40005800000 */
[----:B------:R-:W-:Y:S01]  /*2240*/  FSEL R9, R9, RZ, !P1 ;  /* 0x000000ff09097208 */ /* 0x000fe20004800000 */
[----:B------:R0:W-:Y:S04]  /*2250*/  STG.E [R4.64+0x40], R7 ;  /* 0x0000400704007986 */ /* 0x0001e8000c10190a */
[----:B------:R0:W-:Y:S04]  /*2260*/  STG.E [R4.64], R3 ;  /* 0x0000000304007986 */ /* 0x0001e8000c10190a */
[----:B------:R0:W-:Y:S04]  /*2270*/  STG.E [R4.64+0x80], R9 ;  /* 0x0000800904007986 */ /* 0x0001e8000c10190a */
[----:B------:R0:W-:Y:S02]  /*2280*/  STG.E [R4.64+0xc0], R11 ;  /* 0x0000c00b04007986 */ /* 0x0001e4000c10190a */
.L_x_997:
[----:B------:R-:W-:Y:S05]  /*2290*/  BSYNC B0 ;  /* 0x0000000000007941 */ /* 0x000fea0003800000 */
.L_x_996:
[----:B------:R-:W-:Y:S01]  /*22a0*/  ULDC UR5, c[0x0][0x168] ;  /* 0x00005a0000057ab9 */ /* 0x000fe20000000800 */
[----:B------:R-:W-:Y:S01]  /*22b0*/  BSSY B0, `(.L_x_998) ;  /* 0x0000020000007945 */ /* 0x000fe20003800000 */
[----:B------:R-:W-:-:S04]  /*22c0*/  UIADD3 UR5, UR5, 0x3f, URZ ;  /* 0x0000003f05057890 */ /* 0x000fc8000fffe03f */
[----:B------:R-:W-:Y:S02]  /*22d0*/  USHF.R.S32.HI UR6, URZ, 0x1f, UR5 ;  /* 0x0000001f3f067899 */ /* 0x000fe40008011405 */
[----:B------:R-:W-:Y:S02]  /*22e0*/  UIMAD UR7, UR13, -0x40, UR5 ;  /* 0xffffffc00d0778a4 */ /* 0x000fe4000f8e0205 */
[----:B------:R-:W-:-:S04]  /*22f0*/  ULEA.HI UR6, UR6, UR5, URZ, 0x6 ;  /* 0x0000000506067291 */ /* 0x000fc8000f8f303f */
[----:B------:R-:W-:-:S04]  /*2300*/  ULOP3.LUT UR6, UR6, 0xffffffc0, URZ, 0xc0, !UPT ;  /* 0xffffffc006067892 */ /* 0x000fc8000f8ec03f */
[----:B------:R-:W-:-:S06]  /*2310*/  UIADD3 UR6, UR7, UR6, -UR5 ;  /* 0x0000000607067290 */ /* 0x000fcc000fffe805 */
[----:B------:R-:W-:-:S04]  /*2320*/  ISETP.GE.AND P0, PT, R46, UR6, PT ;  /* 0x000000062e007c0c */ /* 0x000fc8000bf06270 */
[----:B------:R-:W-:-:S13]  /*2330*/  ISETP.GT.OR P0, PT, R46, 0x3f, P0 ;  /* 0x0000003f2e00780c */ /* 0x000fda0000704670 */
[----:B------:R-:W-:Y:S05]  /*2340*/  @P0 BRA `(.L_x_999) ;  /* 0x0000016000000947 */ /* 0x000fea0003800000 */
[----:B0-----:R-:W-:Y:S01]  /*2350*/  IMAD.U32 R3, RZ, RZ, UR4 ;  /* 0x00000004ff037e24 */ /* 0x001fe2000f8e00ff */
[----:B------:R-:W-:Y:S01]  /*2360*/  SHF.R.S32.HI R0, RZ, 0x1f, R46 ;  /* 0x0000001fff007819 */ /* 0x000fe2000001142e */
[----:B------:R-:W-:Y:S01]  /*2370*/  ULDC.64 UR6, c[0x0][0x1f8] ;  /* 0x00007e0000067ab9 */ /* 0x000fe20000000a00 */
[----:B------:R-:W-:Y:S01]  /*2380*/  IADD3 R2, P0, R46, UR4, RZ ;  /* 0x000000042e027c10 */ /* 0x000fe2000ff1e0ff */
[----:B------:R-:W-:Y:S01]  /*2390*/  UIMAD UR5, UR15, UR6, URZ ;  /* 0x000000060f0572a4 */ /* 0x000fe2000f8e023f */
[----:B------:R-:W-:Y:S02]  /*23a0*/  MOV R5, UR12 ;  /* 0x0000000c00057c02 */ /* 0x000fe40008000f00 */
[----:B------:R-:W-:Y:S01]  /*23b0*/  LEA.HI.X.SX32 R3, R3, R0, 0x1, P0 ;  /* 0x0000000003037211 */ /* 0x000fe200000f0eff */
[----:B------:R-:W-:Y:S01]  /*23c0*/  UIMAD UR5, UR12, UR7, UR5 ;  /* 0x000000070c0572a4 */ /* 0x000fe2000f8e0205 */
[C---:B------:R-:W-:Y:S01]  /*23d0*/  FMUL.FTZ R0, R77.reuse, 1.4426950216293334961 ;  /* 0x3fb8aa3b4d007820 */ /* 0x040fe20000410000 */
[----:B------:R-:W-:Y:S01]  /*23e0*/  FSETP.NEU.FTZ.AND P0, PT, R77, -INF , PT ;  /* 0xff8000004d00780b */ /* 0x000fe20003f1d000 */
[----:B------:R-:W-:Y:S01]  /*23f0*/  ULDC.64 UR6, c[0x0][0x200] ;  /* 0x0000800000067ab9 */ /* 0x000fe20000000a00 */
[----:B------:R-:W-:Y:S01]  /*2400*/  IMAD.WIDE.U32 R2, R5, c[0x0][0x1f8], R2 ;  /* 0x00007e0005027a25 */ /* 0x000fe200078e0002 */
[----:B------:R-:W-:Y:S01]  /*2410*/  UIMAD UR6, UR18, UR6, URZ ;  /* 0x00000006120672a4 */ /* 0x000fe2000f8e023f */
[----:B------:R-:W-:-:S03]  /*2420*/  MOV R5, UR14 ;  /* 0x0000000e00057c02 */ /* 0x000fc60008000f00 */
[----:B------:R-:W-:Y:S01]  /*2430*/  IADD3 R3, R3, UR5, RZ ;  /* 0x0000000503037c10 */ /* 0x000fe2000fffe0ff */
[----:B------:R-:W-:-:S04]  /*2440*/  UIMAD UR6, UR14, UR7, UR6 ;  /* 0x000000070e0672a4 */ /* 0x000fc8000f8e0206 */
[----:B------:R-:W-:-:S05]  /*2450*/  IMAD.WIDE.U32 R2, R5, c[0x0][0x200], R2 ;  /* 0x0000800005027a25 */ /* 0x000fca00078e0002 */
[----:B------:R-:W-:Y:S02]  /*2460*/  IADD3 R3, R3, UR6, RZ ;  /* 0x0000000603037c10 */ /* 0x000fe4000fffe0ff */
[----:B------:R-:W-:-:S04]  /*2470*/  LEA R4, P1, R2, c[0x0][0x1f0], 0x2 ;  /* 0x00007c0002047a11 */ /* 0x000fc800078210ff */
[----:B------:R-:W-:Y:S02]  /*2480*/  LEA.HI.X R5, R2, c[0x0][0x1f4], R3, 0x2, P1 ;  /* 0x00007d0002057a11 */ /* 0x000fe400008f1403 */
[----:B------:R-:W-:-:S05]  /*2490*/  FSEL R3, R0, RZ, P0 ;  /* 0x000000ff00037208 */ /* 0x000fca0000000000 */
[----:B------:R0:W-:Y:S02]  /*24a0*/  STG.E [R4.64], R3 ;  /* 0x0000000304007986 */ /* 0x0001e4000c10190a */
.L_x_999:
[----:B------:R-:W-:Y:S05]  /*24b0*/  BSYNC B0 ;  /* 0x0000000000007941 */ /* 0x000fea0003800000 */
.L_x_998:
[----:B------:R-:W-:Y:S01]  /*24c0*/  USHF.L.U32 UR5, UR13, 0xe, URZ ;  /* 0x0000000e0d057899 */ /* 0x000fe2000800063f */
[----:B------:R-:W-:Y:S01]  /*24d0*/  IMAD.SHL.U32 R2, R46, 0x4, RZ ;  /* 0x000000042e027824 */ /* 0x000fe200078e00ff */
[----:B------:R-:W-:Y:S01]  /*24e0*/  ULDC.64 UR6, c[0x0][0x220] ;  /* 0x0000880000067ab9 */ /* 0x000fe20000000a00 */
[----:B0-----:R-:W-:-:S03]  /*24f0*/  MOV R5, UR12 ;  /* 0x0000000c00057c02 */ /* 0x001fc60008000f00 */
[----:B------:R-:W-:Y:S02]  /*2500*/  SHF.R.S32.HI R0, RZ, 0x1f, R2 ;  /* 0x0000001fff007819 */ /* 0x000fe40000011402 */
[----:B------:R-:W-:Y:S02]  /*2510*/  IADD3 R2, P0, R2, UR5, RZ ;  /* 0x0000000502027c10 */ /* 0x000fe4000ff1e0ff */
[----:B------:R-:W-:Y:S01]  /*2520*/  MOV R3, UR5 ;  /* 0x0000000500037c02 */ /* 0x000fe20008000f00 */
[----:B------:R-:W-:-:S03]  /*2530*/  UIMAD UR5, UR15, UR6, URZ ;  /* 0x000000060f0572a4 */ /* 0x000fc6000f8e023f */
[----:B------:R-:W-:Y:S01]  /*2540*/  LEA.HI.X.SX32 R3, R3, R0, 0x1, P0 ;  /* 0x0000000003037211 */ /* 0x000fe200000f0eff */
[----:B------:R-:W-:Y:S01]  /*2550*/  UIMAD UR5, UR12, UR7, UR5 ;  /* 0x000000070c0572a4 */ /* 0x000fe2000f8e0205 */
[----:B------:R-:W-:Y:S02]  /*2560*/  ISETP.NE.U32.AND P0, PT, RZ, c[0x0][0x238], PT ;  /* 0x00008e00ff007a0c */ /* 0x000fe40003f05070 */
[----:B------:R-:W-:Y:S01]  /*2570*/  ULDC.64 UR6, c[0x0][0x228] ;  /* 0x00008a0000067ab9 */ /* 0x000fe20000000a00 */
[----:B------:R-:W-:Y:S01]  /*2580*/  IMAD.WIDE.U32 R2, R5, c[0x0][0x220], R2 ;  /* 0x0000880005027a25 */ /* 0x000fe200078e0002 */
[----:B------:R-:W-:Y:S01]  /*2590*/  UIMAD UR6, UR18, UR6, URZ ;  /* 0x00000006120672a4 */ /* 0x000fe2000f8e023f */
[----:B------:R-:W-:Y:S02]  /*25a0*/  ISETP.NE.AND.EX P0, PT, RZ, c[0x0][0x23c], PT, P0 ;  /* 0x00008f00ff007a0c */ /* 0x000fe40003f05300 */
[----:B------:R-:W-:Y:S01]  /*25b0*/  IMAD.U32 R5, RZ, RZ, UR14 ;  /* 0x0000000eff057e24 */ /* 0x000fe2000f8e00ff */
[----:B------:R-:W-:Y:S01]  /*25c0*/  IADD3 R3, R3, UR5, RZ ;  /* 0x0000000503037c10 */ /* 0x000fe2000fffe0ff */
[----:B------:R-:W-:Y:S01]  /*25d0*/  UIMAD UR6, UR14, UR7, UR6 ;  /* 0x000000070e0672a4 */ /* 0x000fe2000f8e0206 */
[----:B------:R-:W-:-:S03]  /*25e0*/  ISETP.NE.OR P0, PT, R46, RZ, !P0 ;  /* 0x000000ff2e00720c */ /* 0x000fc60004705670 */
[----:B------:R-:W-:-:S05]  /*25f0*/  IMAD.WIDE.U32 R2, R5, c[0x0][0x228], R2 ;  /* 0x00008a0005027a25 */ /* 0x000fca00078e0002 */
[----:B------:R-:W-:Y:S02]  /*2600*/  IADD3 R3, R3, UR6, RZ ;  /* 0x0000000603037c10 */ /* 0x000fe4000fffe0ff */
[----:B------:R-:W-:-:S04]  /*2610*/  LEA R4, P1, R2, c[0x0][0x208], 0x2 ;  /* 0x0000820002047a11 */ /* 0x000fc800078210ff */
[----:B------:R-:W-:-:S05]  /*2620*/  LEA.HI.X R5, R2, c[0x0][0x20c], R3, 0x2, P1 ;  /* 0x0000830002057a11 */ /* 0x000fca00008f1403 */
[----:B------:R0:W-:Y:S04]  /*2630*/  STG.E.128 [R4.64], RZ ;  /* 0x000000ff04007986 */ /* 0x0001e8000c101d0a */
[----:B------:R0:W-:Y:S04]  /*2640*/  STG.E.128 [R4.64+0x1000], RZ ;  /* 0x001000ff04007986 */ /* 0x0001e8000c101d0a */
        /* <DEDUP_REMOVED lines=15> */
[----:B------:R-:W-:Y:S02]  /*2740*/  ULDC UR4, c[0x0][0x230] ;  /* 0x00008c0000047ab9 */ /* 0x000fe40000000800 */
[----:B------:R-:W-:-:S02]  /*2750*/  UIMAD UR4, UR13, UR4, UR14 ;  /* 0x000000040d0472a4 */ /* 0x000fc4000f8e020e */
[----:B------:R-:W-:Y:S02]  /*2760*/  ULDC UR6, c[0x0][0x170] ;  /* 0x00005c0000067ab9 */ /* 0x000fe40000000800 */
[----:B------:R-:W-:Y:S02]  /*2770*/  UIMAD UR6, UR4, UR6, UR12 ;  /* 0x00000006040672a4 */ /* 0x000fe4000f8e020c */
[----:B------:R-:W-:Y:S02]  /*2780*/  UMOV UR7, 0x4 ;  /* 0x0000000400077882 */ /* 0x000fe40000000000 */
[----:B------:R-:W-:Y:S02]  /*2790*/  ULDC.64 UR4, c[0x0][0x238] ;  /* 0x00008e0000047ab9 */ /* 0x000fe40000000a00 */
[----:B------:R-:W-:-:S06]  /*27a0*/  UIMAD.WIDE UR4, UR6, UR7, UR4 ;  /* 0x00000007060472a5 */ /* 0x000fcc000f8e0204 */
[----:B------:R-:W-:Y:S02]  /*27b0*/  MOV R2, UR4 ;  /* 0x0000000400027c02 */ /* 0x000fe40008000f00 */
[----:B------:R-:W-:-:S05]  /*27c0*/  MOV R3, UR5 ;  /* 0x0000000500037c02 */ /* 0x000fca0008000f00 */
[----:B------:R-:W-:Y:S01]  /*27d0*/  STG.E [R2.64], RZ ;  /* 0x000000ff02007986 */ /* 0x000fe2000c10190a */
[----:B------:R-:W-:Y:S05]  /*27e0*/  EXIT ;  /* 0x000000000000794d */ /* 0x000fea0003800000 */
.L_x_1000:
        /* <DEDUP_REMOVED lines=9> */
.L_x_1171:


//--------------------- .text._ZN7cutlass13device_kernelIN5flash19enable_sm80_to_sm89INS1_16FlashAttnBwdSm80INS1_25CollectiveMainloopBwdSm80ILi1ELi1EN4cute5tupleIJNS5_1CILi64EEES8_NS7_ILi256EEEEEENS_6half_tEfNS_4arch4Sm80ELb1ELb0ELb0ELb1ELb0ELb0ELb0ELb0ELi2ELi4ELi2ELi2ELb0EEENS1_21CollectiveEpilogueBwdISA_SB_SD_Li256ELb1ELb0ELi4EEENS1_25SingleTileBwdLPTSchedulerILb1ELi64ELb0EEEEEEEEEvNT_6ParamsE --------------------------
	.section	.text._ZN7cutlass13device_kernelIN5flash19enable_sm80_to_sm89INS1_16FlashAttnBwdSm80INS1_25CollectiveMainloopBwdSm80ILi1ELi1EN4cute5tupleIJNS5_1CILi64EEES8_NS7_ILi256EEEEEENS_6half_tEfNS_4arch4Sm80ELb1ELb0ELb0ELb1ELb0ELb0ELb0ELb0ELi2ELi4ELi2ELi2ELb0EEENS1_21CollectiveEpilogueBwdISA_SB_SD_Li256ELb1ELb0ELi4EEENS1_25SingleTileBwdLPTSchedulerILb1ELi64ELb0EEEEEEEEEvNT_6ParamsE,"ax",@progbits
	.sectioninfo	@"SHI_REGISTERS=255"
	.align	128
.text._ZN7cutlass13device_kernelIN5flash19enable_sm80_to_sm89INS1_16FlashAttnBwdSm80INS1_25CollectiveMainloopBwdSm80ILi1ELi1EN4cute5tupleIJNS5_1CILi64EEES8_NS7_ILi256EEEEEENS_6half_tEfNS_4arch4Sm80ELb1ELb0ELb0ELb1ELb0ELb0ELb0ELb0ELi2ELi4ELi2ELi2ELb0EEENS1_21CollectiveEpilogueBwdISA_SB_SD_Li256ELb1ELb0ELi4EEENS1_25SingleTileBwdLPTSchedulerILb1ELi64ELb0EEEEEEEEEvNT_6ParamsE:
        .type           _ZN7cutlass13device_kernelIN5flash19enable_sm80_to_sm89INS1_16FlashAttnBwdSm80INS1_25CollectiveMainloopBwdSm80ILi1ELi1EN4cute5tupleIJNS5_1CILi64EEES8_NS7_ILi256EEEEEENS_6half_tEfNS_4arch4Sm80ELb1ELb0ELb0ELb1ELb0ELb0ELb0ELb0ELi2ELi4ELi2ELi2ELb0EEENS1_21CollectiveEpilogueBwdISA_SB_SD_Li256ELb1ELb0ELi4EEENS1_25SingleTileBwdLPTSchedulerILb1ELi64ELb0EEEEEEEEEvNT_6ParamsE,@function
        .size           _ZN7cutlass13device_kernelIN5flash19enable_sm80_to_sm89INS1_16FlashAttnBwdSm80INS1_25CollectiveMainloopBwdSm80ILi1ELi1EN4cute5tupleIJNS5_1CILi64EEES8_NS7_ILi256EEEEEENS_6half_tEfNS_4arch4Sm80ELb1ELb0ELb0ELb1ELb0ELb0ELb0ELb0ELi2ELi4ELi2ELi2ELb0EEENS1_21CollectiveEpilogueBwdISA_SB_SD_Li256ELb1ELb0ELi4EEENS1_25SingleTileBwdLPTSchedulerILb1ELi64ELb0EEEEEEEEEvNT_6ParamsE,(.L_x_1172 - _ZN7cutlass13device_kernelIN5flash19enable_sm80_to_sm89INS1_16FlashAttnBwdSm80INS1_25CollectiveMainloopBwdSm80ILi1ELi1EN4cute5tupleIJNS5_1CILi64EEES8_NS7_ILi256EEEEEENS_6half_tEfNS_4arch4Sm80ELb1ELb0ELb0ELb1ELb0ELb0ELb0ELb0ELi2ELi4ELi2ELi2ELb0EEENS1_21CollectiveEpilogueBwdISA_SB_SD_Li256ELb1ELb0ELi4EEENS1_25SingleTileBwdLPTSchedulerILb1ELi64ELb0EEEEEEEEEvNT_6ParamsE)
        .other          _ZN7cutlass13device_kernelIN5flash19enable_sm80_to_sm89INS1_16FlashAttnBwdSm80INS1_25CollectiveMainloopBwdSm80ILi1ELi1EN4cute5tupleIJNS5_1CILi64EEES8_NS7_ILi256EEEEEENS_6half_tEfNS_4arch4Sm80ELb1ELb0ELb0ELb1ELb0ELb0ELb0ELb0ELi2ELi4ELi2ELi2ELb0EEENS1_21CollectiveEpilogueBwdISA_SB_SD_Li256ELb1ELb0ELi4EEENS1_25SingleTileBwdLPTSchedulerILb1ELi64ELb0EEEEEEEEEvNT_6ParamsE,@"STO_CUDA_ENTRY STV_DEFAULT"
_ZN7cutlass13device_kernelIN5flash19enable_sm80_to_sm89INS1_16FlashAttnBwdSm80INS1_25CollectiveMainloopBwdSm80ILi1ELi1EN4cute5tupleIJNS5_1CILi64EEES8_NS7_ILi256EEEEEENS_6half_tEfNS_4arch4Sm80ELb1ELb0ELb0ELb1ELb0ELb0ELb0ELb0ELi2ELi4ELi2ELi2ELb0EEENS1_21CollectiveEpilogueBwdISA_SB_SD_Li256ELb1ELb0ELi4EEENS1_25SingleTileBwdLPTSchedulerILb1ELi64ELb0EEEEEEEEEvNT_6ParamsE:
        /* <DEDUP_REMOVED lines=31> */
.L_x_1002:
        /* <DEDUP_REMOVED lines=8> */
.L_x_1003:
        /* <DEDUP_REMOVED lines=22> */
.L_x_1004:
        /* <DEDUP_REMOVED lines=14> */
.L_x_1006:
[----:B------:R-:W-:Y:S02]  /*04b0*/  ULDC UR5, c[0x0][0x3d4] ;  /* 0x0000f50000057ab9 */ /* 0x000fe40000000800 */
.L_x_1005:
[----:B------:R-:W-:-:S04]  /*04c0*/  UIADD3 UR5, UR5, 0x3f, URZ ;  /* 0x0000003f05057890 */ /* 0x000fc8000fffe03f */
[----:B------:R-:W-:-:S04]  /*04d0*/  USHF.R.S32.HI UR4, URZ, 0x1f, UR5 ;  /* 0x0000001f3f047899 */ /* 0x000fc80008011405 */
[----:B------:R-:W-:-:S04]  /*04e0*/  ULEA.HI UR4, UR4, UR5, URZ, 0x6 ;  /* 0x0000000504047291 */ /* 0x000fc8000f8f303f */
[----:B------:R-:W-:-:S04]  /*04f0*/  USHF.R.S32.HI UR4, URZ, 0x6, UR4 ;  /* 0x000000063f047899 */ /* 0x000fc80008011404 */
[----:B------:R-:W-:-:S04]  /*0500*/  UISETP.GE.AND UP0, UPT, UR20, UR4, UPT ;  /* 0x000000041400728c */ /* 0x000fc8000bf06270 */
[----:B------:R-:W-:Y:S01]  /*0510*/  USEL UR18, UR18, 0xffffffff, !UP0 ;  /* 0xffffffff12127887 */ /* 0x000fe2000c000000 */
[----:B------:R-:W-:Y:S05]  /*0520*/  BRA `(.L_x_1007) ;  /* 0x0000049000007947 */ /* 0x000fea0003800000 */
.L_x_1001:
        /* <DEDUP_REMOVED lines=22> */
.L_x_1008:
        /* <DEDUP_REMOVED lines=8> */
.L_x_1009:
        /* <DEDUP_REMOVED lines=22> */
.L_x_1010:
        /* <DEDUP_REMOVED lines=14> */
.L_x_1012:
[----:B------:R-:W-:Y:S02]  /*0950*/  ULDC UR5, c[0x0][0x3d4] ;  /* 0x0000f50000057ab9 */ /* 0x000fe40000000800 */
.L_x_1011:
[----:B------:R-:W-:-:S04]  /*0960*/  UIADD3 UR5, UR5, 0x3f, URZ ;  /* 0x0000003f05057890 */ /* 0x000fc8000fffe03f */
[----:B------:R-:W-:-:S04]  /*0970*/  USHF.R.S32.HI UR4, URZ, 0x1f, UR5 ;  /* 0x0000001f3f047899 */ /* 0x000fc80008011405 */
[----:B------:R-:W-:-:S04]  /*0980*/  ULEA.HI UR4, UR4, UR5, URZ, 0x6 ;  /* 0x0000000504047291 */ /* 0x000fc8000f8f303f */
[----:B------:R-:W-:-:S04]  /*0990*/  USHF.R.S32.HI UR4, URZ, 0x6, UR4 ;  /* 0x000000063f047899 */ /* 0x000fc80008011404 */
[----:B------:R-:W-:-:S04]  /*09a0*/  UISETP.GE.AND UP0, UPT, UR20, UR4, UPT ;  /* 0x000000041400728c */ /* 0x000fc8000bf06270 */
[----:B------:R-:W-:-:S06]  /*09b0*/  USEL UR18, UR18, 0xffffffff, !UP0 ;  /* 0xffffffff12127887 */ /* 0x000fcc000c000000 */
.L_x_1007:
        /* <DEDUP_REMOVED lines=49> */
.L_x_1013:
        /* <DEDUP_REMOVED lines=10> */
.L_x_1014:
[----:B------:R-:W-:Y:S05]  /*0d70*/  @!P2 BRA `(.L_x_1015) ;  /* 0x000000500000a947 */ /* 0x000fea0003800000 */
[----:B------:R1:W2:Y:S04]  /*0d80*/  LDG.E R0, [R2.64] ;  /* 0x0000001602007981 */ /* 0x0002a8000c1e1900 */
[----:B-1----:R-:W3:Y:S01]  /*0d90*/  LDG.E R2, [R2.64+0x4] ;  /* 0x0000041602027981 */ /* 0x002ee2000c1e1900 */
[----:B--2---:R-:W1:Y:S08]  /*0da0*/  R2UR UR16, R0 ;  /* 0x00000000001073c2 */ /* 0x004e7000000e0000 */
[----:B---3--:R-:W1:Y:S02]  /*0db0*/  R2UR UR4, R2 ;  /* 0x00000000020473c2 */ /* 0x008e6400000e0000 */
[----:B-1----:R-:W-:-:S06]  /*0dc0*/  UIADD3 UR16, -UR16, UR4, URZ ;  /* 0x0000000410107290 */ /* 0x002fcc000fffe13f */
.L_x_1015:
        /* <DEDUP_REMOVED lines=10> */
[----:B------:R-:W-:Y:S01]  /*0e70*/  IMAD.MOV.U32 R7, RZ, RZ, RZ ;  /* 0x000000ffff077224 */ /* 0x000fe200078e00ff */
[----:B------:R-:W-:Y:S01]  /*0e80*/  CS2R R152, SRZ ;  /* 0x0000000000987805 */ /* 0x000fe2000001ff00 */
[----:B------:R-:W-:Y:S01]  /*0e90*/  USHF.R.S32.HI UR15, URZ, 0x1f, UR4 ;  /* 0x0000001f3f0f7899 */ /* 0x000fe20008011404 */
[----:B------:R-:W-:Y:S01]  /*0ea0*/  IMAD.MOV.U32 R154, RZ, RZ, RZ ;  /* 0x000000ffff9a7224 */ /* 0x000fe200078e00ff */
[----:B------:R-:W-:Y:S01]  /*0eb0*/  MOV R9, RZ ;  /* 0x000000ff00097202 */ /* 0x000fe20000000f00 */
        /* <DEDUP_REMOVED lines=82> */
[----:B------:R-:W-:Y:S01]  /*13e0*/  ULDC.64 UR6, c[0x0][0x248] ;  /* 0x0000920000067ab9 */ /* 0x000fe20000000a00 */
[----:B------:R-:W-:Y:S01]  /*13f0*/  IMAD.SHL.U32 R3, R101, 0x4, RZ ;  /* 0x0000000465037824 */ /* 0x000fe200078e00ff */
[----:B------:R-:W-:Y:S01]  /*1400*/  UISETP.NE.AND UP0, UPT, UR6, 0x1, UPT ;  /* 0x000000010600788c */ /* 0x000fe2000bf05270 */
[-C--:B------:R-:W-:Y:S01]  /*1410*/  LEA.HI R5, R36, R101.reuse, RZ, 0x3 ;  /* 0x0000006524057211 */ /* 0x080fe200078f18ff */
[----:B------:R-:W-:Y:S01]  /*1420*/  USHF.R.S32.HI UR6, URZ, 0x1f, UR9 ;  /* 0x0000001f3f067899 */ /* 0x000fe20008011409 */
[----:B------:R-:W-:Y:S01]  /*1430*/  IMAD.U32 R10, RZ, RZ, UR20 ;  /* 0x00000014ff0a7e24 */ /* 0x000fe2000f8e00ff */
[----:B------:R-:W-:Y:S01]  /*1440*/  UIMAD.WIDE.U32 UR10, UR19, UR7, URZ ;  /* 0x00000007130a72a5 */ /* 0x000fe2000f8e003f */
[----:B------:R-:W-:Y:S01]  /*1450*/  SHF.R.S32.HI R248, RZ, 0x3, R5 ;  /* 0x00000003fff87819 */ /* 0x000fe20000011405 */
[----:B------:R-:W-:Y:S01]  /*1460*/  USHF.R.S32.HI UR24, URZ, 0x1f, UR19 ;  /* 0x0000001f3f187899 */ /* 0x000fe20008011413 */
[----:B------:R-:W-:Y:S01]  /*1470*/  IMAD.MOV.U32 R32, RZ, RZ, c[0x0][0x1ac] ;  /* 0x00006b00ff207624 */ /* 0x000fe200078e00ff */
[----:B------:R-:W-:Y:S01]  /*1480*/  USHF.L.U32 UR7, UR9, 0x8, URZ ;  /* 0x0000000809077899 */ /* 0x000fe2000800063f */
[----:B------:R-:W-:Y:S01]  /*1490*/  SHF.R.S32.HI R0, RZ, 0x1f, R248 ;  /* 0x0000001fff007819 */ /* 0x000fe200000114f8 */
[----:B------:R-:W-:Y:S01]  /*14a0*/  ULDC.64 UR4, c[0x0][0x270] ;  /* 0x00009c0000047ab9 */ /* 0x000fe20000000a00 */
[C---:B-----5:R-:W-:Y:S01]  /*14b0*/  IADD3 R6, P0, R248.reuse, R8, RZ ;  /* 0x00000008f8067210 */ /* 0x060fe20007f1e0ff */
[----:B------:R-:W-:Y:S01]  /*14c0*/  UIMAD UR4, UR24, UR4, URZ ;  /* 0x00000004180472a4 */ /* 0x000fe2000f8e023f */
[----:B------:R-:W-:Y:S01]  /*14d0*/  IADD3 R13, P1, R248, R14, RZ ;  /* 0x0000000ef80d7210 */ /* 0x000fe20007f3e0ff */
[----:B------:R-:W-:Y:S01]  /*14e0*/  UMOV UR21, UR19 ;  /* 0x0000001300157c82 */ /* 0x000fe20008000000 */
[-C--:B------:R-:W-:Y:S01]  /*14f0*/  LEA.HI.X.SX32 R7, R8, R0.reuse, 0x1, P0 ;  /* 0x0000000008077211 */ /* 0x080fe200000f0eff */
[----:B------:R-:W-:Y:S01]  /*1500*/  IMAD.U32 R8, RZ, RZ, UR19 ;  /* 0x00000013ff087e24 */ /* 0x000fe2000f8e00ff */
[C---:B------:R-:W-:Y:S01]  /*1510*/  IADD3 R2, P0, R3.reuse, UR9, RZ ;  /* 0x0000000903027c10 */ /* 0x040fe2000ff1e0ff */
[----:B------:R-:W-:Y:S01]  /*1520*/  UIMAD UR8, UR19, UR5, UR4 ;  /* 0x00000005130872a4 */ /* 0x000fe2000f8e0204 */
[----:B------:R-:W-:Y:S01]  /*1530*/  LEA.HI.X.SX32 R14, R14, R0, 0x1, P1 ;  /* 0x000000000e0e7211 */ /* 0x000fe200008f0eff */
[----:B------:R-:W-:Y:S01]  /*1540*/  IMAD.U32 R0, RZ, RZ, UR19 ;  /* 0x00000013ff007e24 */ /* 0x000fe2000f8e00ff */
[----:B------:R-:W-:Y:S01]  /*1550*/  LEA.HI.X.SX32 R3, R3, UR6, 0x1, P0 ;  /* 0x0000000603037c11 */ /* 0x000fe200080f0eff */
[----:B------:R-:W-:Y:S01]  /*1560*/  USHF.R.S32.HI UR6, URZ, 0x1f, UR7 ;  /* 0x0000001f3f067899 */ /* 0x000fe20008011407 */
[----:B------:R-:W-:Y:S01]  /*1570*/  IADD3 R4, P0, R101, UR7, RZ ;  /* 0x0000000765047c10 */ /* 0x000fe2000ff1e0ff */
[----:B------:R-:W-:Y:S01]  /*1580*/  ULDC UR4, c[0x0][0x250] ;  /* 0x0000940000047ab9 */ /* 0x000fe20000000800 */
[----:B------:R-:W-:Y:S01]  /*1590*/  IMAD.WIDE R10, R10, 0x40, R6 ;  /* 0x000000400a0a7825 */ /* 0x000fe200078e0206 */
[----:B------:R-:W-:Y:S01]  /*15a0*/  @UP0 USHF.R.U32.HI UR21, URZ, UR4, UR11 ;  /* 0x000000043f150299 */ /* 0x000fe2000801160b */
[----:B------:R-:W-:Y:S01]  /*15b0*/  LEA.HI R33, R36, R101, RZ, 0x2 ;  /* 0x0000006524217211 */ /* 0x000fe200078f10ff */
[----:B------:R-:W-:Y:S01]  /*15c0*/  USHF.R.S32.HI UR11, URZ, 0x1f, UR18 ;  /* 0x0000001f3f0b7899 */ /* 0x000fe20008011412 */
[--C-:B------:R-:W-:Y:S01]  /*15d0*/  IMAD.WIDE.U32 R8, R8, c[0x0][0x270], R2.reuse ;  /* 0x00009c0008087a25 */ /* 0x100fe200078e0002 */
[----:B------:R-:W-:Y:S01]  /*15e0*/  USHF.R.S32.HI UR12, URZ, 0x1f, UR21 ;  /* 0x0000001f3f0c7899 */ /* 0x000fe20008011415 */
[----:B------:R-:W-:Y:S01]  /*15f0*/  CS2R R162, SRZ ;  /* 0x0000000000a27805 */ /* 0x000fe2000001ff00 */
[----:B------:R-:W-:Y:S01]  /*1600*/  ULDC.64 UR4, c[0x0][0x1e0] ;  /* 0x0000780000047ab9 */ /* 0x000fe20000000a00 */
[C---:B------:R-:W-:Y:S01]  /*1610*/  IMAD.WIDE.U32 R28, R0.reuse, c[0x0][0x288], R2 ;  /* 0x0000a200001c7a25 */ /* 0x040fe200078e0002 */
[----:B------:R-:W-:Y:S01]  /*1620*/  LOP3.LUT R2, R5, 0xfffffff8, RZ, 0xc0, !PT ;  /* 0xfffffff805027812 */ /* 0x000fe200078ec0ff */
[----:B------:R-:W-:Y:S01]  /*1630*/  UIMAD UR4, UR12, UR4, URZ ;  /* 0x000000040c0472a4 */ /* 0x000fe2000f8e023f */
[C---:B------:R-:W-:Y:S01]  /*1640*/  LEA.HI.X.SX32 R5, R101.reuse, UR6, 0x1, P0 ;  /* 0x0000000665057c11 */ /* 0x040fe200080f0eff */
[----:B------:R-:W-:Y:S01]  /*1650*/  IMAD.U32 R12, RZ, RZ, UR21 ;  /* 0x00000015ff0c7e24 */ /* 0x000fe2000f8e00ff */
[----:B------:R-:W-:Y:S01]  /*1660*/  USEL UR9, UR11, URZ, !UP1 ;  /* 0x0000003f0b097287 */ /* 0x000fe2000c800000 */
[----:B------:R-:W-:Y:S01]  /*1670*/  IMAD.IADD R31, R101, 0x1, -R2 ;  /* 0x00000001651f7824 */ /* 0x000fe200078e0a02 */
[----:B------:R-:W-:Y:S01]  /*1680*/  UIMAD UR25, UR21, UR5, UR4 ;  /* 0x00000005151972a4 */ /* 0x000fe2000f8e0204 */
[----:B------:R-:W-:Y:S01]  /*1690*/  IMAD.WIDE.U32 R26, R0, c[0x0][0x238], R4 ;  /* 0x00008e00001a7a25 */ /* 0x000fe200078e0004 */
[----:B------:R-:W-:Y:S01]  /*16a0*/  USEL UR10, UR18, URZ, !UP1 ;  /* 0x0000003f120a7287 */ /* 0x000fe2000c800000 */
[----:B------:R-:W-:Y:S01]  /*16b0*/  IADD3 R19, R9, UR8, RZ ;  /* 0x0000000809137c10 */ /* 0x000fe2000fffe0ff */
[----:B------:R-:W-:Y:S01]  /*16c0*/  ULDC.64 UR6, c[0x0][0x1e8] ;  /* 0x00007a0000067ab9 */ /* 0x000fe20000000a00 */
[----:B------:R-:W-:Y:S01]  /*16d0*/  IMAD.SHL.U32 R2, R31, 0x8, RZ ;  /* 0x000000081f027824 */ /* 0x000fe200078e00ff */
[----:B------:R-:W-:Y:S01]  /*16e0*/  ULDC.64 UR4, c[0x0][0x1b0] ;  /* 0x00006c0000047ab9 */ /* 0x000fe20000000a00 */
[----:B------:R-:W-:Y:S01]  /*16f0*/  IMAD.SHL.U32 R0, R248, 0x40, RZ ;  /* 0x00000040f8007824 */ /* 0x000fe200078e00ff */
[----:B------:R-:W-:Y:S01]  /*1700*/  UIMAD UR6, UR9, UR6, URZ ;  /* 0x00000006090672a4 */ /* 0x000fe2000f8e023f */
[----:B------:R-:W-:Y:S01]  /*1710*/  IMAD.MOV.U32 R18, RZ, RZ, R8 ;  /* 0x000000ffff127224 */ /* 0x000fe200078e0008 */
[--C-:B------:R-:W-:Y:S01]  /*1720*/  SHF.R.S32.HI R3, RZ, 0x1f, R2.reuse ;  /* 0x0000001fff037819 */ /* 0x100fe20000011402 */
[----:B------:R-:W-:Y:S01]  /*1730*/  UIMAD UR4, UR12, UR4, URZ ;  /* 0x000000040c0472a4 */ /* 0x000fe2000f8e023f */
[----:B------:R-:W-:Y:S01]  /*1740*/  LOP3.LUT R0, R0, 0x1c0, RZ, 0xc0, !PT ;  /* 0x000001c000007812 */ /* 0x000fe200078ec0ff */
[----:B------:R-:W-:Y:S01]  /*1750*/  UIMAD UR6, UR10, UR7, UR6 ;  /* 0x000000070a0672a4 */ /* 0x000fe2000f8e0206 */
[----:B------:R-:W-:Y:S01]  /*1760*/  IMAD R8, R14, c[0x0][0x178], RZ ;  /* 0x00005e000e087a24 */ /* 0x000fe200078e02ff */
[----:B------:R-:W-:Y:S01]  /*1770*/  UIMAD UR7, UR21, UR5, UR4 ;  /* 0x00000005150772a4 */ /* 0x000fe2000f8e0204 */
[--C-:B------:R-:W-:Y:S01]  /*1780*/  LOP3.LUT R6, R0, 0x38, R2.reuse, 0xf8, !PT ;  /* 0x0000003800067812 */ /* 0x100fe200078ef802 */
[----:B------:R-:W-:Y:S01]  /*1790*/  IMAD.WIDE.U32 R4, R12, c[0x0][0x1e0], R2 ;  /* 0x000078000c047a25 */ /* 0x000fe200078e0002 */
[----:B------:R-:W-:Y:S01]  /*17a0*/  SHF.R.U32.HI R0, RZ, 0x3, R0 ;  /* 0x00000003ff007819 */ /* 0x000fe20000011600 */
[----:B------:R-:W-:Y:S01]  /*17b0*/  ULDC.64 UR4, c[0x0][0x1b8] ;  /* 0x00006e0000047ab9 */ /* 0x000fe20000000a00 */
[----:B------:R-:W-:Y:S01]  /*17c0*/  IADD3 R22, R2, 0x40, RZ ;  /* 0x0000004002167810 */ /* 0x000fe20007ffe0ff */
[----:B------:R-:W-:Y:S01]  /*17d0*/  IMAD R8, R13, c[0x0][0x17c], R8 ;  /* 0x00005f000d087a24 */ /* 0x000fe200078e0208 */
[----:B------:R-:W-:Y:S01]  /*17e0*/  LOP3.LUT R20, R6, R0, RZ, 0x3c, !PT ;  /* 0x0000000006147212 */ /* 0x000fe200078e3cff */
[----:B------:R-:W-:Y:S01]  /*17f0*/  IMAD.MOV.U32 R6, RZ, RZ, R4 ;  /* 0x000000ffff067224 */ /* 0x000fe200078e0004 */
[----:B------:R-:W-:Y:S01]  /*1800*/  IADD3 R7, R5, UR25, RZ ;  /* 0x0000001905077c10 */ /* 0x000fe2000fffe0ff */
[----:B------:R-:W-:Y:S01]  /*1810*/  IMAD.WIDE.U32 R4, R12, c[0x0][0x1b0], R2 ;  /* 0x00006c000c047a25 */ /* 0x000fe200078e0002 */
[----:B------:R-:W-:Y:S01]  /*1820*/  UIMAD UR4, UR9, UR4, URZ ;  /* 0x00000004090472a4 */ /* 0x000fe2000f8e023f */
[----:B------:R-:W-:Y:S01]  /*1830*/  ISETP.GE.AND P2, PT, R2, c[0x0][0x1cc], PT ;  /* 0x0000730002007a0c */ /* 0x000fe20003f46270 */
[----:B------:R-:W-:Y:S01]  /*1840*/  USEL UR12, UR18, URZ, !UP2 ;  /* 0x0000003f120c7287 */ /* 0x000fe2000d000000 */
[----:B------:R-:W-:Y:S01]  /*1850*/  IMAD.U32 R12, RZ, RZ, UR10 ;  /* 0x0000000aff0c7e24 */ /* 0x000fe2000f8e00ff */
[----:B------:R-:W-:Y:S01]  /*1860*/  IADD3 R5, R5, UR7, RZ ;  /* 0x0000000705057c10 */ /* 0x000fe2000fffe0ff */
[----:B------:R-:W-:Y:S01]  /*1870*/  IMAD R0, R14, c[0x0][0x208], RZ ;  /* 0x000082000e007a24 */ /* 0x000fe200078e02ff */
[----:B------:R-:W-:Y:S01]  /*1880*/  UIMAD UR4, UR10, UR5, UR4 ;  /* 0x000000050a0472a4 */ /* 0x000fe2000f8e0204 */
[----:B------:R-:W-:Y:S01]  /*1890*/  IMAD.WIDE.U32 R6, R12, c[0x0][0x1e8], R6 ;  /* 0x00007a000c067a25 */ /* 0x000fe200078e0006 */
[----:B------:R-:W-:Y:S01]  /*18a0*/  UIADD3 UR10, -UR13, UR16, URZ ;  /* 0x000000100d0a7290 */ /* 0x000fe2000fffe13f */
[C---:B------:R-:W-:Y:S01]  /*18b0*/  IADD3 R23, R2.reuse, 0x80, RZ ;  /* 0x0000008002177810 */ /* 0x040fe20007ffe0ff */
[----:B------:R-:W-:Y:S01]  /*18c0*/  USHF.R.S32.HI UR8, URZ, 0x1f, UR15 ;  /* 0x0000001f3f087899 */ /* 0x000fe2000801140f */
[----:B------:R-:W-:Y:S01]  /*18d0*/  IMAD R24, R13, c[0x0][0x20c], R0 ;  /* 0x000083000d187a24 */ /* 0x000fe200078e0200 */
[----:B------:R-:W-:Y:S01]  /*18e0*/  IADD3 R7, R7, UR6, RZ ;  /* 0x0000000607077c10 */ /* 0x000fe2000fffe0ff */
[--C-:B------:R-:W-:Y:S01]  /*18f0*/  IMAD.WIDE.U32 R14, R13, c[0x0][0x178], R2.reuse ;  /* 0x00005e000d0e7a25 */ /* 0x100fe200078e0002 */
[----:B------:R-:W-:Y:S01]  /*1900*/  IADD3 R25, R2, 0xc0, RZ ;  /* 0x000000c002197810 */ /* 0x000fe20007ffe0ff */
[----:B------:R-:W-:Y:S01]  /*1910*/  USEL UR11, UR11, URZ, !UP2 ;  /* 0x0000003f0b0b7287 */ /* 0x000fe2000d000000 */
[----:B------:R-:W-:Y:S01]  /*1920*/  CS2R R160, SRZ ;  /* 0x0000000000a07805 */ /* 0x000fe2000001ff00 */
[----:B------:R-:W-:Y:S01]  /*1930*/  IMAD R0, R11, c[0x0][0x1d8], RZ ;  /* 0x000076000b007a24 */ /* 0x000fe200078e02ff */
[----:B------:R-:W-:Y:S01]  /*1940*/  ISETP.GE.AND P4, PT, R25, c[0x0][0x1cc], PT ;  /* 0x0000730019007a0c */ /* 0x000fe20003f86270 */
[----:B------:R-:W-:Y:S01]  /*1950*/  IMAD.WIDE.U32 R16, R13, c[0x0][0x208], R2 ;  /* 0x000082000d107a25 */ /* 0x000fe200078e0002 */
[----:B------:R-:W-:Y:S01]  /*1960*/  USHF.L.U32 UR21, UR15, 0x6, URZ ;  /* 0x000000060f157899 */ /* 0x000fe2000800063f */
[----:B------:R-:W-:Y:S01]  /*1970*/  CS2R R158, SRZ ;  /* 0x00000000009e7805 */ /* 0x000fe2000001ff00 */
[----:B------:R-:W-:Y:S01]  /*1980*/  CS2R R156, SRZ ;  /* 0x00000000009c7805 */ /* 0x000fe2000001ff00 */
[----:B------:R-:W-:Y:S01]  /*1990*/  IMAD.WIDE.U32 R12, R12, c[0x0][0x1b8], R4 ;  /* 0x00006e000c0c7a25 */ /* 0x000fe200078e0004 */
[----:B------:R-:W-:Y:S01]  /*19a0*/  USHF.R.S32.HI UR25, URZ, 0x1f, UR21 ;  /* 0x0000001f3f197899 */ /* 0x000fe20008011415 */
[----:B------:R-:W-:Y:S01]  /*19b0*/  CS2R R154, SRZ ;  /* 0x00000000009a7805 */ /* 0x000fe2000001ff00 */
[----:B------:R-:W-:Y:S01]  /*19c0*/  CS2R R152, SRZ ;  /* 0x0000000000987805 */ /* 0x000fe2000001ff00 */
[----:B------:R-:W-:Y:S01]  /*19d0*/  IMAD.IADD R5, R15, 0x1, R8 ;  /* 0x000000010f057824 */ /* 0x000fe200078e0208 */
[----:B------:R-:W-:Y:S01]  /*19e0*/  CS2R R150, SRZ ;  /* 0x0000000000967805 */ /* 0x000fe2000001ff00 */
[----:B------:R-:W-:Y:S01]  /*19f0*/  IMAD.U32 R15, RZ, RZ, UR19 ;  /* 0x00000013ff0f7e24 */ /* 0x000fe2000f8e00ff */
[----:B------:R-:W-:Y:S01]  /*1a00*/  CS2R R148, SRZ ;  /* 0x0000000000947805 */ /* 0x000fe2000001ff00 */
[C---:B------:R-:W-:Y:S01]  /*1a10*/  IMAD R3, R10.reuse, c[0x0][0x1dc], R0 ;  /* 0x000077000a037a24 */ /* 0x040fe200078e0200 */
[----:B------:R-:W-:Y:S01]  /*1a20*/  CS2R R146, SRZ ;  /* 0x0000000000927805 */ /* 0x000fe2000001ff00 */
[----:B------:R-:W-:Y:S01]  /*1a30*/  IMAD.WIDE.U32 R8, R10, c[0x0][0x1d8], R6 ;  /* 0x000076000a087a25 */ /* 0x000fe200078e0006 */
[----:B------:R-:W-:Y:S01]  /*1a40*/  IADD3 R7, R13, UR4, RZ ;  /* 0x000000040d077c10 */ /* 0x000fe2000fffe0ff */
[----:B------:R-:W-:Y:S01]  /*1a50*/  ULDC.64 UR4, c[0x0][0x180] ;  /* 0x0000600000047ab9 */ /* 0x000fe20000000a00 */
[----:B------:R-:W-:Y:S01]  /*1a60*/  CS2R R144, SRZ ;  /* 0x0000000000907805 */ /* 0x000fe2000001ff00 */
[----:B------:R-:W-:Y:S01]  /*1a70*/  IMAD.MOV.U32 R4, RZ, RZ, R14 ;  /* 0x000000ffff047224 */ /* 0x000fe200078e000e */
[----:B------:R-:W-:Y:S01]  /*1a80*/  UIMAD UR4, UR24, UR4, URZ ;  /* 0x00000004180472a4 */ /* 0x000fe2000f8e023f */
[----:B------:R-:W-:Y:S01]  /*1a90*/  IMAD.IADD R3, R9, 0x1, R3 ;  /* 0x0000000109037824 */ /* 0x000fe200078e0203 */
[----:B------:R-:W-:Y:S01]  /*1aa0*/  CS2R R142, SRZ ;  /* 0x00000000008e7805 */ /* 0x000fe2000001ff00 */
[----:B------:R-:W-:Y:S01]  /*1ab0*/  IMAD.WIDE.U32 R14, R15, c[0x0][0x180], R4 ;  /* 0x000060000f0e7a25 */ /* 0x000fe200078e0004 */
[C---:B------:R-:W-:Y:S01]  /*1ac0*/  LEA R4, P0, R8.reuse, c[0x0][0x1c0], 0x1 ;  /* 0x0000700008047a11 */ /* 0x040fe200078008ff */
[----:B------:R-:W-:Y:S01]  /*1ad0*/  UIMAD UR6, UR19, UR5, UR4 ;  /* 0x00000005130672a4 */ /* 0x000fe2000f8e0204 */
[----:B------:R-:W-:Y:S01]  /*1ae0*/  CS2R R140, SRZ ;  /* 0x00000000008c7805 */ /* 0x000fe2000001ff00 */
[----:B------:R-:W-:Y:S01]  /*1af0*/  IMAD R0, R11, c[0x0][0x1a8], RZ ;  /* 0x00006a000b007a24 */ /* 0x000fe200078e02ff */
[----:B------:R-:W-:Y:S01]  /*1b00*/  LEA.HI.X R5, R8, c[0x0][0x1c4], R3, 0x1, P0 ;  /* 0x0000710008057a11 */ /* 0x000fe200000f0c03 */
[----:B------:R-:W-:Y:S01]  /*1b10*/  IMAD.MOV.U32 R6, RZ, RZ, R12 ;  /* 0x000000ffff067224 */ /* 0x000fe200078e000c */
[----:B------:R-:W-:Y:S01]  /*1b20*/  ULDC.64 UR4, c[0x0][0x178] ;  /* 0x00005e0000047ab9 */ /* 0x000fe20000000a00 */
[C---:B------:R-:W-:Y:S01]  /*1b30*/  IMAD R0, R10.reuse, c[0x0][0x1ac], R0 ;  /* 0x00006b000a007a24 */ /* 0x040fe200078e0200 */
[----:B------:R-:W-:Y:S01]  /*1b40*/  UIMAD.WIDE.U32 UR26, UR15, UR4, URZ ;  /* 0x000000040f1a72a5 */ /* 0x000fe2000f8e003f */
[----:B------:R-:W-:Y:S01]  /*1b50*/  IMAD.MOV.U32 R3, RZ, RZ, c[0x0][0x1d8] ;  /* 0x00007600ff037624 */ /* 0x000fe200078e00ff */
[----:B------:R-:W-:Y:S01]  /*1b60*/  UIMAD UR4, UR8, UR4, URZ ;  /* 0x00000004080472a4 */ /* 0x000fe2000f8e023f */
[----:B------:R-:W-:Y:S01]  /*1b70*/  IMAD.WIDE.U32 R10, R10, c[0x0][0x1a8], R6 ;  /* 0x00006a000a0a7a25 */ /* 0x000fe200078e0006 */
[----:B------:R-:W-:Y:S01]  /*1b80*/  CS2R R138, SRZ ;  /* 0x00000000008a7805 */ /* 0x000fe2000001ff00 */
[----:B------:R-:W-:Y:S01]  /*1b90*/  CS2R R136, SRZ ;  /* 0x0000000000887805 */ /* 0x000fe2000001ff00 */
[----:B------:R-:W-:Y:S01]  /*1ba0*/  LEA R8, P1, R3, R4, 0x6 ;  /* 0x0000000403087211 */ /* 0x000fe200078230ff */
[----:B------:R-:W-:Y:S01]  /*1bb0*/  IMAD.MOV.U32 R9, RZ, RZ, c[0x0][0x1dc] ;  /* 0x00007700ff097624 */ /* 0x000fe200078e00ff */
[C---:B------:R-:W-:Y:S01]  /*1bc0*/  LEA R6, P0, R10.reuse, c[0x0][0x190], 0x1 ;  /* 0x000064000a067a11 */ /* 0x040fe200078008ff */
[----:B------:R-:W-:Y:S01]  /*1bd0*/  IMAD.IADD R0, R11, 0x1, R0 ;  /* 0x000000010b007824 */ /* 0x000fe200078e0200 */
[----:B------:R-:W-:Y:S01]  /*1be0*/  IADD3 R11, R15, UR6, RZ ;  /* 0x000000060f0b7c10 */ /* 0x000fe2000fffe0ff */
[----:B------:R-:W-:Y:S01]  /*1bf0*/  IMAD.MOV.U32 R13, RZ, RZ, c[0x0][0x1a8] ;  /* 0x00006a00ff0d7624 */ /* 0x000fe200078e00ff */
[----:B------:R-:W-:Y:S01]  /*1c00*/  LEA.HI.X R9, R3, R5, R9, 0x6, P1 ;  /* 0x0000000503097211 */ /* 0x000fe200008f3409 */
[----:B------:R-:W-:Y:S01]  /*1c10*/  UIMAD UR6, UR15, UR5, UR4 ;  /* 0x000000050f0672a4 */ /* 0x000fe2000f8e0204 */
[----:B------:R-:W-:Y:S01]  /*1c20*/  LEA.HI.X R7, R10, c[0x0][0x194], R0, 0x1, P0 ;  /* 0x000065000a077a11 */ /* 0x000fe200000f0c00 */
[----:B------:R-:W-:Y:S01]  /*1c30*/  IMAD.MOV.U32 R10, RZ, RZ, R14 ;  /* 0x000000ffff0a7224 */ /* 0x000fe200078e000e */
[----:B------:R-:W-:Y:S01]  /*1c40*/  LEA.HI R3, R36, R101, RZ, 0x6 ;  /* 0x0000006524037211 */ /* 0x000fe200078f30ff */
[----:B------:R-:W-:Y:S01]  /*1c50*/  ULDC.64 UR4, c[0x0][0x188] ;  /* 0x0000620000047ab9 */ /* 0x000fe20000000a00 */
[----:B------:R-:W-:Y:S01]  /*1c60*/  IADD3 R0, -R248, UR10, RZ ;  /* 0x0000000af8007c10 */ /* 0x000fe2000fffe1ff */
[----:B------:R-:W-:Y:S01]  /*1c70*/  UIMAD UR4, UR11, UR4, URZ ;  /* 0x000000040b0472a4 */ /* 0x000fe2000f8e023f */
[----:B------:R-:W-:Y:S01]  /*1c80*/  ISETP.GE.AND P1, PT, R22, c[0x0][0x1cc], PT ;  /* 0x0000730016007a0c */ /* 0x000fe20003f26270 */
[----:B------:R-:W-:Y:S01]  /*1c90*/  UIADD3 UR6, UR27, UR6, URZ ;  /* 0x000000061b067290 */ /* 0x000fe2000fffe03f */
[----:B------:R-:W-:Y:S01]  /*1ca0*/  SHF.R.S32.HI R30, RZ, 0x6, R3 ;  /* 0x00000006ff1e7819 */ /* 0x000fe20000011403 */
[----:B------:R-:W-:Y:S01]  /*1cb0*/  UIMAD UR4, UR12, UR5, UR4 ;  /* 0x000000050c0472a4 */ /* 0x000fe2000f8e0204 */
[C---:B------:R-:W-:Y:S01]  /*1cc0*/  ISETP.LT.OR P5, PT, R0.reuse, 0x1, P2 ;  /* 0x000000010000780c */ /* 0x040fe200017a1670 */
[----:B------:R-:W-:Y:S01]  /*1cd0*/  IMAD.MOV.U32 R246, RZ, RZ, 0x20 ;  /* 0x00000020fff67424 */ /* 0x000fe200078e00ff */
[----:B------:R-:W-:Y:S01]  /*1ce0*/  ISETP.LT.OR P3, PT, R0, 0x1, P1 ;  /* 0x000000010000780c */ /* 0x000fe20000f61670 */
[----:B------:R-:W-:Y:S01]  /*1cf0*/  IMAD R3, R30, 0x200, R20 ;  /* 0x000002001e037824 */ /* 0x000fe200078e0214 */
[----:B------:R-:W-:Y:S01]  /*1d00*/  ISETP.GE.AND P0, PT, R23, c[0x0][0x1cc], PT ;  /* 0x0000730017007a0c */ /* 0x000fe20003f06270 */
[----:B------:R-:W-:Y:S01]  /*1d10*/  IMAD.U32 R20, RZ, RZ, UR12 ;  /* 0x0000000cff147e24 */ /* 0x000fe2000f8e00ff */
[----:B------:R-:W-:Y:S01]  /*1d20*/  ISETP.LT.OR P6, PT, R0, 0x1, P4 ;  /* 0x000000010000780c */ /* 0x000fe200027c1670 */
[----:B------:R-:W-:Y:S01]  /*1d30*/  IMAD.SHL.U32 R240, R3, 0x2, RZ ;  /* 0x0000000203f07824 */ /* 0x000fe200078e00ff */
[----:B------:R-:W-:Y:S01]  /*1d40*/  CS2R R134, SRZ ;  /* 0x0000000000867805 */ /* 0x000fe2000001ff00 */
[----:B------:R-:W-:Y:S01]  /*1d50*/  IMAD.WIDE.U32 R34, R20, c[0x0][0x188], R10 ;  /* 0x0000620014227a25 */ /* 0x000fe200078e000a */
[----:B------:R-:W-:Y:S01]  /*1d60*/  CS2R R132, SRZ ;  /* 0x0000000000847805 */ /* 0x000fe2000001ff00 */
[----:B------:R-:W-:Y:S01]  /*1d70*/  CS2R R130, SRZ ;  /* 0x0000000000827805 */ /* 0x000fe2000001ff00 */
[----:B------:R-:W-:Y:S01]  /*1d80*/  CS2R R128, SRZ ;  /* 0x0000000000807805 */ /* 0x000fe2000001ff00 */
[----:B------:R-:W-:Y:S01]  /*1d90*/  @!PT LDS RZ, [RZ] ;  /* 0x00000000fffff984 */ /* 0x000fe20000000800 */
[----:B------:R-:W-:Y:S01]  /*1da0*/  @!PT LDS RZ, [RZ] ;  /* 0x00000000fffff984 */ /* 0x000fe20000000800 */
[----:B------:R-:W-:Y:S01]  /*1db0*/  @!PT LDS RZ, [RZ] ;  /* 0x00000000fffff984 */ /* 0x000fe20000000800 */
[----:B------:R1:W-:Y:S01]  /*1dc0*/  LDGSTS.E.BYPASS.LTC128B.128 [R240+0x8080], [R4.64], !P5 ;  /* 0x0808000004f07fae */ /* 0x0003e2000e901d56 */
[----:B------:R-:W-:Y:S01]  /*1dd0*/  ISETP.LT.OR P5, PT, R0, 0x21, P2 ;  /* 0x000000210000780c */ /* 0x000fe200017a1670 */
[----:B------:R-:W-:Y:S01]  /*1de0*/  IMAD.WIDE.U32 R14, R20, c[0x0][0x278], R18 ;  /* 0x00009e00140e7a25 */ /* 0x000fe200078e0012 */
[C---:B------:R-:W-:Y:S01]  /*1df0*/  ISETP.LT.OR P2, PT, R0.reuse, 0x21, P1 ;  /* 0x000000210000780c */ /* 0x040fe20000f41670 */
[----:B------:R1:W-:Y:S01]  /*1e00*/  LDGSTS.E.BYPASS.LTC128B.128 [R240+0xa080], [R4.64+0x80], !P3 ;  /* 0x0a08008004f07fae */ /* 0x0003e2000d901d56 */
[C---:B------:R-:W-:Y:S01]  /*1e10*/  LEA R12, P3, R13.reuse, R6, 0x6 ;  /* 0x000000060d0c7211 */ /* 0x040fe200078630ff */
[----:B------:R-:W-:Y:S01]  /*1e20*/  CS2R R126, SRZ ;  /* 0x00000000007e7805 */ /* 0x000fe2000001ff00 */
[C---:B------:R-:W-:Y:S01]  /*1e30*/  ISETP.LT.OR P1, PT, R0.reuse, 0x21, P0 ;  /* 0x000000210000780c */ /* 0x040fe20000721670 */
[----:B------:R-:W-:Y:S01]  /*1e40*/  STL.64 [R1], R34 ;  /* 0x0000002201007387 */ /* 0x000fe20000100a00 */
[----:B------:R-:W-:Y:S01]  /*1e50*/  LEA.HI.X R13, R13, R7, R32, 0x6, P3 ;  /* 0x000000070d0d7211 */ /* 0x000fe200018f3420 */
[----:B------:R-:W-:Y:S01]  /*1e60*/  CS2R R124, SRZ ;  /* 0x00000000007c7805 */ /* 0x000fe2000001ff00 */
[C---:B------:R-:W-:Y:S01]  /*1e70*/  ISETP.LT.OR P3, PT, R0.reuse, 0x1, P0 ;  /* 0x000000010000780c */ /* 0x040fe20000761670 */
[----:B------:R-:W-:Y:S01]  /*1e80*/  CS2R R122, SRZ ;  /* 0x00000000007a7805 */ /* 0x000fe2000001ff00 */
[----:B------:R-:W-:Y:S01]  /*1e90*/  ISETP.LT.OR P0, PT, R0, 0x21, P4 ;  /* 0x000000210000780c */ /* 0x000fe20002701670 */
[----:B------:R-:W-:Y:S01]  /*1ea0*/  CS2R R120, SRZ ;  /* 0x0000000000787805 */ /* 0x000fe2000001ff00 */
[----:B------:R-:W-:Y:S01]  /*1eb0*/  ISETP.GE.AND P4, PT, R2, c[0x0][0x19c], PT ;  /* 0x0000670002007a0c */ /* 0x000fe20003f86270 */
[----:B------:R-:W-:Y:S01]  /*1ec0*/  CS2R R118, SRZ ;  /* 0x0000000000767805 */ /* 0x000fe2000001ff00 */
[----:B------:R-:W-:Y:S01]  /*1ed0*/  IADD3 R21, R35, UR4, RZ ;  /* 0x0000000423157c10 */ /* 0x000fe2000fffe0ff */
[----:B------:R-:W-:Y:S01]  /*1ee0*/  ULDC.64 UR4, c[0x0][0x278] ;  /* 0x00009e0000047ab9 */ /* 0x000fe20000000a00 */
[----:B------:R-:W-:Y:S01]  /*1ef0*/  SHF.R.S32.HI R19, RZ, 0x2, R33 ;  /* 0x00000002ff137819 */ /* 0x000fe20000011421 */
[----:B------:R-:W-:Y:S01]  /*1f00*/  UIMAD UR4, UR11, UR4, URZ ;  /* 0x000000040b0472a4 */ /* 0x000fe2000f8e023f */
[----:B------:R-:W-:Y:S01]  /*1f10*/  CS2R R116, SRZ ;  /* 0x0000000000747805 */ /* 0x000fe2000001ff00 */
[----:B------:R2:W-:Y:S01]  /*1f20*/  STL [R1+0x8], R21 ;  /* 0x0000081501007387 */ /* 0x0005e20000100800 */
        /* <DEDUP_REMOVED lines=10> */
[----:B------:R-:W-:Y:S01]  /*1fd0*/  CS2R R102, SRZ ;  /* 0x0000000000667805 */ /* 0x000fe2000001ff00 */
[----:B------:R3:W-:Y:S01]  /*1fe0*/  LDGSTS.E.BYPASS.LTC128B.128 [R240+0x9080], [R8.64], !P5 ;  /* 0x0908000008f07fae */ /* 0x0007e2000e901d56 */
[C---:B------:R-:W-:Y:S01]  /*1ff0*/  ISETP.LT.OR P5, PT, R0.reuse, 0x1, P3 ;  /* 0x000000010000780c */ /* 0x040fe20001fa1670 */
        /* <DEDUP_REMOVED lines=14> */
[----:B------:R4:W-:Y:S01]  /*20e0*/  LDGSTS.E.BYPASS.LTC128B.128 [R240+0x80], [R6.64], !P6 ;  /* 0x0008000006f07fae */ /* 0x0009e2000f101d56 */
[C---:B------:R-:W-:Y:S01]  /*20f0*/  ISETP.LT.OR P6, PT, R0.reuse, 0x1, P2 ;  /* 0x000000010000780c */ /* 0x040fe200017c1670 */
[----:B------:R-:W-:Y:S01]  /*2100*/  CS2R R80, SRZ ;  /* 0x0000000000507805 */ /* 0x000fe2000001ff00 */
[----:B------:R-:W-:Y:S01]  /*2110*/  CS2R R78, SRZ ;  /* 0x00000000004e7805 */ /* 0x000fe2000001ff00 */
[----:B------:R4:W-:Y:S01]  /*2120*/  LDGSTS.E.BYPASS.LTC128B.128 [R240+0x2080], [R6.64+0x80], !P5 ;  /* 0x0208008006f07fae */ /* 0x0009e2000e901d56 */
[C---:B------:R-:W-:Y:S01]  /*2130*/  ISETP.LT.OR P5, PT, R0.reuse, 0x1, P1 ;  /* 0x000000010000780c */ /* 0x040fe20000fa1670 */
[----:B------:R-:W-:Y:S01]  /*2140*/  CS2R R76, SRZ ;  /* 0x00000000004c7805 */ /* 0x000fe2000001ff00 */
[----:B------:R-:W-:Y:S01]  /*2150*/  P2R R10, PR, RZ, 0x40 ;  /* 0x00000040ff0a7803 */ /* 0x000fe20000000000 */
[----:B-1----:R-:W-:Y:S01]  /*2160*/  IMAD.U32 R4, RZ, RZ, UR26 ;  /* 0x0000001aff047e24 */ /* 0x002fe2000f8e00ff */
[C---:B------:R-:W-:Y:S01]  /*2170*/  ISETP.LT.OR P6, PT, R0.reuse, 0x21, P4 ;  /* 0x000000210000780c */ /* 0x040fe200027c1670 */
[----:B------:R-:W-:Y:S01]  /*2180*/  IMAD.U32 R5, RZ, RZ, UR27 ;  /* 0x0000001bff057e24 */ /* 0x000fe2000f8e00ff */
[----:B------:R-:W-:Y:S01]  /*2190*/  ISETP.LT.OR P4, PT, R0, 0x21, P1 ;  /* 0x000000210000780c */ /* 0x000fe20000f81670 */
[----:B------:R-:W-:Y:S01]  /*21a0*/  IMAD.U32 R5, RZ, RZ, UR6 ;  /* 0x00000006ff057e24 */ /* 0x000fe2000f8e00ff */
[----:B------:R-:W-:Y:S01]  /*21b0*/  ISETP.NE.AND P1, PT, R10, RZ, PT ;  /* 0x000000ff0a00720c */ /* 0x000fe20003f25270 */
[----:B------:R-:W-:Y:S01]  /*21c0*/  ULDC.64 UR6, c[0x0][0x210] ;  /* 0x0000840000067ab9 */ /* 0x000fe20000000a00 */
[C---:B------:R-:W-:Y:S01]  /*21d0*/  LEA R3, P0, R4.reuse, R34, 0x6 ;  /* 0x0000002204037211 */ /* 0x040fe200078030ff */
[----:B------:R-:W-:Y:S01]  /*21e0*/  UIMAD UR6, UR24, UR6, URZ ;  /* 0x00000006180672a4 */ /* 0x000fe2000f8e023f */
[----:B------:R1:W-:Y:S01]  /*21f0*/  STL.64 [R1+0x18], R14 ;  /* 0x0000180e01007387 */ /* 0x0003e20000100a00 */
[----:B------:R-:W-:Y:S01]  /*2200*/  CS2R R74, SRZ ;  /* 0x00000000004a7805 */ /* 0x000fe2000001ff00 */
[----:B------:R-:W-:Y:S01]  /*2210*/  LEA.HI.X R5, R4, R21, R5, 0x6, P0 ;  /* 0x0000001504057211 */ /* 0x000fe200000f3405 */
[----:B------:R-:W-:Y:S01]  /*2220*/  UIMAD UR7, UR19, UR7, UR6 ;  /* 0x00000007130772a4 */ /* 0x000fe2000f8e0206 */
[----:B------:R-:W-:Y:S01]  /*2230*/  LEA R4, P0, R3, c[0x0][0x160], 0x1 ;  /* 0x0000580003047a11 */ /* 0x000fe200078008ff */
[----:B------:R-:W-:Y:S01]  /*2240*/  UIMAD UR6, UR12, UR5, UR4 ;  /* 0x000000050c0672a4 */ /* 0x000fe2000f8e0204 */
[----:B---3--:R-:W-:Y:S01]  /*2250*/  P2R R8, PR, RZ, 0x20 ;  /* 0x00000020ff087803 */ /* 0x008fe20000000000 */
[----:B------:R-:W-:Y:S01]  /*2260*/  IMAD.IADD R9, R17, 0x1, R24 ;  /* 0x0000000111097824 */ /* 0x000fe200078e0218 */
[C---:B------:R-:W-:Y:S01]  /*2270*/  ISETP.LT.OR P5, PT, R0.reuse, 0x21, P3 ;  /* 0x000000210000780c */ /* 0x040fe20001fa1670 */
[----:B------:R4:W-:Y:S01]  /*2280*/  LDGSTS.E.BYPASS.LTC128B.128 [R240+0x4080], [R6.64+0x100], !P1 ;  /* 0x0408010006f07fae */ /* 0x0009e2000c901d56 */
[----:B------:R-:W-:Y:S01]  /*2290*/  ISETP.LT.OR P3, PT, R0, 0x21, P2 ;  /* 0x000000210000780c */ /* 0x000fe20001761670 */
[----:B------:R-:W-:Y:S01]  /*22a0*/  IMAD.U32 R0, RZ, RZ, UR21 ;  /* 0x00000015ff007e24 */ /* 0x000fe2000f8e00ff */
[----:B------:R-:W-:Y:S01]  /*22b0*/  ISETP.NE.AND P2, PT, R8, RZ, PT ;  /* 0x000000ff0800720c */ /* 0x000fe20003f45270 */
[----:B------:R-:W-:Y:S01]  /*22c0*/  IMAD.MOV.U32 R8, RZ, RZ, R16 ;  /* 0x000000ffff087224 */ /* 0x000fe200078e0010 */
[----:B------:R-:W-:Y:S01]  /*22d0*/  ISETP.GE.AND P1, PT, R22, c[0x0][0x16c], PT ;  /* 0x00005b0016007a0c */ /* 0x000fe20003f26270 */
[----:B------:R-:W-:Y:S01]  /*22e0*/  ULDC.64 UR4, c[0x0][0x218] ;  /* 0x0000860000047ab9 */ /* 0x000fe20000000a00 */
[----:B------:R-:W-:Y:S01]  /*22f0*/  IADD3 R0, -R0, UR17, -R248 ;  /* 0x0000001100007c10 */ /* 0x000fe2000fffe9f8 */
[----:B------:R-:W-:Y:S01]  /*2300*/  UIMAD UR4, UR11, UR4, URZ ;  /* 0x000000040b0472a4 */ /* 0x000fe2000f8e023f */
[----:B------:R-:W-:Y:S01]  /*2310*/  LEA.HI.X R5, R3, c[0x0][0x164], R5, 0x1, P0 ;  /* 0x0000590003057a11 */ /* 0x000fe200000f0c05 */
[----:B------:R-:W-:Y:S01]  /*2320*/  IMAD.U32 R3, RZ, RZ, UR19 ;  /* 0x00000013ff037e24 */ /* 0x000fe2000f8e00ff */
[-C--:B--2---:R-:W-:Y:S01]  /*2330*/  LEA.HI R21, R36, R101.reuse, RZ, 0x4 ;  /* 0x0000006524157211 */ /* 0x084fe200078f20ff */
[----:B------:R-:W-:Y:S01]  /*2340*/  UIMAD UR5, UR12, UR5, UR4 ;  /* 0x000000050c0572a4 */ /* 0x000fe2000f8e0204 */
[----:B------:R-:W-:Y:S01]  /*2350*/  IADD3 R11, R15, UR6, RZ ;  /* 0x000000060f0b7c10 */ /* 0x000fe2000fffe0ff */
[----:B------:R-:W-:Y:S01]  /*2360*/  IMAD.WIDE.U32 R8, R3, c[0x0][0x210], R8 ;  /* 0x0000840003087a25 */ /* 0x000fe200078e0008 */
[----:B------:R-:W-:Y:S01]  /*2370*/  CS2R R72, SRZ ;  /* 0x0000000000487805 */ /* 0x000fe2000001ff00 */
[----:B------:R4:W-:Y:S01]  /*2380*/  LDGSTS.E.BYPASS.LTC128B.128 [R240+0x6080], [R6.64+0x180], !P2 ;  /* 0x0608018006f07fae */ /* 0x0009e2000d101d56 */
[----:B------:R-:W-:Y:S01]  /*2390*/  ISETP.GE.AND P2, PT, R2, c[0x0][0x16c], PT ;  /* 0x00005b0002007a0c */ /* 0x000fe20003f46270 */
[----:B------:R-:W-:Y:S01]  /*23a0*/  IMAD.MOV.U32 R3, RZ, RZ, c[0x0][0x178] ;  /* 0x00005e00ff037624 */ /* 0x000fe200078e00ff */
[----:B-1----:R-:W-:Y:S01]  /*23b0*/  LEA.HI R15, R36, R101, RZ, 0x5 ;  /* 0x00000065240f7211 */ /* 0x002fe200078f28ff */
[----:B------:R1:W-:Y:S01]  /*23c0*/  LDGSTS.E.BYPASS.LTC128B.128 [R240+0x1080], [R12.64], !P6 ;  /* 0x010800000cf07fae */ /* 0x0003e2000f101d56 */
[C---:B------:R-:W-:Y:S01]  /*23d0*/  ISETP.LT.OR P6, PT, R0.reuse, 0x1, P2 ;  /* 0x000000010000780c */ /* 0x040fe200017c1670 */
        /* <DEDUP_REMOVED lines=18> */
[----:B------:R2:W-:Y:S01]  /*2500*/  LDGSTS.E.BYPASS.LTC128B.128 [R240+0x10080], [R4.64], !P6 ;  /* 0x1008000004f07fae */ /* 0x0005e2000f101d56 */
[----:B------:R-:W-:Y:S01]  /*2510*/  ISETP.GT.AND P6, PT, R101, 0xf, PT ;  /* 0x0000000f6500780c */ /* 0x000fe20003fc4270 */
[----:B------:R-:W-:Y:S01]  /*2520*/  CS2R R54, SRZ ;  /* 0x0000000000367805 */ /* 0x000fe2000001ff00 */
[----:B----4-:R-:W-:Y:S01]  /*2530*/  IMAD.MOV.U32 R7, RZ, RZ, c[0x0][0x17c] ;  /* 0x00005f00ff077624 */ /* 0x010fe200078e00ff */
[----:B------:R2:W-:Y:S01]  /*2540*/  LDGSTS.E.BYPASS.LTC128B.128 [R240+0x12080], [R4.64+0x80], !P3 ;  /* 0x1208008004f07fae */ /* 0x0005e2000d901d56 */
[----:B------:R-:W-:Y:S01]  /*2550*/  ISETP.LT.OR P3, PT, R0, 0x1, P4 ;  /* 0x000000010000780c */ /* 0x000fe20002761670 */
[----:B------:R-:W-:Y:S01]  /*2560*/  CS2R R52, SRZ ;  /* 0x0000000000347805 */ /* 0x000fe2000001ff00 */
[C---:B------:R-:W-:Y:S01]  /*2570*/  ISETP.GE.AND P6, PT, R2.reuse, c[0x0][0x16c], PT ;  /* 0x00005b0002007a0c */ /* 0x040fe20003fc6270 */
[----:B------:R2:W-:Y:S01]  /*2580*/  LDGSTS.E.BYPASS.LTC128B.128 [R240+0x14080], [R4.64+0x100], !P0 ;  /* 0x1408010004f07fae */ /* 0x0005e2000c101d56 */
[C---:B------:R-:W-:Y:S01]  /*2590*/  LEA R6, P0, R3.reuse, R4, 0x6 ;  /* 0x0000000403067211 */ /* 0x040fe200078030ff */
[----:B------:R-:W-:Y:S01]  /*25a0*/  CS2R R50, SRZ ;  /* 0x0000000000327805 */ /* 0x000fe2000001ff00 */
[----:B------:R-:W-:Y:S01]  /*25b0*/  SEL R35, RZ, 0x1, P6 ;  /* 0x00000001ff237807 */ /* 0x000fe20003000000 */
[----:B------:R3:W-:Y:S01]  /*25c0*/  STL [R1+0x30], R11 ;  /* 0x0000300b01007387 */ /* 0x0007e20000100800 */
[----:B------:R-:W-:Y:S01]  /*25d0*/  LEA.HI.X R7, R3, R5, R7, 0x6, P0 ;  /* 0x0000000503077211 */ /* 0x000fe200000f3407 */
[----:B------:R-:W-:Y:S01]  /*25e0*/  CS2R R48, SRZ ;  /* 0x0000000000307805 */ /* 0x000fe2000001ff00 */
[----:B------:R-:W-:Y:S01]  /*25f0*/  IADD3 R3, R9, UR7, RZ ;  /* 0x0000000709037c10 */ /* 0x000fe2000fffe0ff */
[----:B------:R-:W-:Y:S01]  /*2600*/  ULDC.64 UR6, c[0x0][0x208] ;  /* 0x0000820000067ab9 */ /* 0x000fe20000000a00 */
[----:B------:R-:W-:Y:S01]  /*2610*/  SHF.R.S32.HI R9, RZ, 0x1f, R33 ;  /* 0x0000001fff097819 */ /* 0x000fe20000011421 */
[----:B------:R2:W-:Y:S01]  /*2620*/  LDGSTS.E.BYPASS.LTC128B.128 [R240+0x16080], [R4.64+0x180], !P3 ;  /* 0x1608018004f07fae */ /* 0x0005e2000d901d56 */
[----:B------:R-:W-:Y:S01]  /*2630*/  ISETP.GT.AND P3, PT, R101, 0xf, PT ;  /* 0x0000000f6500780c */ /* 0x000fe20003f64270 */
[----:B------:R-:W-:Y:S01]  /*2640*/  UIMAD UR4, UR8, UR6, URZ ;  /* 0x00000006080472a4 */ /* 0x000fe2000f8e023f */
[----:B-1----:R-:W-:Y:S01]  /*2650*/  SHF.R.S32.HI R13, RZ, 0x4, R21 ;  /* 0x00000004ff0d7819 */ /* 0x002fe20000011415 */
[----:B------:R1:W-:Y:S01]  /*2660*/  LDGSTS.E.BYPASS.LTC128B.128 [R240+0x11080], [R6.64], !P2 ;  /* 0x1108000006f07fae */ /* 0x0003e2000d101d56 */
[----:B------:R-:W-:Y:S01]  /*2670*/  UIMAD.WIDE.U32 UR26, UR15, UR6, URZ ;  /* 0x000000060f1a72a5 */ /* 0x000fe2000f8e003f */
[C---:B------:R-:W-:Y:S01]  /*2680*/  ISETP.GE.AND P2, PT, R2.reuse, c[0x0][0x1fc], PT ;  /* 0x00007f0002007a0c */ /* 0x040fe20003f46270 */
[----:B------:R-:W-:Y:S01]  /*2690*/  UIMAD UR4, UR15, UR7, UR4 ;  /* 0x000000070f0472a4 */ /* 0x000fe2000f8e0204 */
[----:B------:R-:W-:Y:S01]  /*26a0*/  LEA.HI R10, R21, R13, RZ, 0x1 ;  /* 0x0000000d150a7211 */ /* 0x000fe200078f08ff */
[----:B------:R1:W-:Y:S01]  /*26b0*/  LDGSTS.E.BYPASS.LTC128B.128 [R240+0x13080], [R6.64+0x80], !P1 ;  /* 0x1308008006f07fae */ /* 0x0003e2000c901d56 */
[----:B------:R-:W-:Y:S01]  /*26c0*/  ISETP.GE.AND P1, PT, R2, c[0x0][0x1fc], PT ;  /* 0x00007f0002007a0c */ /* 0x000fe20003f26270 */
[----:B------:R-:W-:Y:S01]  /*26d0*/  IMAD.MOV.U32 R2, RZ, RZ, R8 ;  /* 0x000000ffff027224 */ /* 0x000fe200078e0008 */
[----:B------:R-:W-:Y:S01]  /*26e0*/  LOP3.LUT R10, R10, 0xfffffffe, RZ, 0xc0, !PT ;  /* 0xfffffffe0a0a7812 */ /* 0x000fe200078ec0ff */
[----:B------:R-:W-:Y:S01]  /*26f0*/  UIADD3 UR4, UR27, UR4, URZ ;  /* 0x000000041b047290 */ /* 0x000fe2000fffe03f */
[----:B------:R-:W-:Y:S01]  /*2700*/  SHF.R.S32.HI R8, RZ, 0x1f, R15 ;  /* 0x0000001fff087819 */ /* 0x000fe2000001140f */
[----:B------:R-:W-:Y:S01]  /*2710*/  IMAD.WIDE.U32 R250, R20, c[0x0][0x218], R2 ;  /* 0x0000860014fa7a25 */ /* 0x000fe200078e0002 */
[----:B------:R-:W-:Y:S01]  /*2720*/  ULDC.64 UR8, c[0x0][0x288] ;  /* 0x0000a20000087ab9 */ /* 0x000fe20000000a00 */
[----:B------:R-:W-:Y:S01]  /*2730*/  CS2R R46, SRZ ;  /* 0x00000000002e7805 */ /* 0x000fe2000001ff00 */
[----:B------:R-:W-:Y:S01]  /*2740*/  UIMAD UR8, UR24, UR8, URZ ;  /* 0x00000008180872a4 */ /* 0x000fe2000f8e023f */
[----:B------:R-:W-:Y:S01]  /*2750*/  IMAD.IADD R17, R13, 0x1, -R10 ;  /* 0x000000010d117824 */ /* 0x000fe200078e0a0a */
[----:B------:R-:W-:Y:S01]  /*2760*/  IADD3 R252, R251, UR5, RZ ;  /* 0x00000005fbfc7c10 */ /* 0x000fe2000fffe0ff */
[----:B------:R-:W-:Y:S01]  /*2770*/  IMAD.U32 R3, RZ, RZ, UR4 ;  /* 0x00000004ff037e24 */ /* 0x000fe2000f8e00ff */
[----:B------:R-:W-:Y:S01]  /*2780*/  SHF.R.S32.HI R10, RZ, 0x5, R15 ;  /* 0x00000005ff0a7819 */ /* 0x000fe2000001140f */
[----:B------:R-:W-:Y:S01]  /*2790*/  ULDC.64 UR4, c[0x0][0x238] ;  /* 0x00008e0000047ab9 */ /* 0x000fe20000000a00 */
[----:B------:R-:W-:Y:S01]  /*27a0*/  CS2R R44, SRZ ;  /* 0x00000000002c7805 */ /* 0x000fe2000001ff00 */
[----:B------:R-:W-:Y:S01]  /*27b0*/  UIMAD UR4, UR24, UR4, URZ ;  /* 0x00000004180472a4 */ /* 0x000fe2000f8e023f */
[----:B------:R-:W-:Y:S01]  /*27c0*/  LEA.HI R16, R10, R10, RZ, 0x1 ;  /* 0x0000000a0a107211 */ /* 0x000fe200078f08ff */
[----:B------:R-:W-:Y:S01]  /*27d0*/  UIMAD UR8, UR19, UR9, UR8 ;  /* 0x00000009130872a4 */ /* 0x000fe2000f8e0208 */
[----:B--2---:R-:W-:Y:S01]  /*27e0*/  @!P3 IADD3 R4, P0, R14, UR21, RZ ;  /* 0x000000150e04bc10 */ /* 0x004fe2000ff1e0ff */
[----:B------:R-:W-:Y:S01]  /*27f0*/  UIMAD UR4, UR19, UR5, UR4 ;  /* 0x00000005130472a4 */ /* 0x000fe2000f8e0204 */
[----:B------:R-:W-:Y:S01]  /*2800*/  P2R R14, PR, RZ, 0x2 ;  /* 0x00000002ff0e7803 */ /* 0x000fe20000000000 */
[----:B------:R-:W-:Y:S01]  /*2810*/  CS2R R42, SRZ ;  /* 0x00000000002a7805 */ /* 0x000fe2000001ff00 */
[----:B------:R-:W-:Y:S01]  /*2820*/  @!P3 IADD3.X R5, R11, UR25, RZ, P0, !PT ;  /* 0x000000190b05bc10 */ /* 0x000fe200087fe4ff */
[----:B------:R-:W-:Y:S01]  /*2830*/  CS2R R40, SRZ ;  /* 0x0000000000287805 */ /* 0x000fe2000001ff00 */
[----:B------:R-:W-:-:S02]  /*2840*/  @!P3 LEA R12, P0, R4, c[0x0][0x258], 0x2 ;  /* 0x00009600040cba11 */ /* 0x000fc400078010ff */
[----:B---3--:R-:W-:Y:S02]  /*2850*/  P2R R11, PR, RZ, 0x4 ;  /* 0x00000004ff0b7803 */ /* 0x008fe40000000000 */
[----:B------:R-:W-:Y:S01]  /*2860*/  @!P3 LEA.HI.X R13, R4, c[0x0][0x25c], R5, 0x2, P0 ;  /* 0x00009700040dba11 */ /* 0x000fe200000f1405 */
[----:B------:R-:W-:Y:S01]  /*2870*/  IMAD.U32 R4, RZ, RZ, UR26 ;  /* 0x0000001aff047e24 */ /* 0x000fe2000f8e00ff */
[C---:B------:R-:W-:Y:S01]  /*2880*/  ISETP.LT.OR P2, PT, R0.reuse, 0x21, P5 ;  /* 0x000000210000780c */ /* 0x040fe20002f41670 */
[----:B------:R-:W-:Y:S01]  /*2890*/  IMAD.U32 R5, RZ, RZ, UR27 ;  /* 0x0000001bff057e24 */ /* 0x000fe2000f8e00ff */
[----:B------:R-:W-:Y:S02]  /*28a0*/  ISETP.LT.OR P1, PT, R0, 0x21, P4 ;  /* 0x000000210000780c */ /* 0x000fe40002721670 */
[C---:B------:R-:W-:Y:S02]  /*28b0*/  LEA R2, P0, R4.reuse, R250, 0x6 ;  /* 0x000000fa04027211 */ /* 0x040fe400078030ff */
[----:B------:R-:W-:Y:S01]  /*28c0*/  ISETP.NE.AND P5, PT, R11, RZ, PT ;  /* 0x000000ff0b00720c */ /* 0x000fe20003fa5270 */
[----:B------:R-:W-:Y:S01]  /*28d0*/  IMAD.U32 R11, RZ, RZ, UR6 ;  /* 0x00000006ff0b7e24 */ /* 0x000fe2000f8e00ff */
[----:B------:R-:W-:-:S02]  /*28e0*/  LEA.HI.X R3, R4, R252, R3, 0x6, P0 ;  /* 0x000000fc04037211 */ /* 0x000fc400000f3403 */
[----:B------:R-:W-:Y:S02]  /*28f0*/  LEA.HI R5, R8, R10, RZ, 0x2 ;  /* 0x0000000a08057211 */ /* 0x000fe400078f10ff */
[C---:B------:R-:W-:Y:S01]  /*2900*/  ISETP.GE.AND P0, PT, R22.reuse, c[0x0][0x16c], PT ;  /* 0x00005b0016007a0c */ /* 0x040fe20003f06270 */
[----:B------:R1:W-:Y:S01]  /*2910*/  LDGSTS.E.BYPASS.LTC128B.128 [R240+0x15080], [R6.64+0x100], !P2 ;  /* 0x1508010006f07fae */ /* 0x0003e2000d101d56 */
[C---:B------:R-:W-:Y:S02]  /*2920*/  ISETP.GE.AND P3, PT, R22.reuse, c[0x0][0x1fc], PT ;  /* 0x00007f0016007a0c */ /* 0x040fe40003f66270 */
[----:B------:R-:W-:Y:S01]  /*2930*/  ISETP.GE.AND P4, PT, R22, c[0x0][0x1fc], PT ;  /* 0x00007f0016007a0c */ /* 0x000fe20003f86270 */
[----:B------:R1:W-:Y:S01]  /*2940*/  LDGSTS.E.BYPASS.LTC128B.128 [R240+0x17080], [R6.64+0x180], !P1 ;  /* 0x1708018006f07fae */ /* 0x0003e2000c901d56 */
[----:B------:R-:W-:Y:S02]  /*2950*/  LEA.HI R8, R9, R19, RZ, 0x3 ;  /* 0x0000001309087211 */ /* 0x000fe400078f18ff */
[----:B------:R-:W-:-:S02]  /*2960*/  SEL R22, RZ, 0x1, P5 ;  /* 0x00000001ff167807 */ /* 0x000fc40002800000 */
[----:B------:R-:W-:Y:S02]  /*2970*/  ISETP.GT.AND P5, PT, R101, 0xf, PT ;  /* 0x0000000f6500780c */ /* 0x000fe40003fa4270 */
[----:B------:R-:W-:Y:S02]  /*2980*/  SEL R32, RZ, 0xffffffff, P0 ;  /* 0xffffffffff207807 */ /* 0x000fe40000000000 */
[----:B------:R-:W-:Y:S02]  /*2990*/  LOP3.LUT R8, R8, 0xfffffff8, RZ, 0xc0, !PT ;  /* 0xfffffff808087812 */ /* 0x000fe400078ec0ff */
[----:B------:R-:W-:Y:S02]  /*29a0*/  ISETP.GE.AND P0, PT, R25, c[0x0][0x16c], PT ;  /* 0x00005b0019007a0c */ /* 0x000fe40003f06270 */
[----:B------:R-:W-:Y:S01]  /*29b0*/  LOP3.LUT R9, R5, 0xfffffffc, RZ, 0xc0, !PT ;  /* 0xfffffffc05097812 */ /* 0x000fe200078ec0ff */
[----:B------:R-:W-:Y:S01]  /*29c0*/  IMAD.IADD R24, R19, 0x1, -R8 ;  /* 0x0000000113187824 */ /* 0x000fe200078e0a08 */
[----:B------:R-:W-:-:S02]  /*29d0*/  LOP3.LUT R5, R16, 0xfffffffe, RZ, 0xc0, !PT ;  /* 0xfffffffe10057812 */ /* 0x000fc400078ec0ff */
[----:B------:R-:W-:Y:S01]  /*29e0*/  ISETP.GE.AND P1, PT, R23, c[0x0][0x16c], PT ;  /* 0x00005b0017007a0c */ /* 0x000fe20003f26270 */
[C---:B------:R-:W-:Y:S01]  /*29f0*/  IMAD.IADD R18, R10.reuse, 0x1, -R9 ;  /* 0x000000010a127824 */ /* 0x040fe200078e0a09 */
[----:B------:R-:W-:Y:S01]  /*2a00*/  SEL R243, RZ, 0x8, P0 ;  /* 0x00000008fff37807 */ /* 0x000fe20000000000 */
[----:B------:R-:W-:Y:S01]  /*2a10*/  IMAD.IADD R236, R10, 0x1, -R5 ;  /* 0x000000010aec7824 */ /* 0x000fe200078e0a05 */
[----:B------:R-:W-:Y:S01]  /*2a20*/  ISETP.NE.AND P6, PT, R14, RZ, PT ;  /* 0x000000ff0e00720c */ /* 0x000fe20003fc5270 */
[----:B------:R-:W-:Y:S01]  /*2a30*/  IMAD.U32 R14, RZ, RZ, UR7 ;  /* 0x00000007ff0e7e24 */ /* 0x000fe2000f8e00ff */
[----:B------:R-:W-:Y:S01]  /*2a40*/  LEA R4, P0, R2, c[0x0][0x1f0], 0x1 ;  /* 0x00007c0002047a11 */ /* 0x000fe200078008ff */
[----:B------:R-:W-:Y:S01]  /*2a50*/  USHF.L.U64.HI UR7, UR6, 0x5, UR7 ;  /* 0x0000000506077899 */ /* 0x000fe20008010207 */
[----:B------:R-:W-:Y:S01]  /*2a60*/  LOP3.LUT R8, R21, 0xfffffff0, RZ, 0xc0, !PT ;  /* 0xfffffff015087812 */ /* 0x000fe200078ec0ff */
[----:B------:R-:W-:Y:S01]  /*2a70*/  USHF.L.U32 UR6, UR6, 0x5, URZ ;  /* 0x0000000506067899 */ /* 0x000fe2000800063f */
[----:B------:R-:W-:Y:S01]  /*2a80*/  LOP3.LUT R9, R15, 0xffffffe0, RZ, 0xc0, !PT ;  /* 0xffffffe00f097812 */ /* 0x000fe200078ec0ff */
[----:B-1----:R-:W-:Y:S01]  /*2a90*/  IMAD.MOV.U32 R6, RZ, RZ, R28 ;  /* 0x000000ffff067224 */ /* 0x002fe200078e001c */
[----:B------:R-:W-:Y:S01]  /*2aa0*/  SEL R34, RZ, 0x4, P1 ;  /* 0x00000004ff227807 */ /* 0x000fe20000800000 */
[C---:B------:R-:W-:Y:S01]  /*2ab0*/  IMAD.IADD R8, R101.reuse, 0x1, -R8 ;  /* 0x0000000165087824 */ /* 0x040fe200078e0a08 */
[----:B------:R-:W-:Y:S01]  /*2ac0*/  SEL R15, RZ, 0xffffffff, P3 ;  /* 0xffffffffff0f7807 */ /* 0x000fe20001800000 */
[----:B------:R-:W-:Y:S01]  /*2ad0*/  IMAD.IADD R9, R101, 0x1, -R9 ;  /* 0x0000000165097824 */ /* 0x000fe200078e0a09 */
[----:B------:R-:W-:-:S02]  /*2ae0*/  ISETP.GE.AND P1, PT, R23, c[0x0][0x1fc], PT ;  /* 0x00007f0017007a0c */ /* 0x000fc40003f26270 */
[----:B------:R-:W-:Y:S01]  /*2af0*/  LEA.HI.X R5, R2, c[0x0][0x1f4], R3, 0x1, P0 ;  /* 0x00007d0002057a11 */ /* 0x000fe200000f0c03 */
[----:B------:R-:W-:Y:S01]  /*2b00*/  @!P5 IMAD.SHL.U32 R2, R101, 0x10, RZ ;  /* 0x000000106502d824 */ /* 0x000fe200078e00ff */
[C---:B------:R-:W-:Y:S02]  /*2b10*/  ISETP.LT.OR P3, PT, R0.reuse, 0x1, P6 ;  /* 0x000000010000780c */ /* 0x040fe40003761670 */
[----:B------:R-:W-:Y:S02]  /*2b20*/  ISETP.GE.AND P2, PT, R23, c[0x0][0x1fc], PT ;  /* 0x00007f0017007a0c */ /* 0x000fe40003f46270 */
[C---:B------:R-:W-:Y:S01]  /*2b30*/  ISETP.LT.OR P0, PT, R0.reuse, 0x1, P4 ;  /* 0x000000010000780c */ /* 0x040fe20002701670 */
[----:B------:R1:W-:Y:S01]  /*2b40*/  @!P5 LDGSTS.E.BYPASS.LTC128B.128 [R2+0x20080], [R12.64] ;  /* 0x200800000c02dfae */ /* 0x0003e2000b901d56 */
[----:B------:R-:W-:Y:S02]  /*2b50*/  SEL R242, RZ, 0x4, P1 ;  /* 0x00000004fff27807 */ /* 0x000fe40000800000 */
[----:B------:R-:W-:Y:S01]  /*2b60*/  ISETP.LT.OR P1, PT, R0, 0x1, P2 ;  /* 0x000000010000780c */ /* 0x000fe20001721670 */
[----:B------:R-:W0:Y:S01]  /*2b70*/  LDGDEPBAR ;  /* 0x00000000000079af */ /* 0x000e220000000000 */
[----:B------:R-:W-:-:S02]  /*2b80*/  SHF.R.S32.HI R10, RZ, 0x1f, R9 ;  /* 0x0000001fff0a7819 */ /* 0x000fc40000011409 */
[----:B------:R-:W-:Y:S01]  /*2b90*/  IADD3 R3, R27, UR4, RZ ;  /* 0x000000041b037c10 */ /* 0x000fe2000fffe0ff */
[----:B------:R2:W-:Y:S01]  /*2ba0*/  LDGSTS.E.BYPASS.LTC128B.128 [R240+0x18080], [R4.64], !P3 ;  /* 0x1808000004f07fae */ /* 0x0005e2000d901d56 */
[C---:B------:R-:W-:Y:S01]  /*2bb0*/  ISETP.LT.OR P3, PT, R0.reuse, 0x21, P6 ;  /* 0x000000210000780c */ /* 0x040fe20003761670 */
[----:B------:R-:W-:Y:S01]  /*2bc0*/  ULDC.64 UR4, c[0x0][0x290] ;  /* 0x0000a40000047ab9 */ /* 0x000fe20000000a00 */
[C---:B------:R-:W-:Y:S01]  /*2bd0*/  ISETP.LT.OR P6, PT, R0.reuse, 0x21, P4 ;  /* 0x000000210000780c */ /* 0x040fe200027c1670 */
[----:B------:R2:W-:Y:S01]  /*2be0*/  LDGSTS.E.BYPASS.LTC128B.128 [R240+0x1a080], [R4.64+0x80], !P0 ;  /* 0x1a08008004f07fae */ /* 0x0005e2000c101d56 */
[----:B------:R-:W-:Y:S01]  /*2bf0*/  ISETP.GE.AND P0, PT, R25, c[0x0][0x1fc], PT ;  /* 0x00007f0019007a0c */ /* 0x000fe20003f06270 */
[----:B------:R-:W-:Y:S01]  /*2c00*/  UIMAD UR4, UR11, UR4, URZ ;  /* 0x000000040b0472a4 */ /* 0x000fe2000f8e023f */
[----:B------:R-:W-:Y:S01]  /*2c10*/  P2R R21, PR, RZ, 0x8 ;  /* 0x00000008ff157803 */ /* 0x000fe20000000000 */
[----:B------:R2:W-:Y:S01]  /*2c20*/  LDGSTS.E.BYPASS.LTC128B.128 [R240+0x1c080], [R4.64+0x100], !P1 ;  /* 0x1c08010004f07fae */ /* 0x0005e2000c901d56 */
[C---:B------:R-:W-:Y:S01]  /*2c30*/  ISETP.LT.OR P4, PT, R0.reuse, 0x21, P2 ;  /* 0x000000210000780c */ /* 0x040fe20001781670 */
[----:B------:R-:W-:Y:S01]  /*2c40*/  UIMAD UR4, UR12, UR5, UR4 ;  /* 0x000000050c0472a4 */ /* 0x000fe2000f8e0204 */
[----:B------:R-:W-:-:S02]  /*2c50*/  ISETP.LT.OR P1, PT, R0, 0x1, P0 ;  /* 0x000000010000780c */ /* 0x000fc40000721670 */
[----:B------:R-:W-:Y:S02]  /*2c60*/  ISETP.LT.OR P3, PT, R0, 0x21, P0 ;  /* 0x000000210000780c */ /* 0x000fe40000761670 */
[----:B------:R-:W-:Y:S02]  /*2c70*/  IADD3 R7, R29, UR8, RZ ;  /* 0x000000081d077c10 */ /* 0x000fe4000fffe0ff */
[----:B------:R-:W-:Y:S02]  /*2c80*/  ISETP.GE.AND P5, PT, R25, c[0x0][0x1fc], PT ;  /* 0x00007f0019007a0c */ /* 0x000fe40003fa6270 */
[----:B-1----:R-:W-:Y:S01]  /*2c90*/  SHF.R.S32.HI R2, RZ, 0x1f, R8 ;  /* 0x0000001fff027819 */ /* 0x002fe20000011408 */
[----:B------:R-:W-:Y:S01]  /*2ca0*/  IMAD.WIDE.U32 R38, R20, c[0x0][0x290], R6 ;  /* 0x0000a40014267a25 */ /* 0x000fe200078e0006 */
[----:B------:R-:W-:Y:S02]  /*2cb0*/  LEA.HI R13, R10, R9, RZ, 0x2 ;  /* 0x000000090a0d7211 */ /* 0x000fe400078f10ff */
[----:B------:R-:W-:Y:S01]  /*2cc0*/  LEA.HI R230, R2, R8, RZ, 0x3 ;  /* 0x0000000802e67211 */ /* 0x000fe200078f18ff */
[----:B------:R-:W-:Y:S01]  /*2cd0*/  IMAD.MOV.U32 R2, RZ, RZ, R26 ;  /* 0x000000ffff027224 */ /* 0x000fe200078e001a */
[----:B------:R-:W-:Y:S01]  /*2ce0*/  LOP3.LUT R0, R13, 0x7ffffffc, RZ, 0xc0, !PT ;  /* 0x7ffffffc0d007812 */ /* 0x000fe200078ec0ff */
[----:B------:R-:W-:Y:S01]  /*2cf0*/  IMAD.SHL.U32 R6, R236, 0x10, RZ ;  /* 0x00000010ec067824 */ /* 0x000fe200078e00ff */
[----:B------:R-:W-:Y:S01]  /*2d00*/  LOP3.LUT R10, R230, 0xfffffff8, RZ, 0xc0, !PT ;  /* 0xfffffff8e60a7812 */ /* 0x000fe200078ec0ff */
[----:B------:R-:W-:Y:S01]  /*2d10*/  IMAD.WIDE.U32 R164, R20, c[0x0][0x240], R2 ;  /* 0x0000900014a47a25 */ /* 0x000fe200078e0002 */
[----:B------:R-:W-:Y:S01]  /*2d20*/  LEA.HI R7, R36, R101, RZ, 0x7 ;  /* 0x0000006524077211 */ /* 0x000fe200078f38ff */
[----:B------:R2:W-:Y:S01]  /*2d30*/  LDGSTS.E.BYPASS.LTC128B.128 [R240+0x1e080], [R4.64+0x180], !P1 ;  /* 0x1e08018004f07fae */ /* 0x0005e2000c901d56 */
[----:B------:R-:W-:Y:S01]  /*2d40*/  IADD3 R37, R39, UR4, RZ ;  /* 0x0000000427257c10 */ /* 0x000fe2000fffe0ff */
[----:B------:R-:W-:Y:S01]  /*2d50*/  IMAD.IADD R16, R8, 0x1, -R10 ;  /* 0x0000000108107824 */ /* 0x000fe200078e0a0a */
[----:B------:R-:W-:Y:S01]  /*2d60*/  LEA R10, P0, R11, R4, 0x6 ;  /* 0x000000040b0a7211 */ /* 0x000fe200078030ff */
[----:B------:R-:W-:Y:S01]  /*2d70*/  IMAD.SHL.U32 R8, R31, 0x40, RZ ;  /* 0x000000401f087824 */ /* 0x000fe200078e00ff */
[----:B------:R-:W-:Y:S01]  /*2d80*/  ULDC.64 UR4, c[0x0][0x240] ;  /* 0x0000900000047ab9 */ /* 0x000fe20000000a00 */
[----:B------:R-:W-:Y:S01]  /*2d90*/  IMAD.IADD R12, R9, 0x1, -R0 ;  /* 0x00000001090c7824 */ /* 0x000fe200078e0a00 */
[----:B------:R-:W-:Y:S01]  /*2da0*/  LEA.HI.X R11, R11, R5, R14, 0x6, P0 ;  /* 0x000000050b0b7211 */ /* 0x000fe200000f340e */
[----:B------:R-:W-:Y:S01]  /*2db0*/  IMAD.SHL.U32 R2, R248, 0x8, RZ ;  /* 0x00000008f8027824 */ /* 0x000fe200078e00ff */
[----:B------:R-:W-:Y:S01]  /*2dc0*/  LOP3.LUT R0, R8, 0x1c0, RZ, 0xc0, !PT ;  /* 0x000001c008007812 */ /* 0x000fe200078ec0ff */
[----:B------:R-:W-:Y:S01]  /*2dd0*/  IMAD.SHL.U32 R230, R230, 0x40, RZ ;  /* 0x00000040e6e67824 */ /* 0x000fe200078e00ff */
[----:B------:R-:W-:Y:S01]  /*2de0*/  UIMAD UR4, UR11, UR4, URZ ;  /* 0x000000040b0472a4 */ /* 0x000fe2000f8e023f */
[----:B------:R1:W-:Y:S01]  /*2df0*/  STL.64 [R1+0x10], R38 ;  /* 0x0000102601007387 */ /* 0x0003e20000100a00 */
[----:B------:R-:W-:-:S02]  /*2e00*/  LOP3.LUT R2, R2, 0x8, RZ, 0xc0, !PT ;  /* 0x0000000802027812 */ /* 0x000fc400078ec0ff */
[----:B------:R-:W-:Y:S01]  /*2e10*/  SHF.R.U32.HI R3, RZ, 0x3, R0 ;  /* 0x00000003ff037819 */ /* 0x000fe20000011600 */
[----:B------:R-:W-:Y:S01]  /*2e20*/  UIMAD UR4, UR12, UR5, UR4 ;  /* 0x000000050c0472a4 */ /* 0x000fe2000f8e0204 */
[----:B------:R-:W-:Y:S01]  /*2e30*/  LOP3.LUT R6, R0, 0x10, R6, 0xf8, !PT ;  /* 0x0000001000067812 */ /* 0x000fe200078ef806 */
[----:B------:R-:W-:Y:S01]  /*2e40*/  STL.64 [R1+0x28], R164 ;  /* 0x000028a401007387 */ /* 0x000fe20000100a00 */
[C---:B------:R-:W-:Y:S02]  /*2e50*/  LOP3.LUT R8, R3.reuse, R2, R0, 0x1e, !PT ;  /* 0x0000000203087212 */ /* 0x040fe400078e1e00 */
[----:B------:R-:W-:Y:S01]  /*2e60*/  SHF.R.S32.HI R0, RZ, 0x7, R7 ;  /* 0x00000007ff007819 */ /* 0x000fe20000011407 */
[----:B------:R-:W-:Y:S01]  /*2e70*/  IMAD.SHL.U32 R7, R30, 0x8, RZ ;  /* 0x000000081e077824 */ /* 0x000fe200078e00ff */
[----:B------:R-:W-:Y:S01]  /*2e80*/  LOP3.LUT R20, R3, R6, R2, 0x1e, !PT ;  /* 0x0000000603147212 */ /* 0x000fe200078e1e02 */
[C---:B------:R-:W-:Y:S01]  /*2e90*/  IMAD.SHL.U32 R3, R17.reuse, 0x20, RZ ;  /* 0x0000002011037824 */ /* 0x040fe200078e00ff */
[----:B------:R-:W-:Y:S01]  /*2ea0*/  LEA.HI R9, R0, R0, RZ, 0x1 ;  /* 0x0000000000097211 */ /* 0x000fe200078f08ff */
[----:B------:R-:W-:Y:S01]  /*2eb0*/  IMAD R2, R17, 0x2, R0 ;  /* 0x0000000211027824 */ /* 0x000fe200078e0200 */
[----:B------:R-:W-:Y:S01]  /*2ec0*/  LOP3.LUT R230, R230, 0xfffffe00, RZ, 0xc0, !PT ;  /* 0xfffffe00e6e67812 */ /* 0x000fe200078ec0ff */
[----:B--2---:R-:W-:Y:S01]  /*2ed0*/  IMAD.SHL.U32 R5, R15, 0x2, RZ ;  /* 0x000000020f057824 */ /* 0x004fe200078e00ff */
[----:B------:R-:W-:Y:S01]  /*2ee0*/  LOP3.LUT R6, R3, 0x20, RZ, 0xc0, !PT ;  /* 0x0000002003067812 */ /* 0x000fe200078ec0ff */
[----:B------:R-:W-:Y:S01]  /*2ef0*/  IMAD.U32 R2, R2, 0x200, R8 ;  /* 0x0000020002027824 */ /* 0x000fe200078e0008 */
[----:B------:R-:W-:Y:S01]  /*2f00*/  LOP3.LUT R3, R9, 0x1ffffffe, RZ, 0xc0, !PT ;  /* 0x1ffffffe09037812 */ /* 0x000fe200078ec0ff */
[----:B------:R-:W-:Y:S01]  /*2f10*/  IMAD R236, R236, 0x400, R230 ;  /* 0x00000400ecec7824 */ /* 0x000fe200078e02e6 */
[----:B------:R-:W-:Y:S01]  /*2f20*/  LOP3.LUT R19, R6, 0x18, R7, 0xf8, !PT ;  /* 0x0000001806137812 */ /* 0x000fe200078ef807 */
[----:B------:R-:W-:Y:S01]  /*2f30*/  IMAD.SHL.U32 R6, R32, 0x2, RZ ;  /* 0x0000000220067824 */ /* 0x000fe200078e00ff */
[----:B------:R-:W-:Y:S01]  /*2f40*/  LOP3.LUT R7, R5, 0x2, R22, 0xe2, !PT ;  /* 0x0000000205077812 */ /* 0x000fe200078ee216 */
[----:B------:R-:W-:Y:S01]  /*2f50*/  IMAD.IADD R4, R0, 0x1, -R3 ;  /* 0x0000000100047824 */ /* 0x000fe200078e0a03 */
[----:B------:R-:W-:Y:S01]  /*2f60*/  IADD3 R3, P0, R38, UR21, RZ ;  /* 0x0000001526037c10 */ /* 0x000fe2000ff1e0ff */
[----:B------:R2:W-:Y:S01]  /*2f70*/  STL [R1+0x20], R37 ;  /* 0x0000202501007387 */ /* 0x0005e20000100800 */
[----:B------:R-:W-:Y:S01]  /*2f80*/  LOP3.LUT R8, R6, 0x2, R35, 0xe2, !PT ;  /* 0x0000000206087812 */ /* 0x000fe200078ee223 */
[----:B------:R-:W-:Y:S01]  /*2f90*/  IMAD R23, R4, 0x4, R12 ;  /* 0x0000000404177824 */ /* 0x000fe200078e020c */
[----:B------:R-:W-:Y:S01]  /*2fa0*/  IADD3.X R4, R37, UR25, RZ, P0, !PT ;  /* 0x0000001925047c10 */ /* 0x000fe200087fe4ff */
[----:B------:R-:W-:Y:S01]  /*2fb0*/  IMAD.SHL.U32 R12, R18, 0x400, RZ ;  /* 0x00000400120c7824 */ /* 0x000fe200078e00ff */
[----:B------:R-:W-:Y:S01]  /*2fc0*/  LEA R14, P0, R3, c[0x0][0x280], 0x2 ;  /* 0x0000a000030e7a11 */ /* 0x000fe200078010ff */
[----:B------:R-:W-:Y:S01]  /*2fd0*/  IMAD.SHL.U32 R2, R2, 0x2, RZ ;  /* 0x0000000202027824 */ /* 0x000fe200078e00ff */
[----:B------:R-:W-:Y:S01]  /*2fe0*/  LOP3.LUT R5, R33, 0x3ffffffc, RZ, 0xc0, !PT ;  /* 0x3ffffffc21057812 */ /* 0x000fe200078ec0ff */
[----:B-1----:R-:W-:Y:S01]  /*2ff0*/  CS2R R38, SRZ ;  /* 0x0000000000267805 */ /* 0x002fe2000001ff00 */
[----:B------:R-:W-:Y:S01]  /*3000*/  LEA.HI.X R15, R3, c[0x0][0x284], R4, 0x2, P0 ;  /* 0x0000a100030f7a11 */ /* 0x000fe200000f1404 */
[----:B------:R-:W-:Y:S01]  /*3010*/  IMAD.SHL.U32 R4, R24, 0x40, RZ ;  /* 0x0000004018047824 */ /* 0x000fe200078e00ff */
[----:B------:R-:W-:Y:S01]  /*3020*/  SHF.R.S32.HI R6, RZ, 0x2, R13 ;  /* 0x00000002ff067819 */ /* 0x000fe2000001140d */
[----:B------:R-:W-:Y:S01]  /*3030*/  IMAD.SHL.U32 R3, R0, 0x8, RZ ;  /* 0x0000000800037824 */ /* 0x000fe200078e00ff */
[----:B------:R-:W-:Y:S01]  /*3040*/  ISETP.NE.AND P0, PT, R21, RZ, PT ;  /* 0x000000ff1500720c */ /* 0x000fe20003f05270 */
[----:B------:R-:W-:Y:S01]  /*3050*/  IMAD.IADD R5, R101, 0x1, -R5 ;  /* 0x0000000165057824 */ /* 0x000fe200078e0a05 */
[----:B------:R-:W-:Y:S01]  /*3060*/  LOP3.LUT R0, R4, 0x1c0, RZ, 0xc0, !PT ;  /* 0x000001c004007812 */ /* 0x000fe200078ec0ff */
[----:B------:R-:W-:Y:S01]  /*3070*/  IMAD R241, R18, 0x10, R6 ;  /* 0x0000001012f17824 */ /* 0x000fe200078e0206 */
[----:B------:R-:W-:Y:S01]  /*3080*/  R2P PR, R16, 0x6 ;  /* 0x0000000610007804 */ /* 0x000fe20000000000 */
[----:B------:R-:W-:Y:S01]  /*3090*/  IMAD.MOV.U32 R13, RZ, RZ, 0x10 ;  /* 0x00000010ff0d7424 */ /* 0x000fe200078e00ff */
[----:B------:R-:W-:-:S02]  /*30a0*/  LOP3.LUT R3, R0, 0x8, R3, 0xf8, !PT ;  /* 0x0000000800037812 */ /* 0x000fc400078ef803 */
[----:B------:R-:W-:Y:S02]  /*30b0*/  SHF.R.U32.HI R0, RZ, 0x3, R0 ;  /* 0x00000003ff007819 */ /* 0x000fe40000011600 */
[----:B------:R-:W-:Y:S02]  /*30c0*/  SEL R6, RZ, 0x8, P5 ;  /* 0x00000008ff067807 */ /* 0x000fe40002800000 */
[----:B------:R-:W-:Y:S01]  /*30d0*/  LOP3.LUT R3, R3, R0, RZ, 0x3c, !PT ;  /* 0x0000000003037212 */ /* 0x000fe200078e3cff */
[----:B------:R-:W-:Y:S01]  /*30e0*/  IMAD R0, R5, 0x2, R12 ;  /* 0x0000000205007824 */ /* 0x000fe200078e020c */
[----:B------:R-:W-:Y:S01]  /*30f0*/  SEL R5, R13, 0xfffffff0, !P1 ;  /* 0xfffffff00d057807 */ /* 0x000fe20004800000 */
[----:B------:R1:W-:Y:S01]  /*3100*/  LDGSTS.E.BYPASS.LTC128B.128 [R240+0x19080], [R10.64], !P0 ;  /* 0x190800000af07fae */ /* 0x0003e2000c101d56 */
[----:B------:R-:W-:Y:S01]  /*3110*/  SEL R4, R246, 0xffffffe0, !P2 ;  /* 0xffffffe0f6047807 */ /* 0x000fe20005000000 */
[----:B------:R-:W-:Y:S01]  /*3120*/  IMAD.IADD R9, R3, 0x1, R0 ;  /* 0x0000000103097824 */ /* 0x000fe200078e0200 */
[----:B------:R-:W-:Y:S01]  /*3130*/  LOP3.LUT R242, R6, R7, R242, 0xfe, !PT ;  /* 0x0000000706f27212 */ /* 0x000fe200078efef2 */
[----:B------:R-:W-:Y:S01]  /*3140*/  IMAD.SHL.U32 R6, R16, 0x40, RZ ;  /* 0x0000004010067824 */ /* 0x000fe200078e00ff */
[----:B------:R-:W-:Y:S01]  /*3150*/  R2P PR, R31, 0x6 ;  /* 0x000000061f007804 */ /* 0x000fe20000000000 */
[----:B------:R-:W-:Y:S01]  /*3160*/  IMAD.SHL.U32 R244, R9, 0x2, RZ ;  /* 0x0000000209f47824 */ /* 0x000fe200078e00ff */
[----:B------:R-:W-:Y:S01]  /*3170*/  LOP3.LUT R243, R243, R8, R34, 0xfe, !PT ;  /* 0x00000008f3f37212 */ /* 0x000fe200078efe22 */
[----:B------:R-:W-:Y:S01]  /*3180*/  IMAD.SHL.U32 R8, R17, 0x8, RZ ;  /* 0x0000000811087824 */ /* 0x000fe200078e00ff */
[----:B------:R-:W-:Y:S01]  /*3190*/  LOP3.LUT R6, R6, 0x1c0, RZ, 0xc0, !PT ;  /* 0x000001c006067812 */ /* 0x000fe200078ec0ff */
[----:B------:R1:W-:Y:S01]  /*31a0*/  LDGSTS.E.BYPASS.LTC128B.128 [R240+0x1b080], [R10.64+0x80], !P6 ;  /* 0x1b0800800af07fae */ /* 0x0003e2000f101d56 */
[----:B------:R-:W-:Y:S01]  /*31b0*/  SEL R3, R13, 0xfffffff0, !P1 ;  /* 0xfffffff00d037807 */ /* 0x000fe20004800000 */
[----:B------:R-:W-:Y:S01]  /*31c0*/  IMAD R0, R17, 0x200, R20 ;  /* 0x0000020011007824 */ /* 0x000fe200078e0214 */
[----:B------:R-:W-:Y:S01]  /*31d0*/  SEL R228, R246, 0xffffffe0, !P2 ;  /* 0xffffffe0f6e47807 */ /* 0x000fe20005000000 */
[----:B------:R1:W-:Y:S01]  /*31e0*/  LDGSTS.E.BYPASS.LTC128B.128 [R240+0x1d080], [R10.64+0x100], !P4 ;  /* 0x1d0801000af07fae */ /* 0x0003e2000e101d56 */
[----:B------:R-:W-:Y:S01]  /*31f0*/  R2P PR, R24, 0x6 ;  /* 0x0000000618007804 */ /* 0x000fe20000000000 */
[----:B------:R-:W-:Y:S01]  /*3200*/  IMAD R3, R3, 0x2, R2 ;  /* 0x0000000203037824 */ /* 0x000fe200078e0202 */
[----:B------:R-:W-:Y:S01]  /*3210*/  ISETP.GE.AND P0, PT, R101, 0x10, PT ;  /* 0x000000106500780c */ /* 0x000fe20003f06270 */
[----:B------:R1:W-:Y:S01]  /*3220*/  LDGSTS.E.BYPASS.LTC128B.128 [R240+0x1f080], [R10.64+0x180], !P3 ;  /* 0x1f0801800af07fae */ /* 0x0003e2000d901d56 */
[----:B------:R-:W-:Y:S01]  /*3230*/  SHF.R.U32.HI R7, RZ, 0x3, R6 ;  /* 0x00000003ff077819 */ /* 0x000fe20000011606 */
[----:B------:R-:W-:Y:S01]  /*3240*/  IMAD.IADD R232, R0, 0x1, R228 ;  /* 0x0000000100e87824 */ /* 0x000fe200078e02e4 */
[----:B------:R-:W-:Y:S01]  /*3250*/  LOP3.LUT R8, R6, 0x8, R8, 0xf8, !PT ;  /* 0x0000000806087812 */ /* 0x000fe200078ef808 */
[----:B------:R-:W-:Y:S01]  /*3260*/  IMAD.SHL.U32 R235, R0, 0x2, RZ ;  /* 0x0000000200eb7824 */ /* 0x000fe200078e00ff */
[----:B------:R-:W-:Y:S01]  /*3270*/  LOP3.LUT R6, R7, R19, R6, 0x1e, !PT ;  /* 0x0000001307067212 */ /* 0x000fe200078e1e06 */
[----:B------:R-:W-:Y:S01]  /*3280*/  IMAD R229, R228, 0x2, R2 ;  /* 0x00000002e4e57824 */ /* 0x000fe200078e0202 */
[----:B------:R-:W-:Y:S01]  /*3290*/  LOP3.LUT R7, R8, R7, RZ, 0x3c, !PT ;  /* 0x0000000708077212 */ /* 0x000fe200078e3cff */
[----:B--2---:R-:W-:Y:S01]  /*32a0*/  CS2R R36, SRZ ;  /* 0x0000000000247805 */ /* 0x004fe2000001ff00 */
[-C--:B------:R-:W-:Y:S01]  /*32b0*/  LOP3.LUT R6, R6, R230.reuse, RZ, 0xfc, !PT ;  /* 0x000000e606067212 */ /* 0x080fe200078efcff */
[----:B------:R-:W-:Y:S01]  /*32c0*/  IMAD R228, R228, 0x2, R3 ;  /* 0x00000002e4e47824 */ /* 0x000fe200078e0203 */
[C---:B------:R-:W-:Y:S01]  /*32d0*/  IADD3 R230, R7.reuse, R230, R12 ;  /* 0x000000e607e67210 */ /* 0x040fe20007ffe00c */
[----:B------:R-:W-:Y:S01]  /*32e0*/  IMAD.IADD R236, R7, 0x1, R236 ;  /* 0x0000000107ec7824 */ /* 0x000fe200078e02ec */
[C---:B------:R-:W-:Y:S01]  /*32f0*/  IADD3 R8, R244.reuse, 0x20280, RZ ;  /* 0x00020280f4087810 */ /* 0x040fe20007ffe0ff */
[----:B------:R-:W-:Y:S01]  /*3300*/  @!P0 IMAD.SHL.U32 R7, R101, 0x10, RZ ;  /* 0x0000001065078824 */ /* 0x000fe200078e00ff */
[----:B------:R-:W-:Y:S01]  /*3310*/  IADD3 R245, R244, 0x202c0, RZ ;  /* 0x000202c0f4f57810 */ /* 0x000fe20007ffe0ff */
[----:B------:R-:W-:Y:S01]  /*3320*/  IMAD.SHL.U32 R230, R230, 0x2, RZ ;  /* 0x00000002e6e67824 */ /* 0x000fe200078e00ff */
[----:B------:R-:W-:Y:S01]  /*3330*/  @P2 IADD3 R245, R8, -0x40, RZ ;  /* 0xffffffc008f52810 */ /* 0x000fe20007ffe0ff */
[----:B------:R-:W-:Y:S01]  /*3340*/  IMAD.SHL.U32 R8, R23, 0x2, RZ ;  /* 0x0000000217087824 */ /* 0x000fe200078e00ff */
[----:B------:R2:W-:Y:S01]  /*3350*/  @!P0 LDGSTS.E.BYPASS.LTC128B.128 [R7+0x20180], [R14.64] ;  /* 0x201800000e078fae */ /* 0x0005e2000b901d56 */
[----:B------:R-:W-:Y:S01]  /*3360*/  LEA R236, R236, 0x22280, 0x1 ;  /* 0x00022280ecec7811 */ /* 0x000fe200078e08ff */
[C---:B------:R-:W-:Y:S01]  /*3370*/  IMAD R231, R5.reuse, 0x2, R230 ;  /* 0x0000000205e77824 */ /* 0x040fe200078e02e6 */
[----:B------:R-:W-:Y:S01]  /*3380*/  SEL R246, R246, 0xffffffe0, !P1 ;  /* 0xffffffe0f6f67807 */ /* 0x000fe20004800000 */
[----:B------:R1:W-:Y:S01]  /*3390*/  STL [R1+0xc], R8 ;  /* 0x00000c0801007387 */ /* 0x0003e20000100800 */
[----:B------:R-:W-:Y:S01]  /*33a0*/  CS2R R100, SRZ ;  /* 0x0000000000647805 */ /* 0x000fe2000001ff00 */
[----:B------:R-:W-:Y:S01]  /*33b0*/  IMAD R237, R5, 0x2, R236 ;  /* 0x0000000205ed7824 */ /* 0x000fe200078e02ec */
[----:B------:R-:W-:Y:S01]  /*33c0*/  IADD3 R249, -R8, UR10, RZ ;  /* 0x0000000a08f97c10 */ /* 0x000fe2000fffe1ff */
[----:B------:R-:W0:Y:S01]  /*33d0*/  LDGDEPBAR ;  /* 0x00000000000079af */ /* 0x000e220000000000 */
[----:B------:R-:W-:-:S02]  /*33e0*/  IMAD.IADD R247, R244, 0x1, R246 ;  /* 0x00000001f4f77824 */ /* 0x000fc400078e02f6 */
[----:B------:R-:W-:Y:S02]  /*33f0*/  IMAD.SHL.U32 R0, R6, 0x2, RZ ;  /* 0x0000000206007824 */ /* 0x000fe400078e00ff */
[----:B------:R-:W-:Y:S02]  /*3400*/  IMAD.SHL.U32 R232, R232, 0x2, RZ ;  /* 0x00000002e8e87824 */ /* 0x000fe400078e00ff */
[----:B------:R-:W-:Y:S02]  /*3410*/  IMAD.IADD R246, R246, 0x1, R245 ;  /* 0x00000001f6f67824 */ /* 0x000fe400078e02f5 */
[C---:B------:R-:W-:Y:S02]  /*3420*/  IMAD R234, R4.reuse, 0x2, R230 ;  /* 0x0000000204ea7824 */ /* 0x040fe400078e02e6 */
[C---:B------:R-:W-:Y:S02]  /*3430*/  IMAD R239, R4.reuse, 0x2, R236 ;  /* 0x0000000204ef7824 */ /* 0x040fe400078e02ec */
[----:B------:R-:W-:-:S02]  /*3440*/  IMAD R233, R4, 0x2, R231 ;  /* 0x0000000204e97824 */ /* 0x000fc400078e02e7 */
[----:B------:R-:W-:Y:S01]  /*3450*/  IMAD R238, R4, 0x2, R237 ;  /* 0x0000000204ee7824 */ /* 0x000fe200078e02ed */
[----:B--2---:R-:W-:-:S05]  /*3460*/  IADD3 R7, R165, UR4, RZ ;  /* 0x00000004a5077c10 */ /* 0x004fca000fffe0ff */
[----:B------:R1:W-:Y:S02]  /*3470*/  STL [R1+0x24], R7 ;  /* 0x0000240701007387 */ /* 0x0003e40000100800 */
.L_x_1019:
[----:B------:R-:W-:Y:S04]  /*3480*/  DEPBAR.LE SB0, 0x0 ;  /* 0x000080000000791a */ /* 0x000fe80000000000 */
[----:B------:R-:W-:Y:S01]  /*3490*/  BAR.SYNC.DEFER_BLOCKING 0x0 ;  /* 0x0000000000007b1d */ /* 0x000fe20000010000 */
[----:B------:R-:W-:Y:S02]  /*34a0*/  ULEA UR4, UR15, 0x1, 0x6 ;  /* 0x000000010f047891 */ /* 0x000fe4000f8e303f */
[----:B------:R-:W-:Y:S02]  /*34b0*/  UIADD3 UR8, UR15, 0x1, URZ ;  /* 0x000000010f087890 */ /* 0x000fe4000fffe03f */
[----:B------:R-:W-:Y:S02]  /*34c0*/  UIADD3 UR4, UR16, UR4, -UR13 ;  /* 0x0000000410047290 */ /* 0x000fe4000fffe80d */
[----:B------:R-:W-:Y:S01]  /*34d0*/  UISETP.GE.AND UP0, UPT, UR8, UR14, UPT ;  /* 0x0000000e0800728c */ /* 0x000fe2000bf06270 */
[----:B-1----:R-:W-:Y:S05]  /*34e0*/  LDSM.16.M88.4 R16, [R230+0x10080] ;  /* 0x01008000e610783b */ /* 0x002fea0000000200 */
[----:B-1----:R-:W1:Y:S05]  /*34f0*/  LDSM.16.M88.4 R8, [R2+0x80] ;  /* 0x000080000208783b */ /* 0x002e6a0000000200 */
        /* <DEDUP_REMOVED lines=204> */
[----:B------:R-:W-:Y:S04]  /*41c0*/  IADD3 R164, R241, -UR17, R164 ;  /* 0x80000011f1a47c10 */ /* 0x000fe8000fffe0a4 */
[C---:B--2---:R-:W-:Y:S05]  /*41d0*/  HMMA.16816.F32 R20, R168.reuse, R184, R20 ;  /* 0x000000b8a814723c */ /* 0x044fea0000001814 */
[----:B-----5:R-:W-:Y:S02]  /*41e0*/  IMAD.IADD R180, R164, 0x1, -R198 ;  /* 0x00000001a4b47824 */ /* 0x020fe400078e0ac6 */
[----:B------:R-:W1:Y:S01]  /*41f0*/  LDSM.16.M88.4 R164, [R231+0x1e080] ;  /* 0x01e08000e7a4783b */ /* 0x000e620000000200 */
[C---:B------:R-:W-:Y:S04]  /*4200*/  HMMA.16816.F32 R24, R168.reuse, R186, R24 ;  /* 0x000000baa818723c */ /* 0x040fe80000001818 */
[C---:B------:R-:W-:Y:S02]  /*4210*/  IMNMX R188, R249.reuse, R180, PT ;  /* 0x000000b4f9bc7217 */ /* 0x040fe40003800200 */
        /* <DEDUP_REMOVED lines=258> */
[----:B------:R-:W2:Y:S01]  /*5240*/  LDL.64 R202, [R1+0x10] ;  /* 0x0000100001ca7983 */ /* 0x000ea20000100a00 */
[----:B------:R-:W-:Y:S01]  /*5250*/  LOP3.LUT P3, RZ, R242, 0x2, RZ, 0xc0, !PT ;  /* 0x00000002f2ff7812 */ /* 0x000fe2000786c0ff */
[----:B------:R-:W-:Y:S01]  /*5260*/  USHF.R.S32.HI UR9, URZ, 0x1f, UR8 ;  /* 0x0000001f3f097899 */ /* 0x000fe20008011408 */
[----:B------:R-:W-:Y:S01]  /*5270*/  IMAD.U32 R16, RZ, RZ, UR7 ;  /* 0x00000007ff107e24 */ /* 0x000fe2000f8e00ff */
[----:B------:R-:W3:Y:S01]  /*5280*/  LDL R200, [R1+0x20] ;  /* 0x0000200001c87983 */ /* 0x000ee20000100800 */
[----:B------:R-:W-:Y:S02]  /*5290*/  ULDC.64 UR4, c[0x0][0x208] ;  /* 0x0000820000047ab9 */ /* 0x000fe40000000a00 */
[----:B------:R-:W-:Y:S02]  /*52a0*/  UIMAD UR9, UR9, UR4, URZ ;  /* 0x00000004090972a4 */ /* 0x000fe4000f8e023f */
[----:B------:R-:W-:Y:S02]  /*52b0*/  UIMAD.WIDE.U32 UR10, UR8, UR4, URZ ;  /* 0x00000004080a72a5 */ /* 0x000fe4000f8e003f */
[----:B------:R-:W-:Y:S02]  /*52c0*/  UIMAD UR9, UR8, UR5, UR9 ;  /* 0x00000005080972a4 */ /* 0x000fe4000f8e0209 */
[----:B------:R-:W-:Y:S02]  /*52d0*/  USHF.L.U32 UR4, UR10, 0x6, URZ ;  /* 0x000000060a047899 */ /* 0x000fe4000800063f */
[----:B------:R-:W-:Y:S02]  /*52e0*/  UIADD3 UR9, UR11, UR9, URZ ;  /* 0x000000090b097290 */ /* 0x000fe4000fffe03f */
[----:B------:R-:W-:Y:S02]  /*52f0*/  USHF.L.U32 UR5, UR8, 0x6, URZ ;  /* 0x0000000608057899 */ /* 0x000fe4000800063f */
[----:B------:R-:W-:Y:S01]  /*5300*/  IADD3 R8, P1, R250, UR4, RZ ;  /* 0x00000004fa087c10 */ /* 0x000fe2000ff3e0ff */
[----:B------:R-:W-:Y:S03]  /*5310*/  USHF.L.U64.HI UR9, UR10, 0x6, UR9 ;  /* 0x000000060a097899 */ /* 0x000fe60008010209 */
[----:B------:R-:W-:Y:S01]  /*5320*/  LEA R12, P0, R8, c[0x0][0x1f0], 0x1 ;  /* 0x00007c00080c7a11 */ /* 0x000fe200078008ff */
[----:B------:R-:W-:Y:S02]  /*5330*/  IMAD.U32 R10, RZ, RZ, UR5 ;  /* 0x00000005ff0a7e24 */ /* 0x000fe4000f8e00ff */
[----:B------:R-:W-:Y:S01]  /*5340*/  IADD3.X R9, R252, UR9, RZ, P1, !PT ;  /* 0x00000009fc097c10 */ /* 0x000fe20008ffe4ff */
[----:B------:R-:W-:Y:S03]  /*5350*/  IMAD.U32 R15, RZ, RZ, UR5 ;  /* 0x00000005ff0f7e24 */ /* 0x000fe6000f8e00ff */
[----:B------:R-:W-:Y:S01]  /*5360*/  LEA.HI.X R13, R8, c[0x0][0x1f4], R9, 0x1, P0 ;  /* 0x00007d00080d7a11 */ /* 0x000fe200000f0c09 */
[----:B------:R-:W-:Y:S01]  /*5370*/  IMAD.U32 R9, RZ, RZ, UR6 ;  /* 0x00000006ff097e24 */ /* 0x000fe2000f8e00ff */
[----:B------:R-:W-:Y:S04]  /*5380*/  IADD3 R8, -R248, UR17, -R10 ;  /* 0x00000011f8087c10 */ /* 0x000fe8000fffe90a */
[C---:B------:R-:W-:Y:S02]  /*5390*/  ISETP.LT.OR P6, PT, R8.reuse, 0x1, !P4 ;  /* 0x000000010800780c */ /* 0x040fe400067c1670 */
[----:B------:R-:W-:Y:S02]  /*53a0*/  ISETP.LT.OR P5, PT, R8, 0x1, !P3 ;  /* 0x000000010800780c */ /* 0x000fe40005fa1670 */
[----:B------:R-:W-:Y:S02]  /*53b0*/  IADD3 R9, P2, P1, R250, UR4, R9 ;  /* 0x00000004fa097c10 */ /* 0x000fe4000f95e009 */
[----:B------:R-:W-:Y:S02]  /*53c0*/  ISETP.LT.OR P4, PT, R8, 0x21, !P4 ;  /* 0x000000210800780c */ /* 0x000fe40006781670 */
[----:B------:R-:W-:Y:S02]  /*53d0*/  IADD3.X R16, R252, UR9, R16, P2, P1 ;  /* 0x00000009fc107c10 */ /* 0x000fe400097e2410 */
[----:B------:R-:W-:Y:S02]  /*53e0*/  LEA R10, P1, R9, c[0x0][0x1f0], 0x1 ;  /* 0x00007c00090a7a11 */ /* 0x000fe400078208ff */
[----:B------:R-:W-:Y:S01]  /*53f0*/  ISETP.LT.OR P3, PT, R8, 0x21, !P3 ;  /* 0x000000210800780c */ /* 0x000fe20005f61670 */
[----:B------:R-:W-:Y:S01]  /*5400*/  @!PT LDS RZ, [RZ] ;  /* 0x00000000fffff984 */ /* 0x000fe20000000800 */
[----:B------:R-:W-:Y:S01]  /*5410*/  @!PT LDS RZ, [RZ] ;  /* 0x00000000fffff984 */ /* 0x000fe20000000800 */
[----:B------:R-:W-:Y:S01]  /*5420*/  @!PT LDS RZ, [RZ] ;  /* 0x00000000fffff984 */ /* 0x000fe20000000800 */
[----:B------:R1:W-:Y:S04]  /*5430*/  LDGSTS.E.BYPASS.LTC128B.128 [R240+0x18080], [R12.64], !P6 ;  /* 0x180800000cf07fae */ /* 0x0003e8000f101d56 */
[----:B------:R1:W-:Y:S01]  /*5440*/  LDGSTS.E.BYPASS.LTC128B.128 [R240+0x1a080], [R12.64+0x80], !P5 ;  /* 0x1a0800800cf07fae */ /* 0x0003e2000e901d56 */
[----:B--2---:R-:W-:Y:S04]  /*5450*/  IADD3 R11, P0, R202, UR5, RZ ;  /* 0x00000005ca0b7c10 */ /* 0x004fe8000ff1e0ff */
[----:B---3--:R-:W-:Y:S02]  /*5460*/  LEA.HI.X.SX32 R15, R15, R200, 0x1, P0 ;  /* 0x000000c80f0f7211 */ /* 0x008fe400000f0eff */
[----:B------:R-:W2:Y:S01]  /*5470*/  S2R R200, SR_TID.X ;  /* 0x0000000000c87919 */ /* 0x000ea20000002100 */
[C---:B------:R-:W-:Y:S04]  /*5480*/  LEA R14, P0, R11.reuse, c[0x0][0x280], 0x2 ;  /* 0x0000a0000b0e7a11 */ /* 0x040fe800078010ff */
[----:B------:R-:W-:Y:S02]  /*5490*/  LEA.HI.X R15, R11, c[0x0][0x284], R15, 0x2, P0 ;  /* 0x0000a1000b0f7a11 */ /* 0x000fe400000f140f */
[----:B------:R-:W-:Y:S02]  /*54a0*/  LOP3.LUT P0, RZ, R242, 0x4, RZ, 0xc0, !PT ;  /* 0x00000004f2ff7812 */ /* 0x000fe4000780c0ff */
[----:B------:R-:W-:Y:S02]  /*54b0*/  LEA.HI.X R11, R9, c[0x0][0x1f4], R16, 0x1, P1 ;  /* 0x00007d00090b7a11 */ /* 0x000fe400008f0c10 */
[----:B------:R-:W-:Y:S02]  /*54c0*/  ISETP.LT.OR P6, PT, R8, 0x1, !P0 ;  /* 0x000000010800780c */ /* 0x000fe400047c1670 */
[----:B------:R-:W-:Y:S02]  /*54d0*/  LOP3.LUT P1, RZ, R242, 0x8, RZ, 0xc0, !PT ;  /* 0x00000008f2ff7812 */ /* 0x000fe4000782c0ff */
[C---:B------:R-:W-:Y:S02]  /*54e0*/  ISETP.LT.OR P2, PT, R8.reuse, 0x21, !P0 ;  /* 0x000000210800780c */ /* 0x040fe40004741670 */
[C---:B------:R-:W-:Y:S02]  /*54f0*/  ISETP.LT.OR P5, PT, R8.reuse, 0x1, !P1 ;  /* 0x000000010800780c */ /* 0x040fe40004fa1670 */
[----:B------:R-:W-:Y:S05]  /*5500*/  ISETP.LT.OR P0, PT, R8, 0x21, !P1 ;  /* 0x000000210800780c */ /* 0x000fea0004f01670 */
[----:B------:R1:W-:Y:S01]  /*5510*/  LDGSTS.E.BYPASS.LTC128B.128 [R240+0x1c080], [R12.64+0x100], !P6 ;  /* 0x1c0801000cf07fae */ /* 0x0003e2000f101d56 */
[C---:B--2---:R-:W-:Y:S05]  /*5520*/  ISETP.GT.AND P1, PT, R200.reuse, 0xf, PT ;  /* 0x0000000fc800780c */ /* 0x044fea0003f24270 */
[----:B------:R1:W-:Y:S04]  /*5530*/  LDGSTS.E.BYPASS.LTC128B.128 [R240+0x1e080], [R12.64+0x180], !P5 ;  /* 0x1e0801800cf07fae */ /* 0x0003e8000e901d56 */
[----:B------:R1:W-:Y:S04]  /*5540*/  LDGSTS.E.BYPASS.LTC128B.128 [R240+0x19080], [R10.64], !P4 ;  /* 0x190800000af07fae */ /* 0x0003e8000e101d56 */
[----:B------:R1:W-:Y:S01]  /*5550*/  LDGSTS.E.BYPASS.LTC128B.128 [R240+0x1b080], [R10.64+0x80], !P3 ;  /* 0x1b0800800af07fae */ /* 0x0003e2000d901d56 */
[----:B------:R-:W-:Y:S03]  /*5560*/  @!P1 IMAD.SHL.U32 R8, R200, 0x10, RZ ;  /* 0x00000010c8089824 */ /* 0x000fe600078e00ff */
[----:B------:R1:W-:Y:S04]  /*5570*/  LDGSTS.E.BYPASS.LTC128B.128 [R240+0x1d080], [R10.64+0x100], !P2 ;  /* 0x1d0801000af07fae */ /* 0x0003e8000d101d56 */
[----:B------:R1:W-:Y:S04]  /*5580*/  LDGSTS.E.BYPASS.LTC128B.128 [R240+0x1f080], [R10.64+0x180], !P0 ;  /* 0x1f0801800af07fae */ /* 0x0003e8000c101d56 */
[----:B------:R1:W-:Y:S02]  /*5590*/  @!P1 LDGSTS.E.BYPASS.LTC128B.128 [R8+0x20180], [R14.64] ;  /* 0x201800000e089fae */ /* 0x0003e4000b901d56 */
.L_x_1017:
        /* <DEDUP_REMOVED lines=92> */
[----:B--2---:R-:W2:Y:S01]  /*5b60*/  LDL.64 R226, [R1] ;  /* 0x0000000001e27983 */ /* 0x004ea20000100a00 */
        /* <DEDUP_REMOVED lines=24> */
[----:B------:R-:W-:Y:S02]  /*5cf0*/  IADD3 R5, P1, R226, UR10, RZ ;  /* 0x0000000ae2057c10 */ /* 0x000fe4000ff3e0ff */
[----:B------:R-:W-:Y:S02]  /*5d00*/  ISETP.LT.OR P5, PT, R4, 0x1, !P3 ;  /* 0x000000010400780c */ /* 0x000fe40005fa1670 */
[----:B---3--:R-:W-:Y:S02]  /*5d10*/  LEA.HI.X.SX32 R11, R11, R225, 0x1, P0 ;  /* 0x000000e10b0b7211 */ /* 0x008fe400000f0eff */
[----:B------:R-:W-:Y:S02]  /*5d20*/  LEA R10, P0, R7, c[0x0][0x258], 0x2 ;  /* 0x00009600070a7a11 */ /* 0x000fe400078010ff */
[----:B------:R-:W-:Y:S02]  /*5d30*/  IADD3.X R12, R224, UR4, RZ, P1, !PT ;  /* 0x00000004e00c7c10 */ /* 0x000fe40008ffe4ff */
[----:B------:R-:W2:Y:S01]  /*5d40*/  S2R R224, SR_TID.X ;  /* 0x0000000000e07919 */ /* 0x000ea20000002100 */
[C---:B------:R-:W-:Y:S02]  /*5d50*/  ISETP.LT.OR P4, PT, R4.reuse, 0x1, !P2 ;  /* 0x000000010400780c */ /* 0x040fe40005781670 */
[----:B------:R-:W-:Y:S02]  /*5d60*/  LEA R6, P1, R5, c[0x0][0x160], 0x1 ;  /* 0x0000580005067a11 */ /* 0x000fe400078208ff */
[----:B------:R-:W-:Y:S01]  /*5d70*/  @!PT LDS RZ, [RZ] ;  /* 0x00000000fffff984 */ /* 0x000fe20000000800 */
[----:B------:R-:W-:Y:S01]  /*5d80*/  @!PT LDS RZ, [RZ] ;  /* 0x00000000fffff984 */ /* 0x000fe20000000800 */
[----:B------:R-:W-:Y:S01]  /*5d90*/  @!PT LDS RZ, [RZ] ;  /* 0x00000000fffff984 */ /* 0x000fe20000000800 */
[----:B------:R3:W-:Y:S01]  /*5da0*/  LDGSTS.E.BYPASS.LTC128B.128 [R240+0x10080], [R8.64], !P5 ;  /* 0x1008000008f07fae */ /* 0x0007e2000e901d56 */
[----:B------:R-:W-:Y:S02]  /*5db0*/  LEA.HI.X R11, R7, c[0x0][0x25c], R11, 0x2, P0 ;  /* 0x00009700070b7a11 */ /* 0x000fe400000f140b */
[----:B------:R-:W-:Y:S02]  /*5dc0*/  LOP3.LUT P0, RZ, R243, 0x4, RZ, 0xc0, !PT ;  /* 0x00000004f3ff7812 */ /* 0x000fe4000780c0ff */
[----:B------:R-:W-:Y:S02]  /*5dd0*/  LEA.HI.X R7, R5, c[0x0][0x164], R12, 0x1, P1 ;  /* 0x0000590005077a11 */ /* 0x000fe400008f0c0c */
[C---:B------:R-:W-:Y:S02]  /*5de0*/  ISETP.LT.OR P6, PT, R4.reuse, 0x1, !P0 ;  /* 0x000000010400780c */ /* 0x040fe400047c1670 */
[----:B------:R3:W-:Y:S01]  /*5df0*/  LDGSTS.E.BYPASS.LTC128B.128 [R240+0x12080], [R8.64+0x80], !P4 ;  /* 0x1208008008f07fae */ /* 0x0007e2000e101d56 */
[----:B------:R-:W-:Y:S02]  /*5e00*/  LOP3.LUT P1, RZ, R243, 0x8, RZ, 0xc0, !PT ;  /* 0x00000008f3ff7812 */ /* 0x000fe4000782c0ff */
[C---:B------:R-:W-:Y:S02]  /*5e10*/  ISETP.LT.OR P4, PT, R4.reuse, 0x21, !P3 ;  /* 0x000000210400780c */ /* 0x040fe40005f81670 */
[C---:B------:R-:W-:Y:S02]  /*5e20*/  ISETP.LT.OR P5, PT, R4.reuse, 0x1, !P1 ;  /* 0x000000010400780c */ /* 0x040fe40004fa1670 */
[C---:B------:R-:W-:Y:S02]  /*5e30*/  ISETP.LT.OR P3, PT, R4.reuse, 0x21, !P2 ;  /* 0x000000210400780c */ /* 0x040fe40005761670 */
[C---:B------:R-:W-:Y:S02]  /*5e40*/  ISETP.LT.OR P2, PT, R4.reuse, 0x21, !P0 ;  /* 0x000000210400780c */ /* 0x040fe40004741670 */
[----:B------:R3:W-:Y:S01]  /*5e50*/  LDGSTS.E.BYPASS.LTC128B.128 [R240+0x14080], [R8.64+0x100], !P6 ;  /* 0x1408010008f07fae */ /* 0x0007e2000f101d56 */
[----:B------:R-:W-:Y:S02]  /*5e60*/  ISETP.LT.OR P0, PT, R4, 0x21, !P1 ;  /* 0x000000210400780c */ /* 0x000fe40004f01670 */
[C---:B--2---:R-:W-:Y:S04]  /*5e70*/  ISETP.GT.AND P1, PT, R224.reuse, 0xf, PT ;  /* 0x0000000fe000780c */ /* 0x044fe80003f24270 */
[----:B------:R3:W-:Y:S04]  /*5e80*/  LDGSTS.E.BYPASS.LTC128B.128 [R240+0x16080], [R8.64+0x180], !P5 ;  /* 0x1608018008f07fae */ /* 0x0007e8000e901d56 */
[----:B------:R3:W-:Y:S04]  /*5e90*/  LDGSTS.E.BYPASS.LTC128B.128 [R240+0x11080], [R6.64], !P4 ;  /* 0x1108000006f07fae */ /* 0x0007e8000e101d56 */
[----:B------:R3:W-:Y:S01]  /*5ea0*/  LDGSTS.E.BYPASS.LTC128B.128 [R240+0x13080], [R6.64+0x80], !P3 ;  /* 0x1308008006f07fae */ /* 0x0007e2000d901d56 */
[----:B------:R-:W-:Y:S03]  /*5eb0*/  @!P1 IMAD.SHL.U32 R4, R224, 0x10, RZ ;  /* 0x00000010e0049824 */ /* 0x000fe600078e00ff */
[----:B------:R3:W-:Y:S04]  /*5ec0*/  LDGSTS.E.BYPASS.LTC128B.128 [R240+0x15080], [R6.64+0x100], !P2 ;  /* 0x1508010006f07fae */ /* 0x0007e8000d101d56 */
[----:B------:R3:W-:Y:S04]  /*5ed0*/  LDGSTS.E.BYPASS.LTC128B.128 [R240+0x17080], [R6.64+0x180], !P0 ;  /* 0x1708018006f07fae */ /* 0x0007e8000c101d56 */
[----:B------:R3:W-:Y:S02]  /*5ee0*/  @!P1 LDGSTS.E.BYPASS.LTC128B.128 [R4+0x20080], [R10.64] ;  /* 0x200800000a049fae */ /* 0x0007e4000b901d56 */
.L_x_1018:
        /* <DEDUP_REMOVED lines=218> */
.L_x_1016:
        /* <DEDUP_REMOVED lines=30> */
[----:B------:R-:W-:-:S02]  /*6e70*/  LEA.HI R5, R5, R101, RZ, 0x6 ;  /* 0x0000006505057211 */ /* 0x000fc400078f30ff */
        /* <DEDUP_REMOVED lines=66> */
[----:B-----5:R-:W-:-:S02]  /*72a0*/  F2FP.PACK_AB R14, R145, R144 ;  /* 0x00000090910e723e */ /* 0x020fc400000000ff */
        /* <DEDUP_REMOVED lines=92> */
.L_x_1021:
        /* <DEDUP_REMOVED lines=65> */
.L_x_1023:
[----:B--234-:R-:W-:Y:S05]  /*7c80*/  BSYNC B0 ;  /* 0x0000000000007941 */ /* 0x01cfea0003800000 */
.L_x_1022:
        /* <DEDUP_REMOVED lines=17> */
.L_x_1025:
[----:B------:R-:W-:Y:S05]  /*7da0*/  BSYNC B0 ;  /* 0x0000000000007941 */ /* 0x000fea0003800000 */
.L_x_1024:
        /* <DEDUP_REMOVED lines=16> */
.L_x_1027:
[----:B------:R-:W-:Y:S05]  /*7eb0*/  BSYNC B0 ;  /* 0x0000000000007941 */ /* 0x000fea0003800000 */
.L_x_1026:
        /* <DEDUP_REMOVED lines=16> */
.L_x_1029:
[----:B------:R-:W-:Y:S05]  /*7fc0*/  BSYNC B0 ;  /* 0x0000000000007941 */ /* 0x000fea0003800000 */
.L_x_1028:
        /* <DEDUP_REMOVED lines=16> */
.L_x_1031:
[----:B------:R-:W-:Y:S05]  /*80d0*/  BSYNC B0 ;  /* 0x0000000000007941 */ /* 0x000fea0003800000 */
.L_x_1030:
        /* <DEDUP_REMOVED lines=16> */
.L_x_1033:
[----:B------:R-:W-:Y:S05]  /*81e0*/  BSYNC B0 ;  /* 0x0000000000007941 */ /* 0x000fea0003800000 */
.L_x_1032:
        /* <DEDUP_REMOVED lines=16> */
.L_x_1035:
[----:B------:R-:W-:Y:S05]  /*82f0*/  BSYNC B0 ;  /* 0x0000000000007941 */ /* 0x000fea0003800000 */
.L_x_1034:
        /* <DEDUP_REMOVED lines=16> */
.L_x_1037:
[----:B------:R-:W-:Y:S05]  /*8400*/  BSYNC B0 ;  /* 0x0000000000007941 */ /* 0x000fea0003800000 */
.L_x_1036:
        /* <DEDUP_REMOVED lines=23> */
.L_x_1039:
[----:B------:R-:W-:Y:S05]  /*8580*/  BSYNC B0 ;  /* 0x0000000000007941 */ /* 0x000fea0003800000 */
.L_x_1038:
        /* <DEDUP_REMOVED lines=15> */
.L_x_1041:
[----:B------:R-:W-:Y:S05]  /*8680*/  BSYNC B0 ;  /* 0x0000000000007941 */ /* 0x000fea0003800000 */
.L_x_1040:
        /* <DEDUP_REMOVED lines=14> */
.L_x_1043:
[----:B------:R-:W-:Y:S05]  /*8770*/  BSYNC B0 ;  /* 0x0000000000007941 */ /* 0x000fea0003800000 */
.L_x_1042:
        /* <DEDUP_REMOVED lines=14> */
.L_x_1045:
[----:B------:R-:W-:Y:S05]  /*8860*/  BSYNC B0 ;  /* 0x0000000000007941 */ /* 0x000fea0003800000 */
.L_x_1044:
        /* <DEDUP_REMOVED lines=14> */
.L_x_1047:
[----:B------:R-:W-:Y:S05]  /*8950*/  BSYNC B0 ;  /* 0x0000000000007941 */ /* 0x000fea0003800000 */
.L_x_1046:
        /* <DEDUP_REMOVED lines=14> */
.L_x_1049:
[----:B------:R-:W-:Y:S05]  /*8a40*/  BSYNC B0 ;  /* 0x0000000000007941 */ /* 0x000fea0003800000 */
.L_x_1048:
        /* <DEDUP_REMOVED lines=14> */
.L_x_1051:
[----:B------:R-:W-:Y:S05]  /*8b30*/  BSYNC B0 ;  /* 0x0000000000007941 */ /* 0x000fea0003800000 */
.L_x_1050:
        /* <DEDUP_REMOVED lines=14> */
.L_x_1020:
        /* <DEDUP_REMOVED lines=31> */
.L_x_1052:
        /* <DEDUP_REMOVED lines=42> */
.L_x_1054:
[----:B------:R-:W-:Y:S05]  /*90b0*/  BSYNC B0 ;  /* 0x0000000000007941 */ /* 0x000fea0003800000 */
.L_x_1053:
        /* <DEDUP_REMOVED lines=17> */
.L_x_1056:
[----:B------:R-:W-:Y:S05]  /*91d0*/  BSYNC B0 ;  /* 0x0000000000007941 */ /* 0x000fea0003800000 */
.L_x_1055:
        /* <DEDUP_REMOVED lines=16> */
.L_x_1058:
[----:B------:R-:W-:Y:S05]  /*92e0*/  BSYNC B0 ;  /* 0x0000000000007941 */ /* 0x000fea0003800000 */
.L_x_1057:
        /* <DEDUP_REMOVED lines=16> */
.L_x_1060:
[----:B------:R-:W-:Y:S05]  /*93f0*/  BSYNC B0 ;  /* 0x0000000000007941 */ /* 0x000fea0003800000 */
.L_x_1059:
        /* <DEDUP_REMOVED lines=16> */
.L_x_1062:
[----:B------:R-:W-:Y:S05]  /*9500*/  BSYNC B0 ;  /* 0x0000000000007941 */ /* 0x000fea0003800000 */
.L_x_1061:
        /* <DEDUP_REMOVED lines=16> */
.L_x_1064:
[----:B------:R-:W-:Y:S05]  /*9610*/  BSYNC B0 ;  /* 0x0000000000007941 */ /* 0x000fea0003800000 */
.L_x_1063:
        /* <DEDUP_REMOVED lines=16> */
.L_x_1066:
[----:B------:R-:W-:Y:S05]  /*9720*/  BSYNC B0 ;  /* 0x0000000000007941 */ /* 0x000fea0003800000 */
.L_x_1065:
        /* <DEDUP_REMOVED lines=16> */
.L_x_1068:
[----:B------:R-:W-:Y:S05]  /*9830*/  BSYNC B0 ;  /* 0x0000000000007941 */ /* 0x000fea0003800000 */
.L_x_1067:
        /* <DEDUP_REMOVED lines=23> */
.L_x_1070:
[----:B------:R-:W-:Y:S05]  /*99b0*/  BSYNC B0 ;  /* 0x0000000000007941 */ /* 0x000fea0003800000 */
.L_x_1069:
        /* <DEDUP_REMOVED lines=15> */
.L_x_1072:
[----:B------:R-:W-:Y:S05]  /*9ab0*/  BSYNC B0 ;  /* 0x0000000000007941 */ /* 0x000fea0003800000 */
.L_x_1071:
        /* <DEDUP_REMOVED lines=14> */
.L_x_1074:
[----:B------:R-:W-:Y:S05]  /*9ba0*/  BSYNC B0 ;  /* 0x0000000000007941 */ /* 0x000fea0003800000 */
.L_x_1073:
        /* <DEDUP_REMOVED lines=14> */
.L_x_1076:
[----:B------:R-:W-:Y:S05]  /*9c90*/  BSYNC B0 ;  /* 0x0000000000007941 */ /* 0x000fea0003800000 */
.L_x_1075:
        /* <DEDUP_REMOVED lines=14> */
.L_x_1078:
[----:B------:R-:W-:Y:S05]  /*9d80*/  BSYNC B0 ;  /* 0x0000000000007941 */ /* 0x000fea0003800000 */
.L_x_1077:
        /* <DEDUP_REMOVED lines=14> */
.L_x_1080:
[----:B------:R-:W-:Y:S05]  /*9e70*/  BSYNC B0 ;  /* 0x0000000000007941 */ /* 0x000fea0003800000 */
.L_x_1079:
        /* <DEDUP_REMOVED lines=14> */
.L_x_1082:
[----:B------:R-:W-:Y:S05]  /*9f60*/  BSYNC B0 ;  /* 0x0000000000007941 */ /* 0x000fea0003800000 */
.L_x_1081:
        /* <DEDUP_REMOVED lines=14> */
.L_x_1083:
        /* <DEDUP_REMOVED lines=11> */
.L_x_1172:


//--------------------- .text._ZN7cutlass13device_kernelIN5flash32FlashAttnBwdPostprocessConvertdQIN4cute5tupleIJNS3_1CILi64EEENS5_ILi256EEEEEENS_6half_tEfNS_4arch4Sm80ELi256ENS3_8TiledMMAINS3_8MMA_AtomIJNS3_28SM80_16x8x16_F32F16F16F32_TNEEEENS3_6LayoutINS4_IJNS5_ILi2EEENS5_ILi4EEENS5_ILi1EEEEEENS4_IJSJ_SH_NS5_ILi0EEEEEEEENS4_IJNS5_ILi32EEES6_NS5_ILi16EEEEEEEELb0EEEEEvNT_6ParamsE --------------------------
	.section	.text._ZN7cutlass13device_kernelIN5flash32FlashAttnBwdPostprocessConvertdQIN4cute5tupleIJNS3_1CILi64EEENS5_ILi256EEEEEENS_6half_tEfNS_4arch4Sm80ELi256ENS3_8TiledMMAINS3_8MMA_AtomIJNS3_28SM80_16x8x16_F32F16F16F32_TNEEEENS3_6LayoutINS4_IJNS5_ILi2EEENS5_ILi4EEENS5_ILi1EEEEEENS4_IJSJ_SH_NS5_ILi0EEEEEEEENS4_IJNS5_ILi32EEES6_NS5_ILi16EEEEEEEELb0EEEEEvNT_6ParamsE,"ax",@progbits
	.sectioninfo	@"SHI_REGISTERS=86"
	.align	128
.text._ZN7cutlass13device_kernelIN5flash32FlashAttnBwdPostprocessConvertdQIN4cute5tupleIJNS3_1CILi64EEENS5_ILi256EEEEEENS_6half_tEfNS_4arch4Sm80ELi256ENS3_8TiledMMAINS3_8MMA_AtomIJNS3_28SM80_16x8x16_F32F16F16F32_TNEEEENS3_6LayoutINS4_IJNS5_ILi2EEENS5_ILi4EEENS5_ILi1EEEEEENS4_IJSJ_SH_NS5_ILi0EEEEEEEENS4_IJNS5_ILi32EEES6_NS5_ILi16EEEEEEEELb0EEEEEvNT_6ParamsE:
        .type           _ZN7cutlass13device_kernelIN5flash32FlashAttnBwdPostprocessConvertdQIN4cute5tupleIJNS3_1CILi64EEENS5_ILi256EEEEEENS_6half_tEfNS_4arch4Sm80ELi256ENS3_8TiledMMAINS3_8MMA_AtomIJNS3_28SM80_16x8x16_F32F16F16F32_TNEEEENS3_6LayoutINS4_IJNS5_ILi2EEENS5_ILi4EEENS5_ILi1EEEEEENS4_IJSJ_SH_NS5_ILi0EEEEEEEENS4_IJNS5_ILi32EEES6_NS5_ILi16EEEEEEEELb0EEEEEvNT_6ParamsE,@function
        .size           _ZN7cutlass13device_kernelIN5flash32FlashAttnBwdPostprocessConvertdQIN4cute5tupleIJNS3_1CILi64EEENS5_ILi256EEEEEENS_6half_tEfNS_4arch4Sm80ELi256ENS3_8TiledMMAINS3_8MMA_AtomIJNS3_28SM80_16x8x16_F32F16F16F32_TNEEEENS3_6LayoutINS4_IJNS5_ILi2EEENS5_ILi4EEENS5_ILi1EEEEEENS4_IJSJ_SH_NS5_ILi0EEEEEEEENS4_IJNS5_ILi32EEES6_NS5_ILi16EEEEEEEELb0EEEEEvNT_6ParamsE,(.L_x_1173 - _ZN7cutlass13device_kernelIN5flash32FlashAttnBwdPostprocessConvertdQIN4cute5tupleIJNS3_1CILi64EEENS5_ILi256EEEEEENS_6half_tEfNS_4arch4Sm80ELi256ENS3_8TiledMMAINS3_8MMA_AtomIJNS3_28SM80_16x8x16_F32F16F16F32_TNEEEENS3_6LayoutINS4_IJNS5_ILi2EEENS5_ILi4EEENS5_ILi1EEEEEENS4_IJSJ_SH_NS5_ILi0EEEEEEEENS4_IJNS5_ILi32EEES6_NS5_ILi16EEEEEEEELb0EEEEEvNT_6ParamsE)
        .other          _ZN7cutlass13device_kernelIN5flash32FlashAttnBwdPostprocessConvertdQIN4cute5tupleIJNS3_1CILi64EEENS5_ILi256EEEEEENS_6half_tEfNS_4arch4Sm80ELi256ENS3_8TiledMMAINS3_8MMA_AtomIJNS3_28SM80_16x8x16_F32F16F16F32_TNEEEENS3_6LayoutINS4_IJNS5_ILi2EEENS5_ILi4EEENS5_ILi1EEEEEENS4_IJSJ_SH_NS5_ILi0EEEEEEEENS4_IJNS5_ILi32EEES6_NS5_ILi16EEEEEEEELb0EEEEEvNT_6ParamsE,@"STO_CUDA_ENTRY STV_DEFAULT"
_ZN7cutlass13device_kernelIN5flash32FlashAttnBwdPostprocessConvertdQIN4cute5tupleIJNS3_1CILi64EEENS5_ILi256EEEEEENS_6half_tEfNS_4arch4Sm80ELi256ENS3_8TiledMMAINS3_8MMA_AtomIJNS3_28SM80_16x8x16_F32F16F16F32_TNEEEENS3_6LayoutINS4_IJNS5_ILi2EEENS5_ILi4EEENS5_ILi1EEEEEENS4_IJSJ_SH_NS5_ILi0EEEEEEEENS4_IJNS5_ILi32EEES6_NS5_ILi16EEEEEEEELb0EEEEEvNT_6ParamsE:
        /* <DEDUP_REMOVED lines=15> */
[----:B-1----:R-:W-:Y:S01]  /*00f0*/  SHF.L.U32 R72, R70, 0x6, RZ ;  /* 0x0000000646487819 */ /* 0x002fe200000006ff */
[----:B------:R-:W-:Y:S05]  /*0100*/  @P0 BRA `(.L_x_1084) ;  /* 0x0000004000000947 */ /* 0x000fea0003800000 */
[----:B0-----:R-:W-:Y:S05]  /*0110*/  @!P1 BRA `(.L_x_1084) ;  /* 0x0000003000009947 */ /* 0x001fea0003800000 */
[----:B------:R-:W2:Y:S04]  /*0120*/  LDG.E R4, [R2.64] ;  /* 0x0000000402047981 */ /* 0x000ea8000c1e1900 */
[----:B-----5:R-:W2:Y:S02]  /*0130*/  LDG.E R75, [R2.64+0x4] ;  /* 0x00000404024b7981 */ /* 0x020ea4000c1e1900 */
[----:B--2---:R-:W-:-:S03]  /*0140*/  IMAD.IADD R75, R75, 0x1, -R4 ;  /* 0x000000014b4b7824 */ /* 0x004fc600078e0a04 */
.L_x_1084:
[----:B0-----:R-:W-:Y:S01]  /*0150*/  ISETP.NE.AND.EX P0, PT, RZ, c[0x0][0x1c4], PT, P2 ;  /* 0x00007100ff007a0c */ /* 0x001fe20003f05320 */
[----:B-----5:R-:W-:Y:S01]  /*0160*/  @P1 IMAD R2, R71, 0x40, R0 ;  /* 0x0000004047021824 */ /* 0x020fe200078e0200 */
[----:B------:R-:W-:-:S13]  /*0170*/  ISETP.LE.AND P2, PT, R75, R72, PT ;  /* 0x000000484b00720c */ /* 0x000fda0003f43270 */
[----:B------:R-:W-:Y:S05]  /*0180*/  @P0 EXIT P2 ;  /* 0x000000000000094d */ /* 0x000fea0001000000 */
[----:B------:R-:W0:Y:S01]  /*0190*/  S2R R73, SR_TID.X ;  /* 0x0000000000497919 */ /* 0x000e220000002100 */
[----:B------:R-:W-:Y:S01]  /*01a0*/  @P1 SHF.R.S32.HI R3, RZ, 0x1f, R2 ;  /* 0x0000001fff031819 */ /* 0x000fe20000011402 */
[----:B------:R-:W-:Y:S01]  /*01b0*/  CS2R R4, SRZ ;  /* 0x0000000000047805 */ /* 0x000fe2000001ff00 */
[----:B------:R-:W-:Y:S01]  /*01c0*/  SHF.L.U32 R7, R70, 0xe, RZ ;  /* 0x0000000e46077819 */ /* 0x000fe200000006ff */
[----:B------:R-:W1:Y:S01]  /*01d0*/  S2R R68, SR_CTAID.Y ;  /* 0x0000000000447919 */ /* 0x000e620000002600 */
[----:B------:R-:W-:Y:S02]  /*01e0*/  @P1 LEA.HI R3, R3, R2, RZ, 0x6 ;  /* 0x0000000203031211 */ /* 0x000fe400078f30ff */
[----:B------:R-:W-:-:S03]  /*01f0*/  SHF.R.S32.HI R9, RZ, 0x1f, R7 ;  /* 0x0000001fff097819 */ /* 0x000fc60000011407 */
[----:B------:R-:W-:-:S05]  /*0200*/  @P1 IMAD.SHL.U32 R3, R3, 0x100, RZ ;  /* 0x0000010003031824 */ /* 0x000fca00078e00ff */
[----:B------:R-:W-:-:S04]  /*0210*/  @P1 LOP3.LUT R3, R3, 0xffffc000, RZ, 0xc0, !PT ;  /* 0xffffc00003031812 */ /* 0x000fc800078ec0ff */
[--C-:B------:R-:W-:Y:S01]  /*0220*/  @P1 SHF.R.S32.HI R5, RZ, 0x1f, R3.reuse ;  /* 0x0000001fff051819 */ /* 0x100fe20000011403 */
[----:B------:R-:W-:Y:S02]  /*0230*/  @P1 IMAD.MOV.U32 R4, RZ, RZ, R3 ;  /* 0x000000ffff041224 */ /* 0x000fe400078e0003 */
        /* <DEDUP_REMOVED lines=8> */
[----:B------:R-:W-:Y:S02]  /*02c0*/  SEL R2, R2, RZ, !P0 ;  /* 0x000000ff02027207 */ /* 0x000fe40004000000 */
[----:B------:R-:W-:Y:S01]  /*02d0*/  SEL R71, R71, RZ, !P0 ;  /* 0x000000ff47477207 */ /* 0x000fe20004000000 */
        /* <DEDUP_REMOVED lines=29> */
[----:B------:R-:W-:Y:S02]  /*04b0*/  IMNMX R72, R72, 0x40, PT ;  /* 0x0000004048487817 */ /* 0x000fe40003800200 */
[--C-:B------:R-:W-:Y:S02]  /*04c0*/  SHF.R.S32.HI R77, RZ, 0x2, R74.reuse ;  /* 0x00000002ff4d7819 */ /* 0x100fe4000001144a */
[----:B------:R-:W-:Y:S02]  /*04d0*/  SHF.R.S32.HI R76, RZ, 0x1f, R74 ;  /* 0x0000001fff4c7819 */ /* 0x000fe4000001144a */
[----:B0-----:R-:W-:Y:S02]  /*04e0*/  LOP3.LUT R80, R74, 0x7ffffffc, RZ, 0xc0, !PT ;  /* 0x7ffffffc4a507812 */ /* 0x001fe400078ec0ff */
[----:B------:R-:W-:Y:S02]  /*04f0*/  LEA.HI R69, R76, R77, RZ, 0x3 ;  /* 0x0000004d4c457211 */ /* 0x000fe400078f18ff */
[----:B------:R-:W-:Y:S01]  /*0500*/  LEA.HI R76, R78, R73, RZ, 0x5 ;  /* 0x000000494e4c7211 */ /* 0x000fe200078f28ff */
[----:B------:R-:W-:Y:S01]  /*0510*/  IMAD.IADD R80, R73, 0x1, -R80 ;  /* 0x0000000149507824 */ /* 0x000fe200078e0a50 */
[----:B------:R-:W-:-:S02]  /*0520*/  LOP3.LUT R82, R69, 0xfffffff8, RZ, 0xc0, !PT ;  /* 0xfffffff845527812 */ /* 0x000fc400078ec0ff */
[----:B------:R-:W-:-:S03]  /*0530*/  SHF.R.S32.HI R69, RZ, 0x5, R76 ;  /* 0x00000005ff457819 */ /* 0x000fc6000001144c */
[----:B------:R-:W-:Y:S01]  /*0540*/  IMAD.IADD R77, R77, 0x1, -R82 ;  /* 0x000000014d4d7824 */ /* 0x000fe200078e0a52 */
[----:B------:R-:W-:Y:S02]  /*0550*/  LEA.HI R82, R78, R73, RZ, 0x7 ;  /* 0x000000494e527211 */ /* 0x000fe400078f38ff */
[----:B------:R-:W-:Y:S02]  /*0560*/  LEA.HI R79, R76, R69, RZ, 0x1 ;  /* 0x000000454c4f7211 */ /* 0x000fe400078f08ff */
[----:B------:R-:W-:Y:S02]  /*0570*/  SHF.R.S32.HI R81, RZ, 0x7, R82 ;  /* 0x00000007ff517819 */ /* 0x000fe40000011452 */
[----:B------:R-:W-:Y:S02]  /*0580*/  SHF.R.S32.HI R74, RZ, 0x1f, R77 ;  /* 0x0000001fff4a7819 */ /* 0x000fe4000001144d */
[----:B------:R-:W-:Y:S01]  /*0590*/  LOP3.LUT R82, R79, 0xfffffe, RZ, 0xc0, !PT ;  /* 0x00fffffe4f527812 */ /* 0x000fe200078ec0ff */
[C---:B------:R-:W-:Y:S01]  /*05a0*/  IMAD R83, R81.reuse, 0x200, R80 ;  /* 0x0000020051537824 */ /* 0x040fe200078e0250 */
[----:B------:R-:W-:Y:S01]  /*05b0*/  LEA.HI R79, R74, R77, RZ, 0x2 ;  /* 0x0000004d4a4f7211 */ /* 0x000fe200078f10ff */
[----:B------:R-:W-:Y:S01]  /*05c0*/  IMAD.SHL.U32 R81, R81, 0x40, RZ ;  /* 0x0000004051517824 */ /* 0x000fe200078e00ff */
[----:B------:R-:W-:-:S02]  /*05d0*/  LEA.HI R78, R78, R73, RZ, 0x6 ;  /* 0x000000494e4e7211 */ /* 0x000fc400078f30ff */
[C---:B------:R-:W-:Y:S01]  /*05e0*/  LOP3.LUT R80, R79.reuse, 0x7fffffc, RZ, 0xc0, !PT ;  /* 0x07fffffc4f507812 */ /* 0x040fe200078ec0ff */
[----:B------:R-:W-:Y:S01]  /*05f0*/  IMAD.SHL.U32 R79, R79, 0x10, RZ ;  /* 0x000000104f4f7824 */ /* 0x000fe200078e00ff */
[----:B------:R-:W-:Y:S02]  /*0600*/  LOP3.LUT R81, R81, 0x40, RZ, 0xc0, !PT ;  /* 0x0000004051517812 */ /* 0x000fe400078ec0ff */
[----:B------:R-:W-:Y:S01]  /*0610*/  IADD3 R74, R69, -R82, RZ ;  /* 0x80000052454a7210 */ /* 0x000fe20007ffe0ff */
[----:B------:R-:W-:Y:S01]  /*0620*/  IMAD.IADD R77, R77, 0x1, -R80 ;  /* 0x000000014d4d7824 */ /* 0x000fe200078e0a50 */
[----:B------:R-:W-:Y:S02]  /*0630*/  SHF.R.U32.HI R78, RZ, 0x3, R78 ;  /* 0x00000003ff4e7819 */ /* 0x000fe4000001164e */
[----:B------:R-:W-:Y:S01]  /*0640*/  LOP3.LUT R79, R79, 0x40, RZ, 0xc0, !PT ;  /* 0x000000404f4f7812 */ /* 0x000fe200078ec0ff */
[----:B------:R-:W-:-:S03]  /*0650*/  IMAD R74, R74, 0x80, R83 ;  /* 0x000000804a4a7824 */ /* 0x000fc600078e0253 */
[----:B------:R-:W-:Y:S02]  /*0660*/  LOP3.LUT R78, R79, 0x8, R78, 0xf8, !PT ;  /* 0x000000084f4e7812 */ /* 0x000fe400078ef84e */
[----:B------:R-:W-:Y:S02]  /*0670*/  SHF.R.U32.HI R79, RZ, 0x3, R79 ;  /* 0x00000003ff4f7819 */ /* 0x000fe4000001164f */
[----:B------:R-:W-:Y:S02]  /*0680*/  LEA R77, R77, R74, 0x3 ;  /* 0x0000004a4d4d7211 */ /* 0x000fe400078e18ff */
[----:B------:R-:W-:Y:S01]  /*0690*/  LOP3.LUT R78, R78, R79, RZ, 0x3c, !PT ;  /* 0x0000004f4e4e7212 */ /* 0x000fe200078e3cff */
[----:B--2---:R0:W-:Y:S04]  /*06a0*/  STS.128 [R73.X16], R4 ;  /* 0x0000000449007388 */ /* 0x0041e8000000cc00 */
[----:B---3--:R1:W-:Y:S04]  /*06b0*/  STS.128 [R73.X16+0x1000], R8 ;  /* 0x0010000849007388 */ /* 0x0083e8000000cc00 */
[----:B----4-:R2:W-:Y:S04]  /*06c0*/  STS.128 [R73.X16+0x2000], R12 ;  /* 0x0020000c49007388 */ /* 0x0105e8000000cc00 */
[----:B-----5:R-:W-:Y:S04]  /*06d0*/  STS.128 [R73.X16+0x3000], R16 ;  /* 0x0030001049007388 */ /* 0x020fe8000000cc00 */
[----:B------:R3:W-:Y:S01]  /*06e0*/  STS.128 [R73.X16+0x4000], R20 ;  /* 0x0040001449007388 */ /* 0x0007e2000000cc00 */
[----:B0-----:R-:W-:-:S02]  /*06f0*/  LOP3.LUT R4, R76, 0xffffffe0, RZ, 0xc0, !PT ;  /* 0xffffffe04c047812 */ /* 0x001fc400078ec0ff */
[----:B------:R-:W-:Y:S01]  /*0700*/  SHF.R.S32.HI R76, RZ, 0x1f, R76 ;  /* 0x0000001fff4c7819 */ /* 0x000fe2000001144c */
[----:B------:R-:W-:Y:S01]  /*0710*/  STS.128 [R73.X16+0x5000], R24 ;  /* 0x0050001849007388 */ /* 0x000fe2000000cc00 */
[----:B-1----:R-:W-:Y:S02]  /*0720*/  IADD3 R8, -R4, R73, RZ ;  /* 0x0000004904087210 */ /* 0x002fe40007ffe1ff */
[----:B------:R-:W-:Y:S01]  /*0730*/  LEA.HI R76, R76, R69, RZ, 0x2 ;  /* 0x000000454c4c7211 */ /* 0x000fe200078f10ff */
[----:B------:R-:W-:Y:S01]  /*0740*/  STS.128 [R73.X16+0x6000], R28 ;  /* 0x0060001c49007388 */ /* 0x000fe2000000cc00 */
[C---:B------:R-:W-:Y:S01]  /*0750*/  LEA.HI R5, R8.reuse, R8, RZ, 0x1 ;  /* 0x0000000808057211 */ /* 0x040fe200078f08ff */
[----:B------:R-:W-:Y:S01]  /*0760*/  IMAD.SHL.U32 R8, R8, 0x8, RZ ;  /* 0x0000000808087824 */ /* 0x000fe200078e00ff */
[----:B--2---:R-:W-:Y:S01]  /*0770*/  SHF.R.U32.HI R12, RZ, 0x3, R81 ;  /* 0x00000003ff0c7819 */ /* 0x004fe20000011651 */
[----:B------:R0:W-:Y:S01]  /*0780*/  STS.128 [R73.X16+0x7000], R32 ;  /* 0x0070002049007388 */ /* 0x0001e2000000cc00 */
[----:B------:R-:W-:Y:S01]  /*0790*/  LOP3.LUT R76, R76, 0x7fffffc, RZ, 0xc0, !PT ;  /* 0x07fffffc4c4c7812 */ /* 0x000fe200078ec0ff */
[----:B------:R-:W-:Y:S01]  /*07a0*/  IMAD.SHL.U32 R10, R5, 0x200, RZ ;  /* 0x00000200050a7824 */ /* 0x000fe200078e00ff */
[----:B------:R-:W-:Y:S01]  /*07b0*/  LOP3.LUT R5, R81, 0x8, R8, 0xf8, !PT ;  /* 0x0000000851057812 */ /* 0x000fe200078ef808 */
[----:B------:R-:W-:Y:S01]  /*07c0*/  STS.128 [R73.X16+0x8000], R36 ;  /* 0x0080002449007388 */ /* 0x000fe2000000cc00 */
[----:B---3--:R-:W-:-:S02]  /*07d0*/  IADD3 R23, R69, -R76, RZ ;  /* 0x8000004c45177210 */ /* 0x008fc40007ffe0ff */
[----:B------:R-:W-:Y:S01]  /*07e0*/  LOP3.LUT R10, R10, 0x7ffffc00, RZ, 0xc0, !PT ;  /* 0x7ffffc000a0a7812 */ /* 0x000fe200078ec0ff */
[----:B------:R-:W-:Y:S01]  /*07f0*/  STS.128 [R73.X16+0x9000], R40 ;  /* 0x0090002849007388 */ /* 0x000fe2000000cc00 */
[----:B------:R-:W-:-:S03]  /*0800*/  ISETP.GE.AND P0, PT, R8, c[0x0][0x194], PT ;  /* 0x0000650008007a0c */ /* 0x000fc60003f06270 */
[----:B------:R-:W-:Y:S01]  /*0810*/  STS.128 [R73.X16+0xa000], R44 ;  /* 0x00a0002c49007388 */ /* 0x000fe2000000cc00 */
[----:B------:R-:W-:-:S03]  /*0820*/  IMAD R10, R23, 0x10, R10 ;  /* 0x00000010170a7824 */ /* 0x000fc600078e020a */
[----:B------:R-:W-:Y:S01]  /*0830*/  STS.128 [R73.X16+0xb000], R48 ;  /* 0x00b0003049007388 */ /* 0x000fe2000000cc00 */
[----:B0-----:R-:W-:-:S03]  /*0840*/  LOP3.LUT R33, R5, R12, RZ, 0x3c, !PT ;  /* 0x0000000c05217212 */ /* 0x001fc600078e3cff */
[----:B------:R-:W-:Y:S02]  /*0850*/  STS.128 [R73.X16+0xc000], R52 ;  /* 0x00c0003449007388 */ /* 0x000fe4000000cc00 */
[----:B------:R-:W-:Y:S02]  /*0860*/  IMAD.IADD R10, R10, 0x1, R33 ;  /* 0x000000010a0a7824 */ /* 0x000fe400078e0221 */
[----:B------:R-:W-:Y:S04]  /*0870*/  STS.128 [R73.X16+0xd000], R56 ;  /* 0x00d0003849007388 */ /* 0x000fe8000000cc00 */
[----:B------:R-:W-:Y:S04]  /*0880*/  STS.128 [R73.X16+0xe000], R60 ;  /* 0x00e0003c49007388 */ /* 0x000fe8000000cc00 */
[----:B------:R-:W-:Y:S04]  /*0890*/  STS.128 [R73.X16+0xf000], R64 ;  /* 0x00f0004049007388 */ /* 0x000fe8000000cc00 */
[----:B------:R-:W-:Y:S06]  /*08a0*/  BAR.SYNC.DEFER_BLOCKING 0x0 ;  /* 0x0000000000007b1d */ /* 0x000fec0000010000 */
[----:B------:R-:W0:Y:S04]  /*08b0*/  LDS R4, [R73.X4] ;  /* 0x0000000049047984 */ /* 0x000e280000004800 */
[----:B------:R-:W1:Y:S04]  /*08c0*/  LDS R6, [R73.X4+0x400] ;  /* 0x0004000049067984 */ /* 0x000e680000004800 */
[----:B------:R-:W2:Y:S04]  /*08d0*/  LDS R7, [R73.X4+0x800] ;  /* 0x0008000049077984 */ /* 0x000ea80000004800 */
[----:B------:R-:W3:Y:S04]  /*08e0*/  LDS R9, [R73.X4+0xc00] ;  /* 0x000c000049097984 */ /* 0x000ee80000004800 */
[----:B------:R-:W4:Y:S04]  /*08f0*/  LDS R11, [R73.X4+0x1000] ;  /* 0x00100000490b7984 */ /* 0x000f280000004800 */
[----:B------:R-:W5:Y:S04]  /*0900*/  LDS R16, [R73.X4+0x2000] ;  /* 0x0020000049107984 */ /* 0x000f680000004800 */
[----:B------:R-:W5:Y:S04]  /*0910*/  LDS R17, [R73.X4+0x2400] ;  /* 0x0024000049117984 */ /* 0x000f680000004800 */
[----:B------:R-:W5:Y:S04]  /*0920*/  LDS R14, [R73.X4+0x1800] ;  /* 0x00180000490e7984 */ /* 0x000f680000004800 */
[----:B------:R-:W5:Y:S04]  /*0930*/  LDS R13, [R73.X4+0x1400] ;  /* 0x00140000490d7984 */ /* 0x000f680000004800 */
[----:B------:R-:W5:Y:S04]  /*0940*/  LDS R15, [R73.X4+0x1c00] ;  /* 0x001c0000490f7984 */ /* 0x000f680000004800 */
[----:B------:R-:W5:Y:S01]  /*0950*/  LDS R18, [R73.X4+0x2800] ;  /* 0x0028000049127984 */ /* 0x000f620000004800 */
[----:B0-----:R-:W-:Y:S01]  /*0960*/  FMUL.FTZ R5, R4, c[0x0][0x1b8] ;  /* 0x00006e0004057a20 */ /* 0x001fe20000410000 */
[----:B------:R-:W-:-:S02]  /*0970*/  LEA R4, R77, R78, 0x1 ;  /* 0x0000004e4d047211 */ /* 0x000fc400078e08ff */
[----:B------:R-:W0:Y:S01]  /*0980*/  LDS R19, [R73.X4+0x2c00] ;  /* 0x002c000049137984 */ /* 0x000e220000004800 */
[----:B-1----:R-:W-:-:S03]  /*0990*/  FMUL.FTZ R6, R6, c[0x0][0x1b8] ;  /* 0x00006e0006067a20 */ /* 0x002fc60000410000 */
[----:B------:R-:W1:Y:S01]  /*09a0*/  LDS R24, [R73.X4+0x4000] ;  /* 0x0040000049187984 */ /* 0x000e620000004800 */
[----:B--2---:R-:W-:Y:S01]  /*09b0*/  FMUL.FTZ R7, R7, c[0x0][0x1b8] ;  /* 0x00006e0007077a20 */ /* 0x004fe20000410000 */
[----:B------:R-:W-:Y:S02]  /*09c0*/  F2FP.PACK_AB R5, R6, R5 ;  /* 0x000000050605723e */ /* 0x000fe400000000ff */
[----:B------:R-:W2:Y:S01]  /*09d0*/  LDS R25, [R73.X4+0x4400] ;  /* 0x0044000049197984 */ /* 0x000ea20000004800 */
[----:B---3--:R-:W-:-:S03]  /*09e0*/  FMUL.FTZ R12, R9, c[0x0][0x1b8] ;  /* 0x00006e00090c7a20 */ /* 0x008fc60000410000 */
[----:B------:R-:W3:Y:S02]  /*09f0*/  LDS R26, [R73.X4+0x4800] ;  /* 0x00480000491a7984 */ /* 0x000ee40000004800 */
[----:B------:R-:W-:Y:S01]  /*0a00*/  F2FP.PACK_AB R6, R12, R7 ;  /* 0x000000070c06723e */ /* 0x000fe200000000ff */
[----:B----4-:R-:W-:Y:S01]  /*0a10*/  FMUL.FTZ R7, R11, c[0x0][0x1b8] ;  /* 0x00006e000b077a20 */ /* 0x010fe20000410000 */
[----:B------:R-:W4:Y:S01]  /*0a20*/  LDS R27, [R73.X4+0x4c00] ;  /* 0x004c0000491b7984 */ /* 0x000f220000004800 */
[----:B-----5:R-:W-:-:S03]  /*0a30*/  FMUL.FTZ R11, R16, c[0x0][0x1b8] ;  /* 0x00006e00100b7a20 */ /* 0x020fc60000410000 */
        /* <DEDUP_REMOVED lines=11> */
[----:B------:R-:W-:Y:S01]  /*0af0*/  FMUL.FTZ R18, R18, c[0x0][0x1b8] ;  /* 0x00006e0012127a20 */ /* 0x000fe20000410000 */
[----:B------:R-:W-:Y:S02]  /*0b00*/  F2FP.PACK_AB R9, R14, R9 ;  /* 0x000000090e09723e */ /* 0x000fe400000000ff */
[----:B------:R-:W5:Y:S01]  /*0b10*/  LDS R34, [R73.X4+0x6800] ;  /* 0x0068000049227984 */ /* 0x000f620000004800 */
[----:B0-----:R-:W-:-:S03]  /*0b20*/  FMUL.FTZ R19, R19, c[0x0][0x1b8] ;  /* 0x00006e0013137a20 */ /* 0x001fc60000410000 */
[----:B------:R-:W0:Y:S01]  /*0b30*/  LDS R35, [R73.X4+0x6c00] ;  /* 0x006c000049237984 */ /* 0x000e220000004800 */
[----:B-1----:R-:W-:Y:S01]  /*0b40*/  FMUL.FTZ R15, R24, c[0x0][0x1b8] ;  /* 0x00006e00180f7a20 */ /* 0x002fe20000410000 */
[----:B------:R-:W-:Y:S02]  /*0b50*/  F2FP.PACK_AB R12, R19, R18 ;  /* 0x00000012130c723e */ /* 0x000fe400000000ff */
[----:B------:R-:W1:Y:S01]  /*0b60*/  LDS R22, [R73.X4+0x3800] ;  /* 0x0038000049167984 */ /* 0x000e620000004800 */
[----:B--2---:R-:W-:-:S03]  /*0b70*/  FMUL.FTZ R16, R25, c[0x0][0x1b8] ;  /* 0x00006e0019107a20 */ /* 0x004fc60000410000 */
[----:B------:R-:W2:Y:S01]  /*0b80*/  LDS R36, [R73.X4+0x7000] ;  /* 0x0070000049247984 */ /* 0x000ea20000004800 */
[----:B---3--:R-:W-:Y:S01]  /*0b90*/  FMUL.FTZ R26, R26, c[0x0][0x1b8] ;  /* 0x00006e001a1a7a20 */ /* 0x008fe20000410000 */
[----:B------:R-:W-:Y:S02]  /*0ba0*/  F2FP.PACK_AB R15, R16, R15 ;  /* 0x0000000f100f723e */ /* 0x000fe400000000ff */
[----:B------:R-:W3:Y:S01]  /*0bb0*/  LDS R37, [R73.X4+0x7400] ;  /* 0x0074000049257984 */ /* 0x000ee20000004800 */
[----:B----4-:R-:W-:-:S03]  /*0bc0*/  FMUL.FTZ R27, R27, c[0x0][0x1b8] ;  /* 0x00006e001b1b7a20 */ /* 0x010fc60000410000 */
        /* <DEDUP_REMOVED lines=16> */
[----:B0-----:R-:W-:-:S03]  /*0cd0*/  FMUL.FTZ R35, R35, c[0x0][0x1b8] ;  /* 0x00006e0023237a20 */ /* 0x001fc60000410000 */
[----:B------:R-:W0:Y:S01]  /*0ce0*/  LDS R29, [R73.X4+0x8800] ;  /* 0x00880000491d7984 */ /* 0x000e220000004800 */
[----:B-1----:R-:W-:Y:S01]  /*0cf0*/  FMUL.FTZ R14, R22, c[0x0][0x1b8] ;  /* 0x00006e00160e7a20 */ /* 0x002fe20000410000 */
[----:B------:R-:W-:Y:S01]  /*0d00*/  F2FP.PACK_AB R20, R35, R34 ;  /* 0x000000222314723e */ /* 0x000fe200000000ff */
[----:B--2---:R-:W-:Y:S01]  /*0d10*/  FMUL.FTZ R21, R36, c[0x0][0x1b8] ;  /* 0x00006e0024157a20 */ /* 0x004fe20000410000 */
[----:B------:R-:W1:Y:S01]  /*0d20*/  LDS R34, [R73.X4+0xb800] ;  /* 0x00b8000049227984 */ /* 0x000e620000004800 */
[----:B---3--:R-:W-:-:S03]  /*0d30*/  FMUL.FTZ R22, R37, c[0x0][0x1b8] ;  /* 0x00006e0025167a20 */ /* 0x008fc60000410000 */
[----:B------:R-:W2:Y:S01]  /*0d40*/  LDS R49, [R73.X4+0xbc00] ;  /* 0x00bc000049317984 */ /* 0x000ea20000004800 */
[----:B----4-:R-:W-:Y:S01]  /*0d50*/  FMUL.FTZ R17, R28, c[0x0][0x1b8] ;  /* 0x00006e001c117a20 */ /* 0x010fe20000410000 */
[----:B------:R-:W-:Y:S02]  /*0d60*/  F2FP.PACK_AB R21, R22, R21 ;  /* 0x000000151615723e */ /* 0x000fe400000000ff */
[----:B------:R-:W3:Y:S01]  /*0d70*/  LDS R54, [R73.X4+0xd400] ;  /* 0x00d4000049367984 */ /* 0x000ee20000004800 */
[----:B-----5:R-:W-:Y:S01]  /*0d80*/  FMUL.FTZ R23, R23, c[0x0][0x1b8] ;  /* 0x00006e0017177a20 */ /* 0x020fe20000410000 */
[----:B------:R-:W-:Y:S02]  /*0d90*/  F2FP.PACK_AB R17, R18, R17 ;  /* 0x000000111211723e */ /* 0x000fe400000000ff */
[----:B------:R-:W4:Y:S01]  /*0da0*/  LDS R39, [R73.X4+0x7c00] ;  /* 0x007c000049277984 */ /* 0x000f220000004800 */
[----:B------:R-:W-:Y:S01]  /*0db0*/  FMUL.FTZ R30, R30, c[0x0][0x1b8] ;  /* 0x00006e001e1e7a20 */ /* 0x000fe20000410000 */
[----:B------:R-:W-:-:S02]  /*0dc0*/  F2FP.PACK_AB R14, R23, R14 ;  /* 0x0000000e170e723e */ /* 0x000fc400000000ff */
        /* <DEDUP_REMOVED lines=8> */
[----:B------:R-:W-:-:S03]  /*0e50*/  FMUL.FTZ R33, R27, c[0x0][0x1b8] ;  /* 0x00006e001b217a20 */ /* 0x000fc60000410000 */
[----:B------:R-:W5:Y:S01]  /*0e60*/  LDS R43, [R73.X4+0x9800] ;  /* 0x00980000492b7984 */ /* 0x000f620000004800 */
[----:B0-----:R-:W-:Y:S01]  /*0e70*/  FMUL.FTZ R32, R29, c[0x0][0x1b8] ;  /* 0x00006e001d207a20 */ /* 0x001fe20000410000 */
[----:B------:R-:W-:Y:S02]  /*0e80*/  F2FP.PACK_AB R28, R33, R28 ;  /* 0x0000001c211c723e */ /* 0x000fe400000000ff */
[----:B------:R-:W0:Y:S01]  /*0e90*/  LDS R44, [R73.X4+0x9c00] ;  /* 0x009c0000492c7984 */ /* 0x000e220000004800 */
[----:B-1----:R-:W-:-:S03]  /*0ea0*/  FMUL.FTZ R34, R34, c[0x0][0x1b8] ;  /* 0x00006e0022227a20 */ /* 0x002fc60000410000 */
[----:B------:R-:W1:Y:S01]  /*0eb0*/  LDS R45, [R73.X4+0xa000] ;  /* 0x00a00000492d7984 */ /* 0x000e620000004800 */
[----:B--2---:R-:W-:-:S03]  /*0ec0*/  FMUL.FTZ R49, R49, c[0x0][0x1b8] ;  /* 0x00006e0031317a20 */ /* 0x004fc60000410000 */
[----:B------:R-:W2:Y:S04]  /*0ed0*/  LDS R46, [R73.X4+0xa400] ;  /* 0x00a40000492e7984 */ /* 0x000ea80000004800 */
        /* <DEDUP_REMOVED lines=16> */
[----:B------:R-:W-:Y:S01]  /*0fe0*/  IMAD.SHL.U32 R38, R4, 0x2, RZ ;  /* 0x0000000204267824 */ /* 0x000fe200078e00ff */
        /* <DEDUP_REMOVED lines=11> */
[----:B------:R-:W-:Y:S01]  /*10a0*/  FMUL.FTZ R47, R47, c[0x0][0x1b8] ;  /* 0x00006e002f2f7a20 */ /* 0x000fe20000410000 */
        /* <DEDUP_REMOVED lines=17> */
[----:B------:R-:W-:Y:S02]  /*11c0*/  FMUL.FTZ R53, R53, c[0x0][0x1b8] ;  /* 0x00006e0035357a20 */ /* 0x000fe40000410000 */
[----:B0-----:R-:W-:Y:S01]  /*11d0*/  FMUL.FTZ R55, R55, c[0x0][0x1b8] ;  /* 0x00006e0037377a20 */ /* 0x001fe20000410000 */
[----:B------:R-:W-:Y:S02]  /*11e0*/  STS [R38+0x10000], R5 ;  /* 0x0100000526007388 */ /* 0x000fe40000000800 */
[----:B------:R-:W-:Y:S01]  /*11f0*/  F2FP.PACK_AB R52, R53, R52 ;  /* 0x000000343534723e */ /* 0x000fe200000000ff */
[----:B-1----:R-:W-:Y:S01]  /*1200*/  FMUL.FTZ R56, R56, c[0x0][0x1b8] ;  /* 0x00006e0038387a20 */ /* 0x002fe20000410000 */
[----:B------:R-:W-:Y:S01]  /*1210*/  STS [R38+0x10100], R6 ;  /* 0x0101000626007388 */ /* 0x000fe20000000800 */
[----:B--2---:R-:W-:-:S03]  /*1220*/  FMUL.FTZ R31, R31, c[0x0][0x1b8] ;  /* 0x00006e001f1f7a20 */ /* 0x004fc60000410000 */
[----:B------:R-:W-:Y:S01]  /*1230*/  F2FP.PACK_AB R55, R56, R55 ;  /* 0x000000373837723e */ /* 0x000fe200000000ff */
[----:B------:R0:W-:Y:S01]  /*1240*/  STS [R38+0x11000], R11 ;  /* 0x0110000b26007388 */ /* 0x0001e20000000800 */
[----:B------:R-:W-:-:S03]  /*1250*/  FMUL.FTZ R30, R30, c[0x0][0x1b8] ;  /* 0x00006e001e1e7a20 */ /* 0x000fc60000410000 */
[----:B------:R1:W-:Y:S01]  /*1260*/  STS [R38+0x11100], R12 ;  /* 0x0111000c26007388 */ /* 0x0003e20000000800 */
[----:B---3--:R-:W-:Y:S01]  /*1270*/  FMUL.FTZ R25, R25, c[0x0][0x1b8] ;  /* 0x00006e0019197a20 */ /* 0x008fe20000410000 */
[----:B------:R-:W-:Y:S02]  /*1280*/  F2FP.PACK_AB R30, R30, R31 ;  /* 0x0000001f1e1e723e */ /* 0x000fe400000000ff */
[----:B------:R-:W-:Y:S01]  /*1290*/  STS [R38+0x10400], R7 ;  /* 0x0104000726007388 */ /* 0x000fe20000000800 */
[----:B----4-:R-:W-:-:S03]  /*12a0*/  FMUL.FTZ R24, R24, c[0x0][0x1b8] ;  /* 0x00006e0018187a20 */ /* 0x010fc60000410000 */
[----:B------:R2:W-:Y:S01]  /*12b0*/  STS [R38+0x10500], R9 ;  /* 0x0105000926007388 */ /* 0x0005e20000000800 */
[----:B0-----:R-:W-:Y:S01]  /*12c0*/  IMAD.SHL.U32 R11, R10, 0x2, RZ ;  /* 0x000000020a0b7824 */ /* 0x001fe200078e00ff */
[----:B-1----:R-:W-:Y:S01]  /*12d0*/  IADD3 R12, R69, 0x10, RZ ;  /* 0x00000010450c7810 */ /* 0x002fe20007ffe0ff */
[----:B-----5:R-:W-:Y:S01]  /*12e0*/  FMUL.FTZ R23, R23, c[0x0][0x1b8] ;  /* 0x00006e0017177a20 */ /* 0x020fe20000410000 */
[----:B------:R-:W-:Y:S01]  /*12f0*/  F2FP.PACK_AB R24, R24, R25 ;  /* 0x000000191818723e */ /* 0x000fe200000000ff */
[----:B------:R0:W-:Y:S01]  /*1300*/  STS [R38+0x11400], R13 ;  /* 0x0114000d26007388 */ /* 0x0001e20000000800 */
[----:B------:R-:W-:Y:S01]  /*1310*/  FMUL.FTZ R34, R29, c[0x0][0x1b8] ;  /* 0x00006e001d227a20 */ /* 0x000fe20000410000 */
[----:B------:R-:W-:Y:S02]  /*1320*/  ISETP.GE.OR P3, PT, R12, R72, P0 ;  /* 0x000000480c00720c */ /* 0x000fe40000766670 */
[----:B------:R-:W-:Y:S01]  /*1330*/  STS [R38+0x11500], R14 ;  /* 0x0115000e26007388 */ /* 0x000fe20000000800 */
[----:B------:R-:W-:Y:S01]  /*1340*/  FMUL.FTZ R26, R26, c[0x0][0x1b8] ;  /* 0x00006e001a1a7a20 */ /* 0x000fe20000410000 */
[----:B------:R-:W-:-:S02]  /*1350*/  F2FP.PACK_AB R23, R34, R23 ;  /* 0x000000172217723e */ /* 0x000fc400000000ff */
[----:B------:R1:W-:Y:S01]  /*1360*/  STS [R38+0x12000], R15 ;  /* 0x0120000f26007388 */ /* 0x0003e20000000800 */
[----:B------:R-:W-:Y:S01]  /*1370*/  FMUL.FTZ R27, R27, c[0x0][0x1b8] ;  /* 0x00006e001b1b7a20 */ /* 0x000fe20000410000 */
[----:B--2---:R-:W-:Y:S01]  /*1380*/  IADD3 R9, R69, 0x8, RZ ;  /* 0x0000000845097810 */ /* 0x004fe20007ffe0ff */
[----:B0-----:R-:W-:Y:S01]  /*1390*/  CS2R R12, SRZ ;  /* 0x00000000000c7805 */ /* 0x001fe2000001ff00 */
[----:B------:R-:W-:Y:S01]  /*13a0*/  STS [R38+0x12100], R16 ;  /* 0x0121001026007388 */ /* 0x000fe20000000800 */
[----:B------:R-:W-:Y:S02]  /*13b0*/  @P1 MOV R12, R0 ;  /* 0x00000000000c1202 */ /* 0x000fe40000000f00 */
[----:B------:R-:W-:Y:S01]  /*13c0*/  F2FP.PACK_AB R26, R27, R26 ;  /* 0x0000001a1b1a723e */ /* 0x000fe200000000ff */
[----:B------:R-:W-:Y:S01]  /*13d0*/  STS [R38+0x13000], R19 ;  /* 0x0130001326007388 */ /* 0x000fe20000000800 */
[----:B------:R-:W-:Y:S01]  /*13e0*/  ISETP.GE.OR P4, PT, R9, R72, P0 ;  /* 0x000000480900720c */ /* 0x000fe20000786670 */
[----:B-1----:R-:W-:Y:S01]  /*13f0*/  IMAD R15, R3, c[0x0][0x1a8], RZ ;  /* 0x00006a00030f7a24 */ /* 0x002fe200078e02ff */
[----:B------:R-:W-:Y:S01]  /*1400*/  SHF.R.S32.HI R9, RZ, 0x1f, R8 ;  /* 0x0000001fff097819 */ /* 0x000fe20000011408 */
[----:B------:R-:W-:Y:S01]  /*1410*/  STS [R38+0x13100], R20 ;  /* 0x0131001426007388 */ /* 0x000fe20000000800 */
[----:B------:R-:W-:-:S02]  /*1420*/  @P1 SHF.R.S32.HI R13, RZ, 0x1f, R0 ;  /* 0x0000001fff0d1819 */ /* 0x000fc40000011400 */
[C---:B------:R-:W-:Y:S01]  /*1430*/  IADD3 R3, R69.reuse, 0x18, RZ ;  /* 0x0000001845037810 */ /* 0x040fe20007ffe0ff */
[----:B------:R0:W-:Y:S01]  /*1440*/  STS [R38+0x12400], R17 ;  /* 0x0124001126007388 */ /* 0x0001e20000000800 */
[----:B------:R-:W-:Y:S02]  /*1450*/  IADD3 R0, R69, 0x20, RZ ;  /* 0x0000002045007810 */ /* 0x000fe40007ffe0ff */
[-C--:B------:R-:W-:Y:S01]  /*1460*/  ISETP.GE.OR P2, PT, R3, R72.reuse, P0 ;  /* 0x000000480300720c */ /* 0x080fe20000746670 */
[----:B------:R1:W-:Y:S01]  /*1470*/  STS [R38+0x12500], R18 ;  /* 0x0125001226007388 */ /* 0x0003e20000000800 */
[----:B------:R-:W-:Y:S02]  /*1480*/  IADD3 R3, R69, 0x28, RZ ;  /* 0x0000002845037810 */ /* 0x000fe40007ffe0ff */
[-C--:B------:R-:W-:Y:S01]  /*1490*/  ISETP.GE.OR P6, PT, R0, R72.reuse, P0 ;  /* 0x000000480000720c */ /* 0x080fe200007c6670 */
[----:B------:R1:W-:Y:S01]  /*14a0*/  STS [R38+0x13400], R21 ;  /* 0x0134001526007388 */ /* 0x0003e20000000800 */
[----:B------:R-:W-:Y:S01]  /*14b0*/  ISETP.GE.OR P5, PT, R3, R72, P0 ;  /* 0x000000480300720c */ /* 0x000fe200007a6670 */
[C---:B0-----:R-:W-:Y:S01]  /*14c0*/  IMAD R17, R68.reuse, c[0x0][0x1ac], R15 ;  /* 0x00006b0044117a24 */ /* 0x041fe200078e020f */
[C---:B------:R-:W-:Y:S01]  /*14d0*/  IADD3 R0, R69.reuse, 0x30, RZ ;  /* 0x0000003045007810 */ /* 0x040fe20007ffe0ff */
[----:B------:R1:W-:Y:S01]  /*14e0*/  STS [R38+0x13500], R22 ;  /* 0x0135001626007388 */ /* 0x0003e20000000800 */
[----:B------:R-:W-:Y:S01]  /*14f0*/  IMAD.WIDE.U32 R14, R68, c[0x0][0x1a8], R8 ;  /* 0x00006a00440e7a25 */ /* 0x000fe200078e0008 */
[----:B------:R-:W-:-:S02]  /*1500*/  IADD3 R8, P1, R69, R12, RZ ;  /* 0x0000000c45087210 */ /* 0x000fc40007f3e0ff */
[----:B------:R1:W-:Y:S01]  /*1510*/  STS [R38+0x14000], R28 ;  /* 0x0140001c26007388 */ /* 0x0003e20000000800 */
[----:B------:R-:W-:Y:S01]  /*1520*/  IMAD.IADD R15, R15, 0x1, R17 ;  /* 0x000000010f0f7824 */ /* 0x000fe200078e0211 */
[----:B------:R-:W-:Y:S01]  /*1530*/  LEA.HI.X.SX32 R9, R69, R13, 0x1, P1 ;  /* 0x0000000d45097211 */ /* 0x000fe200008f0eff */
[----:B------:R-:W-:Y:S01]  /*1540*/  IMAD R13, R71, c[0x0][0x1b4], R2 ;  /* 0x00006d00470d7a24 */ /* 0x000fe200078e0202 */
[----:B------:R1:W-:Y:S01]  /*1550*/  STS [R38+0x14100], R32 ;  /* 0x0141002026007388 */ /* 0x0003e20000000800 */
[----:B------:R-:W-:Y:S01]  /*1560*/  ISETP.GE.OR P1, PT, R69, R72, P0 ;  /* 0x000000484500720c */ /* 0x000fe20000726670 */
[----:B------:R-:W-:Y:S01]  /*1570*/  IMAD.WIDE.U32 R2, R71, c[0x0][0x1b0], R14 ;  /* 0x00006c0047027a25 */ /* 0x000fe200078e000e */
[----:B------:R-:W-:Y:S01]  /*1580*/  IADD3 R69, R69, 0x38, RZ ;  /* 0x0000003845457810 */ /* 0x000fe20007ffe0ff */
[----:B------:R1:W-:Y:S01]  /*1590*/  STS [R38+0x15000], R45 ;  /* 0x0150002d26007388 */ /* 0x0003e20000000800 */
[----:B------:R-:W-:Y:S01]  /*15a0*/  LEA R12, R10, 0x10000, 0x1 ;  /* 0x000100000a0c7811 */ /* 0x000fe200078e08ff */
[----:B------:R-:W-:-:S02]  /*15b0*/  IMAD.WIDE R70, R70, 0x40, R8 ;  /* 0x0000004046467825 */ /* 0x000fc400078e0208 */
[----:B------:R1:W-:Y:S02]  /*15c0*/  STS [R38+0x15100], R47 ;  /* 0x0151002f26007388 */ /* 0x0003e40000000800 */
[----:B------:R-:W-:Y:S02]  /*15d0*/  IMAD.IADD R9, R3, 0x1, R13 ;  /* 0x0000000103097824 */ /* 0x000fe400078e020d */
[----:B------:R1:W-:Y:S04]  /*15e0*/  STS [R38+0x14400], R41 ;  /* 0x0144002926007388 */ /* 0x0003e80000000800 */
        /* <DEDUP_REMOVED lines=11> */
[----:B------:R-:W-:Y:S06]  /*16a0*/  BAR.SYNC.DEFER_BLOCKING 0x0 ;  /* 0x0000000000007b1d */ /* 0x000fec0000010000 */
[----:B------:R1:W0:Y:S01]  /*16b0*/  LDS.128 R4, [R11+0x10700] ;  /* 0x010700000b047984 */ /* 0x0002220000000c00 */
[----:B------:R-:W-:Y:S05]  /*16c0*/  @P1 BRA `(.L_x_1086) ;  /* 0x0000009000001947 */ /* 0x000fea0003800000 */
[----:B------:R-:W2:Y:S01]  /*16d0*/  LDS.128 R12, [R12] ;  /* 0x000000000c0c7984 */ /* 0x000ea20000000c00 */
[----:B------:R-:W-:Y:S01]  /*16e0*/  MOV R8, R2 ;  /* 0x0000000200087202 */ /* 0x000fe20000000f00 */
[----:B------:R-:W-:-:S04]  /*16f0*/  IMAD R19, R71, c[0x0][0x1a0], RZ ;  /* 0x0000680047137a24 */ /* 0x000fc800078e02ff */
[----:B------:R-:W-:-:S04]  /*1700*/  IMAD.WIDE.U32 R16, R70, c[0x0][0x1a0], R8 ;  /* 0x0000680046107a25 */ /* 0x000fc800078e0008 */
[----:B------:R-:W-:Y:S01]  /*1710*/  IMAD R19, R70, c[0x0][0x1a4], R19 ;  /* 0x0000690046137a24 */ /* 0x000fe200078e0213 */
[----:B-1----:R-:W-:-:S03]  /*1720*/  LEA R18, P1, R16, c[0x0][0x188], 0x1 ;  /* 0x0000620010127a11 */ /* 0x002fc600078208ff */
[----:B------:R-:W-:-:S05]  /*1730*/  IMAD.IADD R17, R17, 0x1, R19 ;  /* 0x0000000111117824 */ /* 0x000fca00078e0213 */
[----:B------:R-:W-:-:S05]  /*1740*/  LEA.HI.X R19, R16, c[0x0][0x18c], R17, 0x1, P1 ;  /* 0x0000630010137a11 */ /* 0x000fca00008f0c11 */
[----:B--2---:R1:W-:Y:S02]  /*1750*/  STG.E.128 [R18.64], R12 ;  /* 0x0000000c12007986 */ /* 0x0043e4000c101d04 */
.L_x_1086:
[----:B------:R-:W-:Y:S05]  /*1760*/  BSYNC B0 ;  /* 0x0000000000007941 */ /* 0x000fea0003800000 */
.L_x_1085:
[----:B-1----:R1:W2:Y:S01]  /*1770*/  LDS.128 R12, [R11+0x10100] ;  /* 0x010100000b0c7984 */ /* 0x0022a20000000c00 */
[----:B------:R-:W-:Y:S01]  /*1780*/  BSSY B0, `(.L_x_1087) ;  /* 0x000000f000007945 */ /* 0x000fe20003800000 */
[-C--:B------:R-:W-:Y:S02]  /*1790*/  ISETP.GE.OR P1, PT, R0, R72.reuse, P0 ;  /* 0x000000480000720c */ /* 0x080fe40000726670 */
[----:B------:R-:W-:Y:S01]  /*17a0*/  ISETP.GE.OR P0, PT, R69, R72, P0 ;  /* 0x000000484500720c */ /* 0x000fe20000706670 */
[----:B------:R-:W-:Y:S07]  /*17b0*/  @P4 BRA `(.L_x_1088) ;  /* 0x000000b000004947 */ /* 0x000fee0003800000 */
[----:B------:R-:W-:Y:S01]  /*17c0*/  IADD3 R19, P4, R70, 0x8, RZ ;  /* 0x0000000846137810 */ /* 0x000fe20007f9e0ff */
[----:B------:R-:W-:Y:S01]  /*17d0*/  IMAD.MOV.U32 R17, RZ, RZ, R9 ;  /* 0x000000ffff117224 */ /* 0x000fe200078e0009 */
[----:B------:R-:W-:-:S03]  /*17e0*/  MOV R16, R2 ;  /* 0x0000000200107202 */ /* 0x000fc60000000f00 */
[----:B------:R-:W-:Y:S02]  /*17f0*/  IMAD.X R0, RZ, RZ, R71, P4 ;  /* 0x000000ffff007224 */ /* 0x000fe400020e0647 */
[----:B------:R-:W-:-:S04]  /*1800*/  IMAD.WIDE.U32 R16, R19, c[0x0][0x1a0], R16 ;  /* 0x0000680013107a25 */ /* 0x000fc800078e0010 */
[----:B------:R-:W-:Y:S01]  /*1810*/  IMAD R0, R0, c[0x0][0x1a0], RZ ;  /* 0x0000680000007a24 */ /* 0x000fe200078e02ff */
[----:B------:R-:W-:-:S03]  /*1820*/  LEA R18, P4, R16, c[0x0][0x188], 0x1 ;  /* 0x0000620010127a11 */ /* 0x000fc600078808ff */
[----:B------:R-:W-:-:S04]  /*1830*/  IMAD R19, R19, c[0x0][0x1a4], R0 ;  /* 0x0000690013137a24 */ /* 0x000fc800078e0200 */
[----:B------:R-:W-:-:S05]  /*1840*/  IMAD.IADD R17, R17, 0x1, R19 ;  /* 0x0000000111117824 */ /* 0x000fca00078e0213 */
[----:B------:R-:W-:-:S05]  /*1850*/  LEA.HI.X R19, R16, c[0x0][0x18c], R17, 0x1, P4 ;  /* 0x0000630010137a11 */ /* 0x000fca00020f0c11 */
[----:B--2---:R2:W-:Y:S02]  /*1860*/  STG.E.128 [R18.64], R12 ;  /* 0x0000000c12007986 */ /* 0x0045e4000c101d04 */
.L_x_1088:
[----:B------:R-:W-:Y:S05]  /*1870*/  BSYNC B0 ;  /* 0x0000000000007941 */ /* 0x000fea0003800000 */
.L_x_1087:
[----:B--2---:R2:W3:Y:S01]  /*1880*/  LDS.128 R12, [R11+0x10200] ;  /* 0x010200000b0c7984 */ /* 0x0044e20000000c00 */
[----:B------:R-:W-:Y:S01]  /*1890*/  BSSY B0, `(.L_x_1089) ;  /* 0x000000d000007945 */ /* 0x000fe20003800000 */
[----:B------:R-:W-:Y:S05]  /*18a0*/  @P3 BRA `(.L_x_1090) ;  /* 0x000000b000003947 */ /* 0x000fea0003800000 */
[----:B------:R-:W-:Y:S01]  /*18b0*/  IADD3 R19, P3, R70, 0x10, RZ ;  /* 0x0000001046137810 */ /* 0x000fe20007f7e0ff */
[----:B------:R-:W-:Y:S02]  /*18c0*/  IMAD.MOV.U32 R16, RZ, RZ, R2 ;  /* 0x000000ffff107224 */ /* 0x000fe400078e0002 */
[----:B------:R-:W-:Y:S01]  /*18d0*/  IMAD.MOV.U32 R17, RZ, RZ, R9 ;  /* 0x000000ffff117224 */ /* 0x000fe200078e0009 */
[----:B------:R-:W-:-:S03]  /*18e0*/  IADD3.X R0, RZ, R71, RZ, P3, !PT ;  /* 0x00000047ff007210 */ /* 0x000fc60001ffe4ff */
[----:B------:R-:W-:-:S04]  /*18f0*/  IMAD.WIDE.U32 R16, R19, c[0x0][0x1a0], R16 ;  /* 0x0000680013107a25 */ /* 0x000fc800078e0010 */
[----:B------:R-:W-:Y:S01]  /*1900*/  IMAD R0, R0, c[0x0][0x1a0], RZ ;  /* 0x0000680000007a24 */ /* 0x000fe200078e02ff */
[----:B------:R-:W-:-:S03]  /*1910*/  LEA R18, P3, R16, c[0x0][0x188], 0x1 ;  /* 0x0000620010127a11 */ /* 0x000fc600078608ff */
[----:B------:R-:W-:-:S05]  /*1920*/  IMAD R19, R19, c[0x0][0x1a4], R0 ;  /* 0x0000690013137a24 */ /* 0x000fca00078e0200 */
[----:B------:R-:W-:-:S04]  /*1930*/  IADD3 R17, R17, R19, RZ ;  /* 0x0000001311117210 */ /* 0x000fc80007ffe0ff */
[----:B------:R-:W-:-:S05]  /*1940*/  LEA.HI.X R19, R16, c[0x0][0x18c], R17, 0x1, P3 ;  /* 0x0000630010137a11 */ /* 0x000fca00018f0c11 */
[----:B---3--:R3:W-:Y:S02]  /*1950*/  STG.E.128 [R18.64], R12 ;  /* 0x0000000c12007986 */ /* 0x0087e4000c101d04 */
.L_x_1090:
[----:B------:R-:W-:Y:S05]  /*1960*/  BSYNC B0 ;  /* 0x0000000000007941 */ /* 0x000fea0003800000 */
.L_x_1089:
[----:B---3--:R3:W4:Y:S01]  /*1970*/  LDS.128 R12, [R11+0x10300] ;  /* 0x010300000b0c7984 */ /* 0x0087220000000c00 */
[----:B------:R-:W-:Y:S01]  /*1980*/  BSSY B0, `(.L_x_1091) ;  /* 0x000000d000007945 */ /* 0x000fe20003800000 */
[----:B------:R-:W-:Y:S05]  /*1990*/  @P2 BRA `(.L_x_1092) ;  /* 0x000000b000002947 */ /* 0x000fea0003800000 */
        /* <DEDUP_REMOVED lines=11> */
.L_x_1092:
[----:B------:R-:W-:Y:S05]  /*1a50*/  BSYNC B0 ;  /* 0x0000000000007941 */ /* 0x000fea0003800000 */
.L_x_1091:
[----:B----4-:R4:W1:Y:S01]  /*1a60*/  LDS.128 R12, [R11+0x10400] ;  /* 0x010400000b0c7984 */ /* 0x0108620000000c00 */
        /* <DEDUP_REMOVED lines=12> */
[----:B-1----:R1:W-:Y:S02]  /*1b30*/  STG.E.128 [R18.64], R12 ;  /* 0x0000000c12007986 */ /* 0x0023e4000c101d04 */
.L_x_1094:
[----:B------:R-:W-:Y:S05]  /*1b40*/  BSYNC B0 ;  /* 0x0000000000007941 */ /* 0x000fea0003800000 */
.L_x_1093:
[----:B-1----:R1:W2:Y:S01]  /*1b50*/  LDS.128 R12, [R11+0x10500] ;  /* 0x010500000b0c7984 */ /* 0x0022a20000000c00 */
        /* <DEDUP_REMOVED lines=12> */
[----:B--2---:R2:W-:Y:S02]  /*1c20*/  STG.E.128 [R18.64], R12 ;  /* 0x0000000c12007986 */ /* 0x0045e4000c101d04 */
.L_x_1096:
[----:B------:R-:W-:Y:S05]  /*1c30*/  BSYNC B0 ;  /* 0x0000000000007941 */ /* 0x000fea0003800000 */
.L_x_1095:
[----:B--2---:R2:W1:Y:S01]  /*1c40*/  LDS.128 R12, [R11+0x10600] ;  /* 0x010600000b0c7984 */ /* 0x0044620000000c00 */
[----:B------:R-:W-:Y:S01]  /*1c50*/  BSSY B0, `(.L_x_1097) ;  /* 0x000000d000007945 */ /* 0x000fe20003800000 */
[----:B------:R-:W-:Y:S05]  /*1c60*/  @P1 BRA `(.L_x_1098) ;  /* 0x000000b000001947 */ /* 0x000fea0003800000 */
[----:B------:R-:W-:Y:S01]  /*1c70*/  IADD3 R17, P1, R70, 0x30, RZ ;  /* 0x0000003046117810 */ /* 0x000fe20007f3e0ff */
[----:B------:R-:W-:Y:S01]  /*1c80*/  IMAD.MOV.U32 R10, RZ, RZ, R2 ;  /* 0x000000ffff0a7224 */ /* 0x000fe200078e0002 */
[----:B-1234-:R-:W-:-:S03]  /*1c90*/  MOV R11, R9 ;  /* 0x00000009000b7202 */ /* 0x01efc60000000f00 */
[----:B------:R-:W-:Y:S02]  /*1ca0*/  IMAD.X R0, RZ, RZ, R71, P1 ;  /* 0x000000ffff007224 */ /* 0x000fe400008e0647 */
[----:B------:R-:W-:-:S04]  /*1cb0*/  IMAD.WIDE.U32 R10, R17, c[0x0][0x1a0], R10 ;  /* 0x00006800110a7a25 */ /* 0x000fc800078e000a */
[----:B------:R-:W-:Y:S01]  /*1cc0*/  IMAD R0, R0, c[0x0][0x1a0], RZ ;  /* 0x0000680000007a24 */ /* 0x000fe200078e02ff */
[----:B------:R-:W-:-:S03]  /*1cd0*/  LEA R16, P1, R10, c[0x0][0x188], 0x1 ;  /* 0x000062000a107a11 */ /* 0x000fc600078208ff */
[----:B------:R-:W-:-:S04]  /*1ce0*/  IMAD R17, R17, c[0x0][0x1a4], R0 ;  /* 0x0000690011117a24 */ /* 0x000fc800078e0200 */
[----:B------:R-:W-:-:S05]  /*1cf0*/  IMAD.IADD R11, R11, 0x1, R17 ;  /* 0x000000010b0b7824 */ /* 0x000fca00078e0211 */
[----:B------:R-:W-:-:S05]  /*1d00*/  LEA.HI.X R17, R10, c[0x0][0x18c], R11, 0x1, P1 ;  /* 0x000063000a117a11 */ /* 0x000fca00008f0c0b */
[----:B------:R1:W-:Y:S02]  /*1d10*/  STG.E.128 [R16.64], R12 ;  /* 0x0000000c10007986 */ /* 0x0003e4000c101d04 */
.L_x_1098:
[----:B------:R-:W-:Y:S05]  /*1d20*/  BSYNC B0 ;  /* 0x0000000000007941 */ /* 0x000fea0003800000 */
.L_x_1097:
[----:B------:R-:W-:Y:S05]  /*1d30*/  @P0 EXIT ;  /* 0x000000000000094d */ /* 0x000fea0003800000 */
[----:B-1234-:R-:W-:Y:S02]  /*1d40*/  IADD3 R11, P0, R70, 0x38, RZ ;  /* 0x00000038460b7810 */ /* 0x01efe40007f1e0ff */
        /* <DEDUP_REMOVED lines=8> */
[----:B0-----:R-:W-:Y:S01]  /*1dd0*/  STG.E.128 [R8.64], R4 ;  /* 0x0000000408007986 */ /* 0x001fe2000c101d04 */
[----:B------:R-:W-:Y:S05]  /*1de0*/  EXIT ;  /* 0x000000000000794d */ /* 0x000fea0003800000 */
.L_x_1099:
        /* <DEDUP_REMOVED lines=9> */
.L_x_1173:


//--------------------- .text._ZN7cutlass13device_kernelIN5flash19enable_sm80_to_sm89INS1_16FlashAttnBwdSm80INS1_25CollectiveMainloopBwdSm80ILi1ELi1EN4cute5tupleIJNS5_1CILi64EEES8_NS7_ILi256EEEEEENS_6half_tEfNS_4arch4Sm80ELb1ELb0ELb0ELb1ELb0ELb0ELb0ELb0ELi2ELi4ELi2ELi2ELb0EEENS1_24CollectiveEpilogueBwdGQAISA_fSD_Li256ELb1ELb0EEENS1_25SingleTileBwdLPTSchedulerILb1ELi64ELb0EEEEEEEEEvNT_6ParamsE --------------------------
	.section	.text._ZN7cutlass13device_kernelIN5flash19enable_sm80_to_sm89INS1_16FlashAttnBwdSm80INS1_25CollectiveMainloopBwdSm80ILi1ELi1EN4cute5tupleIJNS5_1CILi64EEES8_NS7_ILi256EEEEEENS_6half_tEfNS_4arch4Sm80ELb1ELb0ELb0ELb1ELb0ELb0ELb0ELb0ELi2ELi4ELi2ELi2ELb0EEENS1_24CollectiveEpilogueBwdGQAISA_fSD_Li256ELb1ELb0EEENS1_25SingleTileBwdLPTSchedulerILb1ELi64ELb0EEEEEEEEEvNT_6ParamsE,"ax",@progbits
	.sectioninfo	@"SHI_REGISTERS=255"
	.align	128
.text._ZN7cutlass13device_kernelIN5flash19enable_sm80_to_sm89INS1_16FlashAttnBwdSm80INS1_25CollectiveMainloopBwdSm80ILi1ELi1EN4cute5tupleIJNS5_1CILi64EEES8_NS7_ILi256EEEEEENS_6half_tEfNS_4arch4Sm80ELb1ELb0ELb0ELb1ELb0ELb0ELb0ELb0ELi2ELi4ELi2ELi2ELb0EEENS1_24CollectiveEpilogueBwdGQAISA_fSD_Li256ELb1ELb0EEENS1_25SingleTileBwdLPTSchedulerILb1ELi64ELb0EEEEEEEEEvNT_6ParamsE:
        .type           _ZN7cutlass13device_kernelIN5flash19enable_sm80_to_sm89INS1_16FlashAttnBwdSm80INS1_25CollectiveMainloopBwdSm80ILi1ELi1EN4cute5tupleIJNS5_1CILi64EEES8_NS7_ILi256EEEEEENS_6half_tEfNS_4arch4Sm80ELb1ELb0ELb0ELb1ELb0ELb0ELb0ELb0ELi2ELi4ELi2ELi2ELb0EEENS1_24CollectiveEpilogueBwdGQAISA_fSD_Li256ELb1ELb0EEENS1_25SingleTileBwdLPTSchedulerILb1ELi64ELb0EEEEEEEEEvNT_6ParamsE,@function
        .size           _ZN7cutlass13device_kernelIN5flash19enable_sm80_to_sm89INS1_16FlashAttnBwdSm80INS1_25CollectiveMainloopBwdSm80ILi1ELi1EN4cute5tupleIJNS5_1CILi64EEES8_NS7_ILi256EEEEEENS_6half_tEfNS_4arch4Sm80ELb1ELb0ELb0ELb1ELb0ELb0ELb0ELb0ELi2ELi4ELi2ELi2ELb0EEENS1_24CollectiveEpilogueBwdGQAISA_fSD_Li256ELb1ELb0EEENS1_25SingleTileBwdLPTSchedulerILb1ELi64ELb0EEEEEEEEEvNT_6ParamsE,(.L_x_1174 - _ZN7cutlass13device_kernelIN5flash19enable_sm80_to_sm89INS1_16FlashAttnBwdSm80INS1_25CollectiveMainloopBwdSm80ILi1ELi1EN4cute5tupleIJNS5_1CILi64EEES8_NS7_ILi256EEEEEENS_6half_tEfNS_4arch4Sm80ELb1ELb0ELb0ELb1ELb0ELb0ELb0ELb0ELi2ELi4ELi2ELi2ELb0EEENS1_24CollectiveEpilogueBwdGQAISA_fSD_Li256ELb1ELb0EEENS1_25SingleTileBwdLPTSchedulerILb1ELi64ELb0EEEEEEEEEvNT_6ParamsE)
        .other          _ZN7cutlass13device_kernelIN5flash19enable_sm80_to_sm89INS1_16FlashAttnBwdSm80INS1_25CollectiveMainloopBwdSm80ILi1ELi1EN4cute5tupleIJNS5_1CILi64EEES8_NS7_ILi256EEEEEENS_6half_tEfNS_4arch4Sm80ELb1ELb0ELb0ELb1ELb0ELb0ELb0ELb0ELi2ELi4ELi2ELi2ELb0EEENS1_24CollectiveEpilogueBwdGQAISA_fSD_Li256ELb1ELb0EEENS1_25SingleTileBwdLPTSchedulerILb1ELi64ELb0EEEEEEEEEvNT_6ParamsE,@"STO_CUDA_ENTRY STV_DEFAULT"
_ZN7cutlass13device_kernelIN5flash19enable_sm80_to_sm89INS1_16FlashAttnBwdSm80INS1_25CollectiveMainloopBwdSm80ILi1ELi1EN4cute5tupleIJNS5_1CILi64EEES8_NS7_ILi256EEEEEENS_6half_tEfNS_4arch4Sm80ELb1ELb0ELb0ELb1ELb0ELb0ELb0ELb0ELi2ELi4ELi2ELi2ELb0EEENS1_24CollectiveEpilogueBwdGQAISA_fSD_Li256ELb1ELb0EEENS1_25SingleTileBwdLPTSchedulerILb1ELi64ELb0EEEEEEEEEvNT_6ParamsE:
        /* <DEDUP_REMOVED lines=31> */
.L_x_1101:
        /* <DEDUP_REMOVED lines=8> */
.L_x_1102:
        /* <DEDUP_REMOVED lines=22> */
.L_x_1103:
        /* <DEDUP_REMOVED lines=14> */
.L_x_1105:
[----:B------:R-:W-:Y:S02]  /*04b0*/  ULDC UR5, c[0x0][0x3dc] ;  /* 0x0000f70000057ab9 */ /* 0x000fe40000000800 */
.L_x_1104:
[----:B------:R-:W-:-:S04]  /*04c0*/  UIADD3 UR5, UR5, 0x3f, URZ ;  /* 0x0000003f05057890 */ /* 0x000fc8000fffe03f */
[----:B------:R-:W-:-:S04]  /*04d0*/  USHF.R.S32.HI UR4, URZ, 0x1f, UR5 ;  /* 0x0000001f3f047899 */ /* 0x000fc80008011405 */
[----:B------:R-:W-:-:S04]  /*04e0*/  ULEA.HI UR4, UR4, UR5, URZ, 0x6 ;  /* 0x0000000504047291 */ /* 0x000fc8000f8f303f */
[----:B------:R-:W-:-:S04]  /*04f0*/  USHF.R.S32.HI UR4, URZ, 0x6, UR4 ;  /* 0x000000063f047899 */ /* 0x000fc80008011404 */
[----:B------:R-:W-:-:S04]  /*0500*/  UISETP.GE.AND UP0, UPT, UR18, UR4, UPT ;  /* 0x000000041200728c */ /* 0x000fc8000bf06270 */
[----:B------:R-:W-:Y:S01]  /*0510*/  USEL UR16, UR16, 0xffffffff, !UP0 ;  /* 0xffffffff10107887 */ /* 0x000fe2000c000000 */
[----:B------:R-:W-:Y:S05]  /*0520*/  BRA `(.L_x_1106) ;  /* 0x0000049000007947 */ /* 0x000fea0003800000 */
.L_x_1100:
        /* <DEDUP_REMOVED lines=22> */
.L_x_1107:
        /* <DEDUP_REMOVED lines=8> */
.L_x_1108:
        /* <DEDUP_REMOVED lines=22> */
.L_x_1109:
        /* <DEDUP_REMOVED lines=14> */
.L_x_1111:
[----:B------:R-:W-:Y:S02]  /*0950*/  ULDC UR5, c[0x0][0x3dc] ;  /* 0x0000f70000057ab9 */ /* 0x000fe40000000800 */
.L_x_1110:
[----:B------:R-:W-:-:S04]  /*0960*/  UIADD3 UR5, UR5, 0x3f, URZ ;  /* 0x0000003f05057890 */ /* 0x000fc8000fffe03f */
[----:B------:R-:W-:-:S04]  /*0970*/  USHF.R.S32.HI UR4, URZ, 0x1f, UR5 ;  /* 0x0000001f3f047899 */ /* 0x000fc80008011405 */
[----:B------:R-:W-:-:S04]  /*0980*/  ULEA.HI UR4, UR4, UR5, URZ, 0x6 ;  /* 0x0000000504047291 */ /* 0x000fc8000f8f303f */
[----:B------:R-:W-:-:S04]  /*0990*/  USHF.R.S32.HI UR4, URZ, 0x6, UR4 ;  /* 0x000000063f047899 */ /* 0x000fc80008011404 */
[----:B------:R-:W-:-:S04]  /*09a0*/  UISETP.GE.AND UP0, UPT, UR18, UR4, UPT ;  /* 0x000000041200728c */ /* 0x000fc8000bf06270 */
[----:B------:R-:W-:-:S06]  /*09b0*/  USEL UR16, UR16, 0xffffffff, !UP0 ;  /* 0xffffffff10107887 */ /* 0x000fcc000c000000 */
.L_x_1106:
[----:B------:R-:W-:-:S13]  /*09c0*/  ISETP.LE.AND P0, PT, RZ, UR16, PT ;  /* 0x00000010ff007c0c */ /* 0x000fda000bf03270 */
[----:B------:R-:W-:Y:S05]  /*09d0*/  @!P0 EXIT ;  /* 0x000000000000894d */ /* 0x000fea0003800000 */
[----:B------:R-:W-:Y:S02]  /*09e0*/  ULDC.64 UR4, c[0x0][0x2c8] ;  /* 0x0000b20000047ab9 */ /* 0x000fe40000000a00 */
[----:B------:R-:W-:Y:S02]  /*09f0*/  UISETP.NE.U32.AND UP2, UPT, URZ, UR4, UPT ;  /* 0x000000043f00728c */ /* 0x000fe4000bf45070 */
[----:B------:R-:W-:Y:S02]  /*0a00*/  ULDC.64 UR6, c[0x0][0x2d0] ;  /* 0x0000b40000067ab9 */ /* 0x000fe40000000a00 */
[----:B------:R-:W-:Y:S02]  /*0a10*/  UISETP.NE.AND.EX UP2, UPT, URZ, UR5, UPT, UP2 ;  /* 0x000000053f00728c */ /* 0x000fe4000bf45320 */
[----:B------:R-:W-:Y:S02]  /*0a20*/  UISETP.NE.U32.AND UP1, UPT, URZ, UR6, UPT ;  /* 0x000000063f00728c */ /* 0x000fe4000bf25070 */
[----:B------:R-:W-:-:S02]  /*0a30*/  UMOV UR4, 0x4 ;  /* 0x0000000400047882 */ /* 0x000fc40000000000 */
[----:B------:R-:W-:Y:S01]  /*0a40*/  ULDC.64 UR8, c[0x0][0x2c8] ;  /* 0x0000b20000087ab9 */ /* 0x000fe20000000a00 */
[----:B------:R-:W-:Y:S01]  /*0a50*/  PLOP3.LUT P2, PT, PT, PT, UP2, 0x80, 0x0 ;  /* 0x000000000000781c */ /* 0x000fe20003f4f028 */
[----:B------:R-:W-:Y:S02]  /*0a60*/  UIMAD.WIDE UR8, UR16, UR4, UR8 ;  /* 0x00000004100872a5 */ /* 0x000fe4000f8e0208 */
[----:B------:R-:W-:Y:S02]  /*0a70*/  UISETP.NE.AND.EX UP1, UPT, URZ, UR7, UPT, UP1 ;  /* 0x000000073f00728c */ /* 0x000fe4000bf25310 */
[----:B------:R-:W-:Y:S02]  /*0a80*/  ULDC.64 UR10, c[0x0][0x2d0] ;  /* 0x0000b400000a7ab9 */ /* 0x000fe40000000a00 */
[----:B------:R-:W-:Y:S01]  /*0a90*/  IMAD.U32 R8, RZ, RZ, UR8 ;  /* 0x00000008ff087e24 */ /* 0x000fe2000f8e00ff */
[----:B------:R-:W-:Y:S01]  /*0aa0*/  UIMAD.WIDE UR10, UR16, UR4, UR10 ;  /* 0x00000004100a72a5 */ /* 0x000fe2000f8e020a */
[----:B------:R-:W-:Y:S01]  /*0ab0*/  IMAD.U32 R9, RZ, RZ, UR9 ;  /* 0x00000009ff097e24 */ /* 0x000fe2000f8e00ff */
[----:B------:R-:W-:Y:S01]  /*0ac0*/  PLOP3.LUT P1, PT, PT, PT, UP1, 0x80, 0x0 ;  /* 0x000000000000781c */ /* 0x000fe20003f2f018 */
[----:B------:R-:W-:-:S02]  /*0ad0*/  ULDC.64 UR6, c[0x0][0x2d8] ;  /* 0x0000b60000067ab9 */ /* 0x000fc40000000a00 */
[----:B------:R-:W-:Y:S01]  /*0ae0*/  UISETP.NE.U32.AND UP0, UPT, URZ, UR6, UPT ;  /* 0x000000063f00728c */ /* 0x000fe2000bf05070 */
[----:B------:R-:W2:Y:S01]  /*0af0*/  @P2 LDG.E R0, [R8.64] ;  /* 0x0000001408002981 */ /* 0x000ea2000c1e1900 */
[----:B------:R-:W-:Y:S01]  /*0b00*/  MOV R2, UR10 ;  /* 0x0000000a00027c02 */ /* 0x000fe20008000f00 */
[----:B------:R-:W-:Y:S01]  /*0b10*/  IMAD.U32 R3, RZ, RZ, UR11 ;  /* 0x0000000bff037e24 */ /* 0x000fe2000f8e00ff */
[----:B------:R-:W-:Y:S01]  /*0b20*/  UISETP.NE.AND.EX UP0, UPT, URZ, UR7, UPT, UP0 ;  /* 0x000000073f00728c */ /* 0x000fe2000bf05300 */
[----:B------:R-:W3:Y:S02]  /*0b30*/  @P2 LDG.E R5, [R8.64] ;  /* 0x0000001408052981 */ /* 0x000ee4000c1e1900 */
[----:B------:R-:W-:-:S03]  /*0b40*/  ULDC.64 UR6, c[0x0][0x2d8] ;  /* 0x0000b60000067ab9 */ /* 0x000fc60000000a00 */
[----:B------:R-:W4:Y:S01]  /*0b50*/  @P1 LDG.E R4, [R2.64] ;  /* 0x0000001402041981 */ /* 0x000f22000c1e1900 */
[----:B------:R-:W-:-:S04]  /*0b60*/  PLOP3.LUT P0, PT, PT, PT, UP0, 0x80, 0x0 ;  /* 0x000000000000781c */ /* 0x000fc80003f0f008 */
[----:B------:R-:W-:-:S06]  /*0b70*/  @UP0 UIMAD.WIDE UR6, UR16, UR4, UR6 ;  /* 0x00000004100602a5 */ /* 0x000fcc000f8e0206 */
[----:B------:R-:W-:Y:S01]  /*0b80*/  MOV R6, UR6 ;  /* 0x0000000600067c02 */ /* 0x000fe20008000f00 */
[----:B------:R-:W-:-:S05]  /*0b90*/  IMAD.U32 R7, RZ, RZ, UR7 ;  /* 0x00000007ff077e24 */ /* 0x000fca000f8e00ff */
[----:B------:R-:W5:Y:S01]  /*0ba0*/  @P0 LDG.E R6, [R6.64] ;  /* 0x0000001406060981 */ /* 0x000f62000c1e1900 */
[----:B------:R-:W-:Y:S02]  /*0bb0*/  ULDC UR15, c[0x0][0x168] ;  /* 0x00005a00000f7ab9 */ /* 0x000fe40000000800 */
[----:B------:R-:W-:Y:S02]  /*0bc0*/  UMOV UR9, URZ ;  /* 0x0000003f00097c82 */ /* 0x000fe40008000000 */
[----:B------:R-:W-:Y:S02]  /*0bd0*/  UMOV UR26, URZ ;  /* 0x0000003f001a7c82 */ /* 0x000fe40008000000 */
[----:B------:R-:W-:Y:S02]  /*0be0*/  UMOV UR27, URZ ;  /* 0x0000003f001b7c82 */ /* 0x000fe40008000000 */
[----:B------:R-:W-:Y:S02]  /*0bf0*/  UMOV UR24, URZ ;  /* 0x0000003f00187c82 */ /* 0x000fe40008000000 */
[----:B------:R-:W-:-:S02]  /*0c00*/  UMOV UR25, URZ ;  /* 0x0000003f00197c82 */ /* 0x000fc40008000000 */
[----:B------:R-:W-:Y:S01]  /*0c10*/  ULDC UR14, c[0x0][0x198] ;  /* 0x00006600000e7ab9 */ /* 0x000fe20000000800 */
[----:B--2---:R-:W1:Y:S08]  /*0c20*/  @P2 R2UR UR5, R0 ;  /* 0x00000000000523c2 */ /* 0x004e7000000e0000 */
[----:B---3--:R-:W2:Y:S08]  /*0c30*/  @P2 R2UR UR8, R5 ;  /* 0x00000000050823c2 */ /* 0x008eb000000e0000 */
[----:B----4-:R-:W3:Y:S01]  /*0c40*/  @P1 R2UR UR7, R4 ;  /* 0x00000000040713c2 */ /* 0x010ee200000e0000 */
[----:B-1----:R-:W-:-:S04]  /*0c50*/  @UP2 ULEA UR5, UR16, UR5, 0x6 ;  /* 0x0000000510052291 */ /* 0x002fc8000f8e303f */
[----:B------:R-:W-:-:S04]  /*0c60*/  @UP2 USHF.R.S32.HI UR10, URZ, 0x1f, UR5 ;  /* 0x0000001f3f0a2899 */ /* 0x000fc80008011405 */
[----:B------:R-:W-:Y:S02]  /*0c70*/  @UP2 ULEA.HI UR10, UR10, UR5, URZ, 0x6 ;  /* 0x000000050a0a2291 */ /* 0x000fe4000f8f303f */
[----:B--2---:R-:W-:Y:S02]  /*0c80*/  @UP2 USHF.R.S32.HI UR6, URZ, 0x1f, UR8 ;  /* 0x0000001f3f062899 */ /* 0x004fe40008011408 */
[----:B---3--:R-:W-:Y:S01]  /*0c90*/  @UP1 USHF.R.S32.HI UR5, URZ, 0x1f, UR7 ;  /* 0x0000001f3f051899 */ /* 0x008fe20008011407 */
[----:B-----5:R1:W2:Y:S01]  /*0ca0*/  @P0 R2UR UR15, R6 ;  /* 0x00000000060f03c2 */ /* 0x0202a200000e0000 */
[----:B------:R-:W-:Y:S02]  /*0cb0*/  @UP2 ULOP3.LUT UR9, UR10, 0xffffffc0, URZ, 0xc0, !UPT ;  /* 0xffffffc00a092892 */ /* 0x000fe4000f8ec03f */
[----:B------:R-:W-:Y:S02]  /*0cc0*/  @UP2 UMOV UR24, UR8 ;  /* 0x0000000800182c82 */ /* 0x000fe40008000000 */
[----:B------:R-:W-:-:S02]  /*0cd0*/  @UP2 UMOV UR25, UR6 ;  /* 0x0000000600192c82 */ /* 0x000fc40008000000 */
[----:B------:R-:W-:Y:S02]  /*0ce0*/  @UP1 UMOV UR26, UR7 ;  /* 0x00000007001a1c82 */ /* 0x000fe40008000000 */
[----:B------:R-:W-:Y:S01]  /*0cf0*/  @UP1 UMOV UR27, UR5 ;  /* 0x00000005001b1c82 */ /* 0x000fe20008000000 */
[----:B-12---:R-:W-:Y:S05]  /*0d00*/  @P0 BRA `(.L_x_1112) ;  /* 0x0000006000000947 */ /* 0x006fea0003800000 */
[----:B------:R-:W-:Y:S05]  /*0d10*/  @!P2 BRA `(.L_x_1112) ;  /* 0x000000500000a947 */ /* 0x000fea0003800000 */
[----:B------:R-:W2:Y:S04]  /*0d20*/  LDG.E R4, [R8.64] ;  /* 0x0000001408047981 */ /* 0x000ea8000c1e1900 */
[----:B------:R-:W3:Y:S01]  /*0d30*/  LDG.E R0, [R8.64+0x4] ;  /* 0x0000041408007981 */ /* 0x000ee2000c1e1900 */
[----:B--2---:R-:W1:Y:S08]  /*0d40*/  R2UR UR15, R4 ;  /* 0x00000000040f73c2 */ /* 0x004e7000000e0000 */
[----:B---3--:R-:W1:Y:S02]  /*0d50*/  R2UR UR5, R0 ;  /* 0x00000000000573c2 */ /* 0x008e6400000e0000 */
[----:B-1----:R-:W-:-:S06]  /*0d60*/  UIADD3 UR15, -UR15, UR5, URZ ;  /* 0x000000050f0f7290 */ /* 0x002fcc000fffe13f */
.L_x_1112:
        /* <DEDUP_REMOVED lines=10> */
.L_x_1113:
[----:B------:R-:W-:Y:S05]  /*0e10*/  @!P1 BRA `(.L_x_1114) ;  /* 0x0000005000009947 */ /* 0x000fea0003800000 */
[----:B------:R1:W2:Y:S04]  /*0e20*/  LDG.E R0, [R2.64] ;  /* 0x0000001402007981 */ /* 0x0002a8000c1e1900 */
[----:B-1----:R-:W3:Y:S01]  /*0e30*/  LDG.E R2, [R2.64+0x4] ;  /* 0x0000041402027981 */ /* 0x002ee2000c1e1900 */
[----:B--2---:R-:W1:Y:S08]  /*0e40*/  R2UR UR14, R0 ;  /* 0x00000000000e73c2 */ /* 0x004e7000000e0000 */
[----:B---3--:R-:W1:Y:S02]  /*0e50*/  R2UR UR4, R2 ;  /* 0x00000000020473c2 */ /* 0x008e6400000e0000 */
[----:B-1----:R-:W-:-:S06]  /*0e60*/  UIADD3 UR14, -UR14, UR4, URZ ;  /* 0x000000040e0e7290 */ /* 0x002fcc000fffe13f */
.L_x_1114:
        /* <DEDUP_REMOVED lines=82> */
[----:B------:R-:W-:Y:S01]  /*1390*/  SHF.R.S32.HI R34, RZ, 0x1f, R166 ;  /* 0x0000001fff227819 */ /* 0x000fe200000114a6 */
[----:B------:R-:W-:Y:S01]  /*13a0*/  ULDC.64 UR4, c[0x0][0x270] ;  /* 0x00009c0000047ab9 */ /* 0x000fe20000000a00 */
[----:B------:R-:W-:Y:S01]  /*13b0*/  IMAD.SHL.U32 R0, R166, 0x4, RZ ;  /* 0x00000004a6007824 */ /* 0x000fe200078e00ff */
[----:B------:R-:W-:Y:S01]  /*13c0*/  UIMAD UR4, UR23, UR4, URZ ;  /* 0x00000004170472a4 */ /* 0x000fe2000f8e023f */
[-C--:B------:R-:W-:Y:S01]  /*13d0*/  LEA.HI R33, R34, R166.reuse, RZ, 0x4 ;  /* 0x000000a622217211 */ /* 0x080fe200078f20ff */
[----:B------:R-:W-:Y:S01]  /*13e0*/  ULDC.64 UR6, c[0x0][0x248] ;  /* 0x0000920000067ab9 */ /* 0x000fe20000000a00 */
[----:B------:R-:W-:Y:S01]  /*13f0*/  IMAD.U32 R7, RZ, RZ, UR17 ;  /* 0x00000011ff077e24 */ /* 0x000fe2000f8e00ff */
[----:B------:R-:W-:Y:S01]  /*1400*/  UIMAD UR8, UR17, UR5, UR4 ;  /* 0x00000005110872a4 */ /* 0x000fe2000f8e0204 */
[----:B------:R-:W-:Y:S01]  /*1410*/  IADD3 R2, P1, R0, UR9, RZ ;  /* 0x0000000900027c10 */ /* 0x000fe2000ff3e0ff */
[----:B------:R-:W-:Y:S01]  /*1420*/  USHF.R.S32.HI UR4, URZ, 0x1f, UR9 ;  /* 0x0000001f3f047899 */ /* 0x000fe20008011409 */
[----:B------:R-:W-:Y:S01]  /*1430*/  SHF.R.S32.HI R8, RZ, 0x4, R33 ;  /* 0x00000004ff087819 */ /* 0x000fe20000011421 */
[----:B------:R-:W-:Y:S01]  /*1440*/  USHF.L.U32 UR5, UR9, 0x8, URZ ;  /* 0x0000000809057899 */ /* 0x000fe2000800063f */
[----:B------:R-:W-:Y:S01]  /*1450*/  LEA.HI R32, R34, R166, RZ, 0x5 ;  /* 0x000000a622207211 */ /* 0x000fe200078f28ff */
[----:B------:R-:W-:Y:S01]  /*1460*/  UISETP.NE.AND UP0, UPT, UR6, 0x1, UPT ;  /* 0x000000010600788c */ /* 0x000fe2000bf05270 */
[----:B------:R-:W-:Y:S01]  /*1470*/  LEA.HI R9, R33, R8, RZ, 0x1 ;  /* 0x0000000821097211 */ /* 0x000fe200078f08ff */
[----:B------:R-:W-:Y:S01]  /*1480*/  USHF.R.S32.HI UR6, URZ, 0x1f, UR5 ;  /* 0x0000001f3f067899 */ /* 0x000fe20008011405 */
[----:B------:R-:W-:Y:S01]  /*1490*/  LEA.HI.X.SX32 R3, R0, UR4, 0x1, P1 ;  /* 0x0000000400037c11 */ /* 0x000fe200088f0eff */
[----:B------:R-:W-:Y:S01]  /*14a0*/  IMAD.U32 R0, RZ, RZ, UR17 ;  /* 0x00000011ff007e24 */ /* 0x000fe2000f8e00ff */
[----:B------:R-:W-:Y:S01]  /*14b0*/  IADD3 R4, P0, R166, UR5, RZ ;  /* 0x00000005a6047c10 */ /* 0x000fe2000ff1e0ff */
[----:B------:R-:W-:Y:S01]  /*14c0*/  IMAD.U32 R6, RZ, RZ, UR17 ;  /* 0x00000011ff067e24 */ /* 0x000fe2000f8e00ff */
[----:B------:R-:W-:Y:S01]  /*14d0*/  LEA.HI R35, R34, R166, RZ, 0x2 ;  /* 0x000000a622237211 */ /* 0x000fe200078f10ff */
[--C-:B------:R-:W-:Y:S01]  /*14e0*/  IMAD.WIDE.U32 R26, R0, c[0x0][0x288], R2.reuse ;  /* 0x0000a200001a7a25 */ /* 0x100fe200078e0002 */
[----:B------:R-:W-:Y:S01]  /*14f0*/  LEA.HI.X.SX32 R5, R166, UR6, 0x1, P0 ;  /* 0x00000006a6057c11 */ /* 0x000fe200080f0eff */
[----:B------:R-:W-:Y:S01]  /*1500*/  UIMAD.WIDE.U32 UR28, UR17, UR7, URZ ;  /* 0x00000007111c72a5 */ /* 0x000fe2000f8e003f */
[----:B------:R-:W-:Y:S01]  /*1510*/  LOP3.LUT R0, R9, 0xfffffffe, RZ, 0xc0, !PT ;  /* 0xfffffffe09007812 */ /* 0x000fe200078ec0ff */
[----:B------:R-:W-:Y:S01]  /*1520*/  IMAD.WIDE.U32 R12, R6, c[0x0][0x270], R2 ;  /* 0x00009c00060c7a25 */ /* 0x000fe200078e0002 */
[--C-:B------:R-:W-:Y:S01]  /*1530*/  SHF.R.S32.HI R6, RZ, 0x2, R35.reuse ;  /* 0x00000002ff067819 */ /* 0x100fe20000011423 */
[----:B------:R-:W-:Y:S01]  /*1540*/  ULDC UR9, c[0x0][0x250] ;  /* 0x0000940000097ab9 */ /* 0x000fe20000000800 */
[----:B------:R-:W-:Y:S01]  /*1550*/  SHF.R.S32.HI R2, RZ, 0x1f, R35 ;  /* 0x0000001fff027819 */ /* 0x000fe20000011423 */
[----:B------:R-:W-:Y:S01]  /*1560*/  IMAD.WIDE.U32 R24, R7, c[0x0][0x238], R4 ;  /* 0x00008e0007187a25 */ /* 0x000fe200078e0004 */
[----:B------:R-:W-:Y:S01]  /*1570*/  SHF.R.S32.HI R4, RZ, 0x5, R32 ;  /* 0x00000005ff047819 */ /* 0x000fe20000011420 */
[----:B------:R-:W-:Y:S01]  /*1580*/  @UP0 UMOV UR19, UR29 ;  /* 0x0000001d00130c82 */ /* 0x000fe20008000000 */
[----:B------:R-:W-:Y:S01]  /*1590*/  LEA.HI R2, R2, R6, RZ, 0x3 ;  /* 0x0000000602027211 */ /* 0x000fe200078f18ff */
[----:B------:R-:W-:Y:S01]  /*15a0*/  IMAD.IADD R28, R8, 0x1, -R0 ;  /* 0x00000001081c7824 */ /* 0x000fe200078e0a00 */
[----:B------:R-:W-:Y:S01]  /*15b0*/  SHF.R.S32.HI R0, RZ, 0x1f, R32 ;  /* 0x0000001fff007819 */ /* 0x000fe20000011420 */
[----:B------:R-:W-:Y:S01]  /*15c0*/  UMOV UR10, UR17 ;  /* 0x00000011000a7c82 */ /* 0x000fe20008000000 */
[-C--:B------:R-:W-:Y:S01]  /*15d0*/  LEA.HI R5, R4, R4.reuse, RZ, 0x1 ;  /* 0x0000000404057211 */ /* 0x080fe200078f08ff */
[----:B------:R-:W-:Y:S01]  /*15e0*/  @UP0 USHF.R.U32.HI UR10, URZ, UR9, UR19 ;  /* 0x000000093f0a0299 */ /* 0x000fe20008011613 */
[----:B------:R-:W-:Y:S01]  /*15f0*/  LEA.HI R0, R0, R4, RZ, 0x2 ;  /* 0x0000000400007211 */ /* 0x000fe200078f10ff */
[----:B------:R-:W-:Y:S01]  /*1600*/  IMAD.U32 R10, RZ, RZ, UR18 ;  /* 0x00000012ff0a7e24 */ /* 0x000fe2000f8e00ff */
[----:B------:R-:W-:Y:S01]  /*1610*/  LEA.HI R7, R34, R166, RZ, 0x3 ;  /* 0x000000a622077211 */ /* 0x000fe200078f18ff */
[----:B------:R-:W-:Y:S01]  /*1620*/  USHF.R.S32.HI UR9, URZ, 0x1f, UR10 ;  /* 0x0000001f3f097899 */ /* 0x000fe2000801140a */
[----:B------:R-:W-:Y:S01]  /*1630*/  LOP3.LUT R3, R0, 0xfffffffc, RZ, 0xc0, !PT ;  /* 0xfffffffc00037812 */ /* 0x000fe200078ec0ff */
[----:B------:R-:W-:Y:S01]  /*1640*/  ULDC.64 UR6, c[0x0][0x1e0] ;  /* 0x0000780000067ab9 */ /* 0x000fe20000000a00 */
[----:B------:R-:W-:Y:S01]  /*1650*/  LOP3.LUT R0, R5, 0xfffffffe, RZ, 0xc0, !PT ;  /* 0xfffffffe05007812 */ /* 0x000fe200078ec0ff */
[----:B------:R-:W-:Y:S01]  /*1660*/  ULDC.64 UR4, c[0x0][0x1b0] ;  /* 0x00006c0000047ab9 */ /* 0x000fe20000000a00 */
[----:B------:R-:W-:Y:S01]  /*1670*/  LOP3.LUT R2, R2, 0xfffffff8, RZ, 0xc0, !PT ;  /* 0xfffffff802027812 */ /* 0x000fe200078ec0ff */
[C---:B------:R-:W-:Y:S01]  /*1680*/  IMAD.IADD R30, R4.reuse, 0x1, -R3 ;  /* 0x00000001041e7824 */ /* 0x040fe200078e0a03 */
[----:B------:R-:W-:Y:S01]  /*1690*/  SHF.R.S32.HI R248, RZ, 0x3, R7 ;  /* 0x00000003fff87819 */ /* 0x000fe20000011407 */
[----:B------:R-:W-:Y:S01]  /*16a0*/  IMAD.IADD R236, R4, 0x1, -R0 ;  /* 0x0000000104ec7824 */ /* 0x000fe200078e0a00 */
[----:B------:R-:W-:Y:S01]  /*16b0*/  LOP3.LUT R0, R7, 0xfffffff8, RZ, 0xc0, !PT ;  /* 0xfffffff807007812 */ /* 0x000fe200078ec0ff */
[----:B------:R-:W-:Y:S01]  /*16c0*/  IMAD.IADD R31, R6, 0x1, -R2 ;  /* 0x00000001061f7824 */ /* 0x000fe200078e0a02 */
[----:B------:R-:W-:Y:S01]  /*16d0*/  SHF.R.S32.HI R20, RZ, 0x1f, R248 ;  /* 0x0000001fff147819 */ /* 0x000fe200000114f8 */
[----:B------:R-:W-:Y:S01]  /*16e0*/  UIMAD UR6, UR9, UR6, URZ ;  /* 0x00000006090672a4 */ /* 0x000fe2000f8e023f */
[----:B------:R-:W-:Y:S01]  /*16f0*/  IADD3 R2, P0, R248, UR26, RZ ;  /* 0x0000001af8027c10 */ /* 0x000fe2000ff1e0ff */
[----:B------:R-:W-:Y:S01]  /*1700*/  IMAD.IADD R29, R166, 0x1, -R0 ;  /* 0x00000001a61d7824 */ /* 0x000fe200078e0a00 */
[----:B------:R-:W-:Y:S01]  /*1710*/  UIMAD UR4, UR9, UR4, URZ ;  /* 0x00000004090472a4 */ /* 0x000fe2000f8e023f */
[----:B------:R-:W-:Y:S01]  /*1720*/  IMAD.SHL.U32 R0, R248, 0x40, RZ ;  /* 0x00000040f8007824 */ /* 0x000fe200078e00ff */
[----:B------:R-:W-:Y:S01]  /*1730*/  IADD3.X R3, R20, UR27, RZ, P0, !PT ;  /* 0x0000001b14037c10 */ /* 0x000fe200087fe4ff */
[----:B------:R-:W-:Y:S01]  /*1740*/  IMAD.SHL.U32 R4, R29, 0x8, RZ ;  /* 0x000000081d047824 */ /* 0x000fe200078e00ff */
[----:B------:R-:W-:Y:S01]  /*1750*/  USHF.R.S32.HI UR9, URZ, 0x1f, UR16 ;  /* 0x0000001f3f097899 */ /* 0x000fe20008011410 */
[----:B------:R-:W-:Y:S01]  /*1760*/  IMAD.U32 R6, RZ, RZ, UR10 ;  /* 0x0000000aff067e24 */ /* 0x000fe2000f8e00ff */
[----:B------:R-:W-:Y:S01]  /*1770*/  LOP3.LUT R0, R0, 0x1c0, RZ, 0xc0, !PT ;  /* 0x000001c000007812 */ /* 0x000fe200078ec0ff */
[----:B------:R-:W-:Y:S01]  /*1780*/  IMAD.WIDE R10, R10, 0x40, R2 ;  /* 0x000000400a0a7825 */ /* 0x000fe200078e0202 */
[--C-:B------:R-:W-:Y:S01]  /*1790*/  SHF.R.S32.HI R5, RZ, 0x1f, R4.reuse ;  /* 0x0000001fff057819 */ /* 0x100fe20000011404 */
[----:B------:R-:W-:Y:S01]  /*17a0*/  UIMAD UR7, UR10, UR7, UR6 ;  /* 0x000000070a0772a4 */ /* 0x000fe2000f8e0206 */
[----:B------:R-:W-:Y:S01]  /*17b0*/  LOP3.LUT R2, R0, 0x38, R4, 0xf8, !PT ;  /* 0x0000003800027812 */ /* 0x000fe200078ef804 */
[----:B------:R-:W-:Y:S01]  /*17c0*/  UIMAD UR6, UR10, UR5, UR4 ;  /* 0x000000050a0672a4 */ /* 0x000fe2000f8e0204 */
[----:B------:R-:W-:Y:S01]  /*17d0*/  SHF.R.U32.HI R0, RZ, 0x3, R0 ;  /* 0x00000003ff007819 */ /* 0x000fe20000011600 */
[----:B------:R-:W-:Y:S01]  /*17e0*/  USEL UR19, UR16, URZ, !UP1 ;  /* 0x0000003f10137287 */ /* 0x000fe2000c800000 */
[----:B------:R-:W-:Y:S01]  /*17f0*/  IADD3 R19, R13, UR8, RZ ;  /* 0x000000080d137c10 */ /* 0x000fe2000fffe0ff */
[----:B------:R-:W-:Y:S01]  /*1800*/  USEL UR8, UR9, URZ, !UP1 ;  /* 0x0000003f09087287 */ /* 0x000fe2000c800000 */
[----:B------:R-:W-:Y:S01]  /*1810*/  LOP3.LUT R240, R2, R0, RZ, 0x3c, !PT ;  /* 0x0000000002f07212 */ /* 0x000fe200078e3cff */
[----:B------:R-:W-:Y:S01]  /*1820*/  ULDC.64 UR4, c[0x0][0x1e8] ;  /* 0x00007a0000047ab9 */ /* 0x000fe20000000a00 */
[----:B------:R-:W-:Y:S01]  /*1830*/  IMAD.WIDE.U32 R2, R6, c[0x0][0x1e0], R4 ;  /* 0x0000780006027a25 */ /* 0x000fe200078e0004 */
[----:B------:R-:W-:Y:S01]  /*1840*/  UIMAD UR4, UR8, UR4, URZ ;  /* 0x00000004080472a4 */ /* 0x000fe2000f8e023f */
[----:B------:R-:W-:Y:S01]  /*1850*/  IADD3 R17, P0, R248, UR24, RZ ;  /* 0x00000018f8117c10 */ /* 0x000fe2000ff1e0ff */
[----:B------:R-:W-:Y:S01]  /*1860*/  USHF.R.S32.HI UR22, URZ, 0x1f, UR13 ;  /* 0x0000001f3f167899 */ /* 0x000fe2000801140d */
[----:B------:R-:W-:Y:S01]  /*1870*/  IMAD.MOV.U32 R18, RZ, RZ, R12 ;  /* 0x000000ffff127224 */ /* 0x000fe200078e000c */
[----:B------:R-:W-:Y:S01]  /*1880*/  IADD3 R3, R3, UR7, RZ ;  /* 0x0000000703037c10 */ /* 0x000fe2000fffe0ff */
[----:B------:R-:W-:Y:S01]  /*1890*/  IMAD.WIDE.U32 R6, R6, c[0x0][0x1b0], R4 ;  /* 0x00006c0006067a25 */ /* 0x000fe200078e0004 */
[----:B------:R-:W-:Y:S01]  /*18a0*/  IADD3.X R20, R20, UR25, RZ, P0, !PT ;  /* 0x0000001914147c10 */ /* 0x000fe200087fe4ff */
[----:B------:R-:W-:Y:S01]  /*18b0*/  UIMAD UR7, UR19, UR5, UR4 ;  /* 0x00000005130772a4 */ /* 0x000fe2000f8e0204 */
[----:B------:R-:W-:Y:S01]  /*18c0*/  IADD3 R21, R4, 0x40, RZ ;  /* 0x0000004004157810 */ /* 0x000fe20007ffe0ff */
[----:B------:R-:W-:Y:S01]  /*18d0*/  IMAD.U32 R12, RZ, RZ, UR19 ;  /* 0x00000013ff0c7e24 */ /* 0x000fe2000f8e00ff */
[----:B------:R-:W-:Y:S01]  /*18e0*/  ULDC.64 UR4, c[0x0][0x1b8] ;  /* 0x00006e0000047ab9 */ /* 0x000fe20000000a00 */
[----:B------:R-:W-:Y:S01]  /*18f0*/  IADD3 R7, R7, UR6, RZ ;  /* 0x0000000607077c10 */ /* 0x000fe2000fffe0ff */
[----:B------:R-:W-:Y:S01]  /*1900*/  IMAD R0, R20, c[0x0][0x178], RZ ;  /* 0x00005e0014007a24 */ /* 0x000fe200078e02ff */
[----:B------:R-:W-:Y:S01]  /*1910*/  UIMAD UR4, UR8, UR4, URZ ;  /* 0x00000004080472a4 */ /* 0x000fe2000f8e023f */
[----:B------:R-:W-:Y:S01]  /*1920*/  IMAD.WIDE.U32 R2, R12, c[0x0][0x1e8], R2 ;  /* 0x00007a000c027a25 */ /* 0x000fe200078e0002 */
[----:B------:R-:W-:Y:S01]  /*1930*/  UIADD3 UR8, -UR11, UR14, URZ ;  /* 0x0000000e0b087290 */ /* 0x000fe2000fffe13f */
[C---:B------:R-:W-:Y:S01]  /*1940*/  ISETP.GE.AND P6, PT, R4.reuse, c[0x0][0x1cc], PT ;  /* 0x0000730004007a0c */ /* 0x040fe20003fc6270 */
[----:B------:R-:W-:Y:S01]  /*1950*/  UIMAD UR4, UR19, UR5, UR4 ;  /* 0x00000005130472a4 */ /* 0x000fe2000f8e0204 */
[----:B------:R-:W-:Y:S01]  /*1960*/  IMAD R13, R17, c[0x0][0x17c], R0 ;  /* 0x00005f00110d7a24 */ /* 0x000fe200078e0200 */
[----:B------:R-:W-:Y:S01]  /*1970*/  IADD3 R3, R3, UR7, RZ ;  /* 0x0000000703037c10 */ /* 0x000fe2000fffe0ff */
[----:B------:R-:W-:Y:S01]  /*1980*/  IMAD.WIDE.U32 R8, R17, c[0x0][0x178], R4 ;  /* 0x00005e0011087a25 */ /* 0x000fe200078e0004 */
[----:B------:R-:W-:Y:S01]  /*1990*/  IADD3 R22, R4, 0xc0, RZ ;  /* 0x000000c004167810 */ /* 0x000fe20007ffe0ff */
[----:B------:R-:W-:Y:S01]  /*19a0*/  USEL UR10, UR16, URZ, !UP2 ;  /* 0x0000003f100a7287 */ /* 0x000fe2000d000000 */
[----:B------:R-:W-:Y:S01]  /*19b0*/  CS2R R162, SRZ ;  /* 0x0000000000a27805 */ /* 0x000fe2000001ff00 */
[----:B------:R-:W-:Y:S01]  /*19c0*/  IMAD.WIDE.U32 R6, R12, c[0x0][0x1b8], R6 ;  /* 0x00006e000c067a25 */ /* 0x000fe200078e0006 */
[----:B------:R-:W-:Y:S01]  /*19d0*/  USEL UR9, UR9, URZ, !UP2 ;  /* 0x0000003f09097287 */ /* 0x000fe2000d000000 */
[----:B------:R-:W-:Y:S01]  /*19e0*/  CS2R R160, SRZ ;  /* 0x0000000000a07805 */ /* 0x000fe2000001ff00 */
[----:B------:R-:W-:Y:S01]  /*19f0*/  USHF.L.U32 UR19, UR13, 0x6, URZ ;  /* 0x000000060d137899 */ /* 0x000fe2000800063f */
[----:B------:R-:W-:Y:S01]  /*1a00*/  IMAD R0, R11, c[0x0][0x1d8], RZ ;  /* 0x000076000b007a24 */ /* 0x000fe200078e02ff */
[----:B------:R-:W-:Y:S01]  /*1a10*/  IADD3 R7, R7, UR4, RZ ;  /* 0x0000000407077c10 */ /* 0x000fe2000fffe0ff */
[----:B------:R-:W-:Y:S01]  /*1a20*/  IMAD.IADD R9, R9, 0x1, R13 ;  /* 0x0000000109097824 */ /* 0x000fe200078e020d */
[----:B------:R-:W-:Y:S01]  /*1a30*/  ULDC.64 UR4, c[0x0][0x180] ;  /* 0x0000600000047ab9 */ /* 0x000fe20000000a00 */
[C---:B------:R-:W-:Y:S01]  /*1a40*/  IMAD R16, R10.reuse, c[0x0][0x1dc], R0 ;  /* 0x000077000a107a24 */ /* 0x040fe200078e0200 */
[----:B------:R-:W-:Y:S01]  /*1a50*/  UIMAD UR4, UR23, UR4, URZ ;  /* 0x00000004170472a4 */ /* 0x000fe2000f8e023f */
[----:B------:R-:W-:Y:S01]  /*1a60*/  IMAD.WIDE.U32 R12, R10, c[0x0][0x1d8], R2 ;  /* 0x000076000a0c7a25 */ /* 0x000fe200078e0002 */
[----:B------:R-:W-:Y:S01]  /*1a70*/  CS2R R158, SRZ ;  /* 0x00000000009e7805 */ /* 0x000fe2000001ff00 */
[----:B------:R-:W-:Y:S01]  /*1a80*/  CS2R R156, SRZ ;  /* 0x00000000009c7805 */ /* 0x000fe2000001ff00 */
[----:B------:R-:W-:Y:S01]  /*1a90*/  UIMAD UR6, UR17, UR5, UR4 ;  /* 0x00000005110672a4 */ /* 0x000fe2000f8e0204 */
[----:B------:R-:W-:Y:S01]  /*1aa0*/  IMAD R0, R11, c[0x0][0x1a8], RZ ;  /* 0x00006a000b007a24 */ /* 0x000fe200078e02ff */
[----:B------:R-:W-:Y:S01]  /*1ab0*/  LEA R2, P0, R12, c[0x0][0x1c0], 0x1 ;  /* 0x000070000c027a11 */ /* 0x000fe200078008ff */
[----:B------:R-:W-:Y:S01]  /*1ac0*/  IMAD.IADD R3, R13, 0x1, R16 ;  /* 0x000000010d037824 */ /* 0x000fe200078e0210 */
[----:B------:R-:W-:Y:S01]  /*1ad0*/  IADD3 R16, R4, 0x80, RZ ;  /* 0x0000008004107810 */ /* 0x000fe20007ffe0ff */
[C---:B------:R-:W-:Y:S01]  /*1ae0*/  IMAD R0, R10.reuse, c[0x0][0x1ac], R0 ;  /* 0x00006b000a007a24 */ /* 0x040fe200078e0200 */
[----:B------:R-:W-:Y:S01]  /*1af0*/  ULDC.64 UR4, c[0x0][0x178] ;  /* 0x00005e0000047ab9 */ /* 0x000fe20000000a00 */
[----:B------:R-:W-:Y:S01]  /*1b00*/  IMAD.WIDE.U32 R10, R10, c[0x0][0x1a8], R6 ;  /* 0x00006a000a0a7a25 */ /* 0x000fe200078e0006 */
[----:B------:R-:W-:Y:S01]  /*1b10*/  LEA.HI.X R3, R12, c[0x0][0x1c4], R3, 0x1, P0 ;  /* 0x000071000c037a11 */ /* 0x000fe200000f0c03 */
[----:B------:R-:W-:Y:S01]  /*1b20*/  UIMAD.WIDE.U32 UR24, UR13, UR4, URZ ;  /* 0x000000040d1872a5 */ /* 0x000fe2000f8e003f */
[----:B------:R-:W-:Y:S01]  /*1b30*/  ISETP.GE.AND P2, PT, R16, c[0x0][0x1cc], PT ;  /* 0x0000730010007a0c */ /* 0x000fe20003f46270 */
[----:B------:R-:W-:Y:S01]  /*1b40*/  IMAD.IADD R0, R11, 0x1, R0 ;  /* 0x000000010b007824 */ /* 0x000fe200078e0200 */
[C---:B------:R-:W-:Y:S01]  /*1b50*/  LEA R6, P0, R10.reuse, c[0x0][0x190], 0x1 ;  /* 0x000064000a067a11 */ /* 0x040fe200078008ff */
[----:B------:R-:W-:Y:S01]  /*1b60*/  IMAD.U32 R14, RZ, RZ, UR17 ;  /* 0x00000011ff0e7e24 */ /* 0x000fe2000f8e00ff */
[----:B------:R-:W-:Y:S01]  /*1b70*/  UIMAD UR4, UR22, UR4, URZ ;  /* 0x00000004160472a4 */ /* 0x000fe2000f8e023f */
[----:B------:R-:W-:Y:S01]  /*1b80*/  IMAD.MOV.U32 R11, RZ, RZ, c[0x0][0x1dc] ;  /* 0x00007700ff0b7624 */ /* 0x000fe200078e00ff */
[----:B------:R-:W-:Y:S01]  /*1b90*/  LEA.HI.X R7, R10, c[0x0][0x194], R0, 0x1, P0 ;  /* 0x000065000a077a11 */ /* 0x000fe200000f0c00 */
[----:B------:R-:W-:Y:S01]  /*1ba0*/  IMAD.WIDE.U32 R14, R14, c[0x0][0x180], R8 ;  /* 0x000060000e0e7a25 */ /* 0x000fe200078e0008 */
[----:B------:R-:W-:Y:S01]  /*1bb0*/  LEA.HI R10, R34, R166, RZ, 0x6 ;  /* 0x000000a6220a7211 */ /* 0x000fe200078f30ff */
[----:B------:R-:W-:Y:S01]  /*1bc0*/  CS2R R154, SRZ ;  /* 0x00000000009a7805 */ /* 0x000fe2000001ff00 */
[----:B------:R-:W-:Y:S01]  /*1bd0*/  IADD3 R0, -R248, UR8, RZ ;  /* 0x00000008f8007c10 */ /* 0x000fe2000fffe1ff */
[----:B------:R-:W-:Y:S01]  /*1be0*/  IMAD.MOV.U32 R9, RZ, RZ, c[0x0][0x1d8] ;  /* 0x00007600ff097624 */ /* 0x000fe200078e00ff */
[----:B------:R-:W-:Y:S01]  /*1bf0*/  ISETP.GE.AND P0, PT, R21, c[0x0][0x1cc], PT ;  /* 0x0000730015007a0c */ /* 0x000fe20003f06270 */
[----:B------:R-:W-:Y:S01]  /*1c00*/  IMAD.MOV.U32 R36, RZ, RZ, c[0x0][0x1ac] ;  /* 0x00006b00ff247624 */ /* 0x000fe200078e00ff */
[----:B------:R-:W-:Y:S01]  /*1c10*/  SHF.R.S32.HI R23, RZ, 0x6, R10 ;  /* 0x00000006ff177819 */ /* 0x000fe2000001140a */
[----:B------:R-:W-:Y:S01]  /*1c20*/  IMAD.MOV.U32 R12, RZ, RZ, R14 ;  /* 0x000000ffff0c7224 */ /* 0x000fe200078e000e */
[C---:B------:R-:W-:Y:S01]  /*1c30*/  ISETP.LT.OR P4, PT, R0.reuse, 0x1, P6 ;  /* 0x000000010000780c */ /* 0x040fe20003781670 */
[----:B------:R-:W-:Y:S01]  /*1c40*/  IMAD.U32 R14, RZ, RZ, UR10 ;  /* 0x0000000aff0e7e24 */ /* 0x000fe2000f8e00ff */
[----:B------:R-:W-:Y:S01]  /*1c50*/  ISETP.LT.OR P3, PT, R0, 0x1, P0 ;  /* 0x000000010000780c */ /* 0x000fe20000761670 */
[----:B------:R-:W-:Y:S01]  /*1c60*/  IMAD R240, R23, 0x200, R240 ;  /* 0x0000020017f07824 */ /* 0x000fe200078e02f0 */
[C---:B------:R-:W-:Y:S01]  /*1c70*/  LEA R8, P1, R9.reuse, R2, 0x6 ;  /* 0x0000000209087211 */ /* 0x040fe200078230ff */
[----:B------:R-:W-:Y:S01]  /*1c80*/  IMAD.WIDE.U32 R18, R14, c[0x0][0x278], R18 ;  /* 0x00009e000e127a25 */ /* 0x000fe200078e0012 */
[----:B------:R-:W-:Y:S01]  /*1c90*/  ISETP.LT.OR P0, PT, R0, 0x21, P0 ;  /* 0x000000210000780c */ /* 0x000fe20000701670 */
[----:B------:R-:W-:Y:S01]  /*1ca0*/  CS2R R152, SRZ ;  /* 0x0000000000987805 */ /* 0x000fe2000001ff00 */
[----:B------:R-:W-:Y:S01]  /*1cb0*/  LEA.HI.X R9, R9, R3, R11, 0x6, P1 ;  /* 0x0000000309097211 */ /* 0x000fe200008f340b */
[----:B------:R-:W-:Y:S01]  /*1cc0*/  IMAD.MOV.U32 R11, RZ, RZ, c[0x0][0x1a8] ;  /* 0x00006a00ff0b7624 */ /* 0x000fe200078e00ff */
[----:B------:R-:W-:Y:S01]  /*1cd0*/  ISETP.GE.AND P1, PT, R22, c[0x0][0x1cc], PT ;  /* 0x0000730016007a0c */ /* 0x000fe20003f26270 */
[----:B------:R-:W-:Y:S01]  /*1ce0*/  IMAD.SHL.U32 R240, R240, 0x2, RZ ;  /* 0x00000002f0f07824 */ /* 0x000fe200078e00ff */
[----:B------:R-:W-:Y:S01]  /*1cf0*/  IADD3 R13, R15, UR6, RZ ;  /* 0x000000060f0d7c10 */ /* 0x000fe2000fffe0ff */
[----:B------:R-:W-:Y:S01]  /*1d00*/  UIMAD UR6, UR13, UR5, UR4 ;  /* 0x000000050d0672a4 */ /* 0x000fe2000f8e0204 */
[C---:B------:R-:W-:Y:S01]  /*1d10*/  LEA R10, P5, R11.reuse, R6, 0x6 ;  /* 0x000000060b0a7211 */ /* 0x040fe200078a30ff */
[----:B------:R-:W-:Y:S01]  /*1d20*/  IMAD.MOV.U32 R246, RZ, RZ, 0x20 ;  /* 0x00000020fff67424 */ /* 0x000fe200078e00ff */
[----:B------:R-:W-:Y:S01]  /*1d30*/  @!PT LDS RZ, [RZ] ;  /* 0x00000000fffff984 */ /* 0x000fe20000000800 */
[----:B------:R-:W-:Y:S01]  /*1d40*/  @!PT LDS RZ, [RZ] ;  /* 0x00000000fffff984 */ /* 0x000fe20000000800 */
[----:B------:R-:W-:Y:S01]  /*1d50*/  @!PT LDS RZ, [RZ] ;  /* 0x00000000fffff984 */ /* 0x000fe20000000800 */
[----:B------:R1:W-:Y:S01]  /*1d60*/  LDGSTS.E.BYPASS.LTC128B.128 [R240+0x8080], [R2.64], !P4 ;  /* 0x0808000002f07fae */ /* 0x0003e2000e101d54 */
[C---:B------:R-:W-:Y:S01]  /*1d70*/  ISETP.LT.OR P4, PT, R0.reuse, 0x1, P2 ;  /* 0x000000010000780c */ /* 0x040fe20001781670 */
[----:B------:R-:W-:Y:S01]  /*1d80*/  ULDC.64 UR4, c[0x0][0x188] ;  /* 0x0000620000047ab9 */ /* 0x000fe20000000a00 */
[----:B------:R-:W-:Y:S01]  /*1d90*/  LEA.HI.X R11, R11, R7, R36, 0x6, P5 ;  /* 0x000000070b0b7211 */ /* 0x000fe200028f3424 */
[----:B------:R1:W-:Y:S01]  /*1da0*/  LDGSTS.E.BYPASS.LTC128B.128 [R240+0xa080], [R2.64+0x80], !P3 ;  /* 0x0a08008002f07fae */ /* 0x0003e2000d901d54 */
[C---:B------:R-:W-:Y:S01]  /*1db0*/  ISETP.LT.OR P3, PT, R0.reuse, 0x1, P1 ;  /* 0x000000010000780c */ /* 0x040fe20000f61670 */
[----:B------:R-:W-:Y:S01]  /*1dc0*/  UIMAD UR4, UR9, UR4, URZ ;  /* 0x00000004090472a4 */ /* 0x000fe2000f8e023f */
[C---:B------:R-:W-:Y:S01]  /*1dd0*/  ISETP.LT.OR P5, PT, R0.reuse, 0x21, P6 ;  /* 0x000000210000780c */ /* 0x040fe200037a1670 */
[----:B------:R-:W-:Y:S01]  /*1de0*/  UIADD3 UR6, UR25, UR6, URZ ;  /* 0x0000000619067290 */ /* 0x000fe2000fffe03f */
[C---:B------:R-:W-:Y:S01]  /*1df0*/  ISETP.LT.OR P2, PT, R0.reuse, 0x21, P2 ;  /* 0x000000210000780c */ /* 0x040fe20001741670 */
[----:B------:R-:W-:Y:S01]  /*1e00*/  UIMAD UR4, UR10, UR5, UR4 ;  /* 0x000000050a0472a4 */ /* 0x000fe2000f8e0204 */
[----:B------:R-:W-:Y:S01]  /*1e10*/  ISETP.LT.OR P1, PT, R0, 0x21, P1 ;  /* 0x000000210000780c */ /* 0x000fe20000f21670 */
[----:B------:R-:W-:Y:S01]  /*1e20*/  IMAD.WIDE.U32 R38, R14, c[0x0][0x188], R12 ;  /* 0x000062000e267a25 */ /* 0x000fe200078e000c */
[----:B------:R-:W-:Y:S01]  /*1e30*/  CS2R R150, SRZ ;  /* 0x0000000000967805 */ /* 0x000fe2000001ff00 */
[----:B------:R1:W-:Y:S01]  /*1e40*/  LDGSTS.E.BYPASS.LTC128B.128 [R240+0xc080], [R2.64+0x100], !P4 ;  /* 0x0c08010002f07fae */ /* 0x0003e2000e101d54 */
[----:B------:R-:W-:Y:S01]  /*1e50*/  ISETP.GE.AND P4, PT, R4, c[0x0][0x19c], PT ;  /* 0x0000670004007a0c */ /* 0x000fe20003f86270 */
[----:B------:R-:W-:Y:S01]  /*1e60*/  IMAD.WIDE.U32 R12, R17, c[0x0][0x208], R4 ;  /* 0x00008200110c7a25 */ /* 0x000fe200078e0004 */
[----:B------:R-:W-:Y:S01]  /*1e70*/  IADD3 R37, R39, UR4, RZ ;  /* 0x0000000427257c10 */ /* 0x000fe2000fffe0ff */
[----:B------:R1:W-:Y:S01]  /*1e80*/  LDGSTS.E.BYPASS.LTC128B.128 [R240+0xe080], [R2.64+0x180], !P3 ;  /* 0x0e08018002f07fae */ /* 0x0003e2000d901d54 */
[C---:B------:R-:W-:Y:S01]  /*1e90*/  ISETP.GE.AND P3, PT, R21.reuse, c[0x0][0x19c], PT ;  /* 0x0000670015007a0c */ /* 0x040fe20003f66270 */
[----:B------:R-:W-:Y:S01]  /*1ea0*/  ULDC.64 UR4, c[0x0][0x288] ;  /* 0x0000a20000047ab9 */ /* 0x000fe20000000a00 */
[----:B------:R-:W-:Y:S01]  /*1eb0*/  IMAD.MOV.U32 R5, RZ, RZ, c[0x0][0x178] ;  /* 0x00005e00ff057624 */ /* 0x000fe200078e00ff */
[----:B------:R2:W-:Y:S01]  /*1ec0*/  LDGSTS.E.BYPASS.LTC128B.128 [R240+0x9080], [R8.64], !P5 ;  /* 0x0908000008f07fae */ /* 0x0005e2000e901d54 */
[C---:B------:R-:W-:Y:S01]  /*1ed0*/  ISETP.LT.OR P5, PT, R0.reuse, 0x1, P4 ;  /* 0x000000010000780c */ /* 0x040fe200027a1670 */
[----:B------:R-:W-:Y:S01]  /*1ee0*/  UIMAD UR4, UR23, UR4, URZ ;  /* 0x00000004170472a4 */ /* 0x000fe2000f8e023f */
[C---:B------:R-:W-:Y:S01]  /*1ef0*/  ISETP.LT.OR P4, PT, R0.reuse, 0x21, P4 ;  /* 0x000000210000780c */ /* 0x040fe20002781670 */
        /* <DEDUP_REMOVED lines=11> */
[C---:B------:R-:W-:Y:S01]  /*1fb0*/  ISETP.LT.OR P6, PT, R0.reuse, 0x1, P2 ;  /* 0x000000010000780c */ /* 0x040fe200017c1670 */
[----:B------:R3:W-:Y:S01]  /*1fc0*/  LDGSTS.E.BYPASS.LTC128B.128 [R240+0x80], [R6.64], !P5 ;  /* 0x0008000006f07fae */ /* 0x0007e2000e901d54 */
[C---:B------:R-:W-:Y:S01]  /*1fd0*/  ISETP.LT.OR P5, PT, R0.reuse, 0x1, P1 ;  /* 0x000000010000780c */ /* 0x040fe20000fa1670 */
[----:B------:R-:W-:Y:S01]  /*1fe0*/  CS2R R140, SRZ ;  /* 0x00000000008c7805 */ /* 0x000fe2000001ff00 */
[C---:B------:R-:W-:Y:S01]  /*1ff0*/  ISETP.LT.OR P2, PT, R0.reuse, 0x21, P2 ;  /* 0x000000210000780c */ /* 0x040fe20001741670 */
[----:B------:R3:W-:Y:S01]  /*2000*/  LDGSTS.E.BYPASS.LTC128B.128 [R240+0x2080], [R6.64+0x80], !P0 ;  /* 0x0208008006f07fae */ /* 0x0007e2000c101d54 */
[----:B------:R-:W-:Y:S01]  /*2010*/  ISETP.LT.OR P1, PT, R0, 0x21, P1 ;  /* 0x000000210000780c */ /* 0x000fe20000f21670 */
[----:B------:R-:W-:Y:S01]  /*2020*/  CS2R R138, SRZ ;  /* 0x00000000008a7805 */ /* 0x000fe2000001ff00 */
[----:B-1----:R-:W-:Y:S01]  /*2030*/  IMAD.U32 R2, RZ, RZ, UR24 ;  /* 0x00000018ff027e24 */ /* 0x002fe2000f8e00ff */
[----:B------:R1:W-:Y:S01]  /*2040*/  STL.64 [R1], R38 ;  /* 0x0000002601007387 */ /* 0x0003e20000100a00 */
[----:B------:R-:W-:Y:S01]  /*2050*/  IMAD.U32 R3, RZ, RZ, UR25 ;  /* 0x00000019ff037e24 */ /* 0x000fe2000f8e00ff */
[----:B------:R-:W-:Y:S01]  /*2060*/  UIMAD UR25, UR17, UR5, UR4 ;  /* 0x00000005111972a4 */ /* 0x000fe2000f8e0204 */
[----:B------:R-:W-:Y:S01]  /*2070*/  CS2R R136, SRZ ;  /* 0x0000000000887805 */ /* 0x000fe2000001ff00 */
[----:B------:R-:W-:Y:S01]  /*2080*/  LEA R3, P0, R2, R38, 0x6 ;  /* 0x0000002602037211 */ /* 0x000fe200078030ff */
[----:B------:R3:W-:Y:S01]  /*2090*/  LDGSTS.E.BYPASS.LTC128B.128 [R240+0x4080], [R6.64+0x100], !P6 ;  /* 0x0408010006f07fae */ /* 0x0007e2000f101d54 */
[----:B------:R-:W-:Y:S01]  /*20a0*/  ISETP.GE.AND P6, PT, R4, c[0x0][0x16c], PT ;  /* 0x00005b0004007a0c */ /* 0x000fe20003fc6270 */
[----:B------:R-:W-:Y:S01]  /*20b0*/  ULDC.64 UR4, c[0x0][0x238] ;  /* 0x00008e0000047ab9 */ /* 0x000fe20000000a00 */
[----:B------:R-:W-:Y:S01]  /*20c0*/  CS2R R134, SRZ ;  /* 0x0000000000867805 */ /* 0x000fe2000001ff00 */
[----:B------:R3:W-:Y:S01]  /*20d0*/  LDGSTS.E.BYPASS.LTC128B.128 [R240+0x6080], [R6.64+0x180], !P5 ;  /* 0x0608018006f07fae */ /* 0x0007e2000e901d54 */
[----:B------:R-:W-:Y:S01]  /*20e0*/  ISETP.GE.AND P5, PT, R16, c[0x0][0x16c], PT ;  /* 0x00005b0010007a0c */ /* 0x000fe20003fa6270 */
[----:B------:R-:W-:Y:S01]  /*20f0*/  UIMAD UR4, UR23, UR4, URZ ;  /* 0x00000004170472a4 */ /* 0x000fe2000f8e023f */
[----:B------:R-:W-:Y:S01]  /*2100*/  CS2R R132, SRZ ;  /* 0x0000000000847805 */ /* 0x000fe2000001ff00 */
[----:B------:R4:W-:Y:S01]  /*2110*/  LDGSTS.E.BYPASS.LTC128B.128 [R240+0x1080], [R10.64], !P4 ;  /* 0x010800000af07fae */ /* 0x0009e2000e101d54 */
[----:B------:R-:W-:Y:S01]  /*2120*/  CS2R R130, SRZ ;  /* 0x0000000000827805 */ /* 0x000fe2000001ff00 */
[----:B--2---:R-:W-:Y:S01]  /*2130*/  IMAD.U32 R8, RZ, RZ, UR6 ;  /* 0x00000006ff087e24 */ /* 0x004fe2000f8e00ff */
[----:B------:R-:W-:Y:S01]  /*2140*/  ULDC.64 UR6, c[0x0][0x210] ;  /* 0x0000840000067ab9 */ /* 0x000fe20000000a00 */
[----:B------:R4:W-:Y:S01]  /*2150*/  LDGSTS.E.BYPASS.LTC128B.128 [R240+0x3080], [R10.64+0x80], !P3 ;  /* 0x030800800af07fae */ /* 0x0009e2000d901d54 */
[----:B------:R-:W-:Y:S01]  /*2160*/  ISETP.GE.AND P3, PT, R21, c[0x0][0x16c], PT ;  /* 0x00005b0015007a0c */ /* 0x000fe20003f66270 */
[----:B------:R-:W-:Y:S01]  /*2170*/  UIMAD UR6, UR23, UR6, URZ ;  /* 0x00000006170672a4 */ /* 0x000fe2000f8e023f */
[----:B------:R-:W-:Y:S01]  /*2180*/  LEA.HI.X R0, R2, R37, R8, 0x6, P0 ;  /* 0x0000002502007211 */ /* 0x000fe200000f3408 */
[----:B------:R4:W-:Y:S01]  /*2190*/  LDGSTS.E.BYPASS.LTC128B.128 [R240+0x5080], [R10.64+0x100], !P2 ;  /* 0x050801000af07fae */ /* 0x0009e2000d101d54 */
[C---:B------:R-:W-:Y:S01]  /*21a0*/  LEA R2, P0, R3.reuse, c[0x0][0x160], 0x1 ;  /* 0x0000580003027a11 */ /* 0x040fe200078008ff */
[----:B------:R-:W-:Y:S01]  /*21b0*/  IMAD R9, R20, c[0x0][0x208], RZ ;  /* 0x0000820014097a24 */ /* 0x000fe200078e02ff */
[----:B------:R-:W-:Y:S01]  /*21c0*/  UIMAD UR24, UR17, UR7, UR6 ;  /* 0x00000007111872a4 */ /* 0x000fe2000f8e0206 */
[----:B------:R4:W-:Y:S01]  /*21d0*/  LDGSTS.E.BYPASS.LTC128B.128 [R240+0x7080], [R10.64+0x180], !P1 ;  /* 0x070801800af07fae */ /* 0x0009e2000c901d54 */
[----:B------:R-:W-:Y:S01]  /*21e0*/  LEA.HI.X R3, R3, c[0x0][0x164], R0, 0x1, P0 ;  /* 0x0000590003037a11 */ /* 0x000fe200000f0c00 */
[----:B------:R-:W-:Y:S01]  /*21f0*/  IMAD.U32 R0, RZ, RZ, UR19 ;  /* 0x00000013ff007e24 */ /* 0x000fe2000f8e00ff */
[----:B------:R-:W-:Y:S01]  /*2200*/  ISETP.GT.AND P0, PT, R166, 0xf, PT ;  /* 0x0000000fa600780c */ /* 0x000fe20003f04270 */
[----:B------:R-:W-:Y:S01]  /*2210*/  ULDC.64 UR6, c[0x0][0x278] ;  /* 0x00009e0000067ab9 */ /* 0x000fe20000000a00 */
[----:B------:R-:W0:Y:S01]  /*2220*/  LDGDEPBAR ;  /* 0x00000000000079af */ /* 0x000e220000000000 */
[----:B------:R-:W-:Y:S01]  /*2230*/  UIMAD UR6, UR9, UR6, URZ ;  /* 0x00000006090672a4 */ /* 0x000fe2000f8e023f */
[----:B------:R-:W-:Y:S01]  /*2240*/  IADD3 R0, -R0, UR15, -R248 ;  /* 0x0000000f00007c10 */ /* 0x000fe2000fffe9f8 */
[----:B------:R-:W-:Y:S01]  /*2250*/  IMAD R9, R17, c[0x0][0x20c], R9 ;  /* 0x0000830011097a24 */ /* 0x000fe200078e0209 */
[----:B------:R-:W-:Y:S01]  /*2260*/  USHF.R.S32.HI UR23, URZ, 0x1f, UR19 ;  /* 0x0000001f3f177899 */ /* 0x000fe20008011413 */
[----:B------:R-:W-:Y:S01]  /*2270*/  STL [R1+0x8], R37 ;  /* 0x0000082501007387 */ /* 0x000fe20000100800 */
[C---:B------:R-:W-:Y:S01]  /*2280*/  ISETP.LT.OR P2, PT, R0.reuse, 0x1, P6 ;  /* 0x000000010000780c */ /* 0x040fe20003741670 */
[----:B------:R-:W-:Y:S01]  /*2290*/  UIMAD UR7, UR10, UR7, UR6 ;  /* 0x000000070a0772a4 */ /* 0x000fe2000f8e0206 */
[C---:B------:R-:W-:Y:S01]  /*22a0*/  ISETP.LT.OR P4, PT, R0.reuse, 0x1, P3 ;  /* 0x000000010000780c */ /* 0x040fe20001f81670 */
[----:B---3--:R-:W-:Y:S01]  /*22b0*/  IMAD.IADD R7, R13, 0x1, R9 ;  /* 0x000000010d077824 */ /* 0x008fe200078e0209 */
[C---:B------:R-:W-:Y:S01]  /*22c0*/  ISETP.LT.OR P1, PT, R0.reuse, 0x1, P5 ;  /* 0x000000010000780c */ /* 0x040fe20002f21670 */
[----:B------:R-:W-:Y:S01]  /*22d0*/  IMAD.MOV.U32 R6, RZ, RZ, R12 ;  /* 0x000000ffff067224 */ /* 0x000fe200078e000c */
[----:B------:R-:W-:Y:S01]  /*22e0*/  UIMAD UR26, UR17, UR5, UR4 ;  /* 0x00000005111a72a4 */ /* 0x000fe2000f8e0204 */
[----:B------:R-:W-:Y:S01]  /*22f0*/  IADD3 R15, R19, UR7, RZ ;  /* 0x00000007130f7c10 */ /* 0x000fe2000fffe0ff */
[----:B------:R-:W-:Y:S01]  /*2300*/  ULDC.64 UR6, c[0x0][0x208] ;  /* 0x0000820000067ab9 */ /* 0x000fe20000000a00 */
[----:B------:R-:W-:Y:S01]  /*2310*/  ISETP.LT.OR P5, PT, R0, 0x21, P5 ;  /* 0x000000210000780c */ /* 0x000fe20002fa1670 */
[----:B------:R-:W-:Y:S01]  /*2320*/  UIMAD UR22, UR22, UR6, URZ ;  /* 0x00000006161672a4 */ /* 0x000fe2000f8e023f */
[----:B------:R2:W-:Y:S01]  /*2330*/  STL.64 [R1+0x18], R18 ;  /* 0x0000181201007387 */ /* 0x0005e20000100a00 */
[----:B------:R-:W-:Y:S01]  /*2340*/  ULDC.64 UR4, c[0x0][0x218] ;  /* 0x0000860000047ab9 */ /* 0x000fe20000000a00 */
[----:B------:R-:W-:Y:S01]  /*2350*/  @!P0 IMAD.SHL.U32 R13, R166, 0x10, RZ ;  /* 0x00000010a60d8824 */ /* 0x000fe200078e00ff */
[----:B------:R-:W-:Y:S01]  /*2360*/  UIMAD.WIDE.U32 UR28, UR13, UR6, URZ ;  /* 0x000000060d1c72a5 */ /* 0x000fe2000f8e003f */
[----:B------:R3:W-:Y:S01]  /*2370*/  LDGSTS.E.BYPASS.LTC128B.128 [R240+0x10080], [R2.64], !P2 ;  /* 0x1008000002f07fae */ /* 0x0007e2000d101d54 */
[----:B----4-:R-:W-:Y:S01]  /*2380*/  IMAD.MOV.U32 R10, RZ, RZ, c[0x0][0x17c] ;  /* 0x00005f00ff0a7624 */ /* 0x010fe200078e00ff */
[C---:B------:R-:W-:Y:S01]  /*2390*/  LEA R8, P2, R5.reuse, R2, 0x6 ;  /* 0x0000000205087211 */ /* 0x040fe200078430ff */
[----:B------:R-:W-:Y:S01]  /*23a0*/  UIMAD UR22, UR13, UR7, UR22 ;  /* 0x000000070d1672a4 */ /* 0x000fe2000f8e0216 */
[----:B------:R3:W-:Y:S01]  /*23b0*/  LDGSTS.E.BYPASS.LTC128B.128 [R240+0x12080], [R2.64+0x80], !P4 ;  /* 0x1208008002f07fae */ /* 0x0007e2000e101d54 */
[----:B------:R-:W-:Y:S01]  /*23c0*/  ISETP.GE.AND P4, PT, R22, c[0x0][0x16c], PT ;  /* 0x00005b0016007a0c */ /* 0x000fe20003f86270 */
[----:B------:R-:W-:Y:S01]  /*23d0*/  UIMAD UR4, UR9, UR4, URZ ;  /* 0x00000004090472a4 */ /* 0x000fe2000f8e023f */
[----:B------:R-:W-:Y:S01]  /*23e0*/  LEA.HI.X R9, R5, R3, R10, 0x6, P2 ;  /* 0x0000000305097211 */ /* 0x000fe200010f340a */
[----:B------:R-:W-:Y:S01]  /*23f0*/  IMAD.U32 R5, RZ, RZ, UR17 ;  /* 0x00000011ff057e24 */ /* 0x000fe2000f8e00ff */
[----:B------:R-:W-:Y:S01]  /*2400*/  ISETP.LT.OR P2, PT, R0, 0x1, P4 ;  /* 0x000000010000780c */ /* 0x000fe20002741670 */
[----:B------:R3:W-:Y:S01]  /*2410*/  LDGSTS.E.BYPASS.LTC128B.128 [R240+0x14080], [R2.64+0x100], !P1 ;  /* 0x1408010002f07fae */ /* 0x0007e2000c901d54 */
[----:B------:R-:W-:Y:S01]  /*2420*/  @!P0 IADD3 R11, P1, R18, UR19, RZ ;  /* 0x00000013120b8c10 */ /* 0x000fe2000ff3e0ff */
[----:B------:R-:W-:Y:S01]  /*2430*/  IMAD.WIDE.U32 R6, R5, c[0x0][0x210], R6 ;  /* 0x0000840005067a25 */ /* 0x000fe200078e0006 */
[C---:B------:R-:W-:Y:S01]  /*2440*/  ISETP.LT.OR P4, PT, R0.reuse, 0x21, P4 ;  /* 0x000000210000780c */ /* 0x040fe20002781670 */
[----:B------:R-:W-:Y:S01]  /*2450*/  UIADD3 UR22, UR29, UR22, URZ ;  /* 0x000000161d167290 */ /* 0x000fe2000fffe03f */
[----:B------:R-:W-:Y:S01]  /*2460*/  @!P0 IADD3.X R5, R15, UR23, RZ, P1, !PT ;  /* 0x000000170f058c10 */ /* 0x000fe20008ffe4ff */
[----:B------:R-:W-:Y:S01]  /*2470*/  UIMAD UR4, UR10, UR5, UR4 ;  /* 0x000000050a0472a4 */ /* 0x000fe2000f8e0204 */
[----:B------:R-:W-:Y:S01]  /*2480*/  @!P0 LEA R10, P1, R11, c[0x0][0x258], 0x2 ;  /* 0x000096000b0a8a11 */ /* 0x000fe200078210ff */
[----:B------:R4:W-:Y:S01]  /*2490*/  STL [R1+0x24], R15 ;  /* 0x0000240f01007387 */ /* 0x0009e20000100800 */
[----:B------:R-:W-:Y:S01]  /*24a0*/  IADD3 R7, R7, UR24, RZ ;  /* 0x0000001807077c10 */ /* 0x000fe2000fffe0ff */
[----:B------:R-:W-:Y:S01]  /*24b0*/  IMAD.U32 R12, RZ, RZ, UR22 ;  /* 0x00000016ff0c7e24 */ /* 0x000fe2000f8e00ff */
[----:B------:R-:W-:Y:S01]  /*24c0*/  @!P0 LEA.HI.X R11, R11, c[0x0][0x25c], R5, 0x2, P1 ;  /* 0x000097000b0b8a11 */ /* 0x000fe200008f1405 */
[----:B------:R3:W-:Y:S01]  /*24d0*/  LDGSTS.E.BYPASS.LTC128B.128 [R240+0x16080], [R2.64+0x180], !P2 ;  /* 0x1608018002f07fae */ /* 0x0007e2000d101d54 */
[----:B------:R-:W-:Y:S01]  /*24e0*/  ISETP.LT.OR P1, PT, R0, 0x21, P6 ;  /* 0x000000210000780c */ /* 0x000fe20003721670 */
[----:B------:R-:W-:Y:S01]  /*24f0*/  IMAD.WIDE.U32 R250, R14, c[0x0][0x218], R6 ;  /* 0x000086000efa7a25 */ /* 0x000fe200078e0006 */
[----:B------:R-:W-:Y:S01]  /*2500*/  ISETP.LT.OR P2, PT, R0, 0x21, P3 ;  /* 0x000000210000780c */ /* 0x000fe20001f41670 */
[----:B------:R-:W-:Y:S01]  /*2510*/  CS2R R128, SRZ ;  /* 0x0000000000807805 */ /* 0x000fe2000001ff00 */
[C---:B------:R-:W-:Y:S01]  /*2520*/  ISETP.GE.AND P3, PT, R4.reuse, c[0x0][0x16c], PT ;  /* 0x00005b0004007a0c */ /* 0x040fe20003f66270 */
[----:B------:R-:W-:Y:S01]  /*2530*/  IMAD.MOV.U32 R6, RZ, RZ, R26 ;  /* 0x000000ffff067224 */ /* 0x000fe200078e001a */
[C---:B------:R-:W-:Y:S01]  /*2540*/  ISETP.GE.AND P6, PT, R4.reuse, c[0x0][0x1fc], PT ;  /* 0x00007f0004007a0c */ /* 0x040fe20003fc6270 */
[----:B------:R-:W-:Y:S01]  /*2550*/  CS2R R126, SRZ ;  /* 0x00000000007e7805 */ /* 0x000fe2000001ff00 */
[----:B------:R-:W-:Y:S01]  /*2560*/  IADD3 R252, R251, UR4, RZ ;  /* 0x00000004fbfc7c10 */ /* 0x000fe2000fffe0ff */
[----:B------:R-:W-:Y:S01]  /*2570*/  ULDC.64 UR4, c[0x0][0x290] ;  /* 0x0000a40000047ab9 */ /* 0x000fe20000000a00 */
[----:B------:R-:W-:Y:S01]  /*2580*/  IADD3 R5, R25, UR26, RZ ;  /* 0x0000001a19057c10 */ /* 0x000fe2000fffe0ff */
[----:B------:R-:W-:Y:S01]  /*2590*/  UIMAD UR4, UR9, UR4, URZ ;  /* 0x00000004090472a4 */ /* 0x000fe2000f8e023f */
[----:B------:R-:W-:Y:S01]  /*25a0*/  IADD3 R7, R27, UR25, RZ ;  /* 0x000000191b077c10 */ /* 0x000fe2000fffe0ff */
[----:B------:R5:W-:Y:S01]  /*25b0*/  LDGSTS.E.BYPASS.LTC128B.128 [R240+0x11080], [R8.64], !P1 ;  /* 0x1108000008f07fae */ /* 0x000be2000c901d54 */
[----:B------:R-:W-:Y:S01]  /*25c0*/  ISETP.GE.AND P1, PT, R4, c[0x0][0x1fc], PT ;  /* 0x00007f0004007a0c */ /* 0x000fe20003f26270 */
[----:B------:R-:W-:Y:S01]  /*25d0*/  IMAD.MOV.U32 R4, RZ, RZ, R24 ;  /* 0x000000ffff047224 */ /* 0x000fe200078e0018 */
[----:B------:R-:W-:Y:S01]  /*25e0*/  SEL R24, RZ, 0x1, P3 ;  /* 0x00000001ff187807 */ /* 0x000fe20001800000 */
[----:B------:R5:W-:Y:S01]  /*25f0*/  LDGSTS.E.BYPASS.LTC128B.128 [R240+0x13080], [R8.64+0x80], !P2 ;  /* 0x1308008008f07fae */ /* 0x000be2000d101d54 */
[----:B------:R-:W-:Y:S01]  /*2600*/  ISETP.GE.AND P3, PT, R16, c[0x0][0x16c], PT ;  /* 0x00005b0010007a0c */ /* 0x000fe20003f66270 */
[----:B------:R-:W-:Y:S01]  /*2610*/  IMAD.WIDE.U32 R164, R14, c[0x0][0x240], R4 ;  /* 0x000090000ea47a25 */ /* 0x000fe200078e0004 */
[----:B------:R-:W-:Y:S01]  /*2620*/  SEL R25, RZ, 0x1, P1 ;  /* 0x00000001ff197807 */ /* 0x000fe20000800000 */
[----:B------:R5:W-:Y:S01]  /*2630*/  LDGSTS.E.BYPASS.LTC128B.128 [R240+0x15080], [R8.64+0x100], !P5 ;  /* 0x1508010008f07fae */ /* 0x000be2000e901d54 */
[C---:B------:R-:W-:Y:S01]  /*2640*/  ISETP.GE.AND P5, PT, R21.reuse, c[0x0][0x1fc], PT ;  /* 0x00007f0015007a0c */ /* 0x040fe20003fa6270 */
[----:B------:R-:W-:Y:S01]  /*2650*/  IMAD.SHL.U32 R5, R248, 0x8, RZ ;  /* 0x00000008f8057824 */ /* 0x000fe200078e00ff */
[----:B------:R-:W-:Y:S01]  /*2660*/  UIMAD UR4, UR10, UR5, UR4 ;  /* 0x000000050a0472a4 */ /* 0x000fe2000f8e0204 */
[----:B------:R5:W-:Y:S01]  /*2670*/  LDGSTS.E.BYPASS.LTC128B.128 [R240+0x17080], [R8.64+0x180], !P4 ;  /* 0x1708018008f07fae */ /* 0x000be2000e101d54 */
[----:B---3--:R-:W-:Y:S01]  /*2680*/  IMAD.U32 R2, RZ, RZ, UR28 ;  /* 0x0000001cff027e24 */ /* 0x008fe2000f8e00ff */
[C---:B------:R-:W-:Y:S01]  /*2690*/  ISETP.GE.AND P4, PT, R21.reuse, c[0x0][0x16c], PT ;  /* 0x00005b0015007a0c */ /* 0x040fe20003f86270 */
[----:B------:R-:W-:Y:S01]  /*26a0*/  IMAD.U32 R3, RZ, RZ, UR29 ;  /* 0x0000001dff037e24 */ /* 0x000fe2000f8e00ff */
[----:B------:R3:W-:Y:S01]  /*26b0*/  @!P0 LDGSTS.E.BYPASS.LTC128B.128 [R13+0x20080], [R10.64] ;  /* 0x200800000a0d8fae */ /* 0x0007e2000b901d54 */
[----:B-1----:R-:W-:Y:S01]  /*26c0*/  IMAD.WIDE.U32 R38, R14, c[0x0][0x290], R6 ;  /* 0x0000a4000e267a25 */ /* 0x002fe200078e0006 */
[C---:B------:R-:W-:Y:S01]  /*26d0*/  LEA R3, P2, R2.reuse, R250, 0x6 ;  /* 0x000000fa02037211 */ /* 0x040fe200078430ff */
[----:B------:R-:W-:Y:S01]  /*26e0*/  CS2R R124, SRZ ;  /* 0x00000000007c7805 */ /* 0x000fe2000001ff00 */
[----:B--2---:R-:W-:Y:S01]  /*26f0*/  SEL R19, RZ, 0xffffffff, P4 ;  /* 0xffffffffff137807 */ /* 0x004fe20002000000 */
[----:B------:R-:W0:Y:S01]  /*2700*/  LDGDEPBAR ;  /* 0x00000000000079af */ /* 0x000e220000000000 */
[----:B------:R-:W-:Y:S01]  /*2710*/  LEA.HI.X R12, R2, R252, R12, 0x6, P2 ;  /* 0x000000fc020c7211 */ /* 0x000fe200010f340c */
[----:B------:R-:W-:Y:S01]  /*2720*/  IMAD.SHL.U32 R6, R236, 0x10, RZ ;  /* 0x00000010ec067824 */ /* 0x000fe200078e00ff */
[----:B------:R-:W-:Y:S01]  /*2730*/  ISETP.GE.AND P2, PT, R21, c[0x0][0x1fc], PT ;  /* 0x00007f0015007a0c */ /* 0x000fe20003f46270 */
[----:B------:R-:W-:Y:S01]  /*2740*/  IMAD.U32 R14, RZ, RZ, UR6 ;  /* 0x00000006ff0e7e24 */ /* 0x000fe2000f8e00ff */
[----:B------:R-:W-:Y:S01]  /*2750*/  SEL R21, RZ, 0x4, P3 ;  /* 0x00000004ff157807 */ /* 0x000fe20001800000 */
[----:B----4-:R-:W-:Y:S01]  /*2760*/  IMAD.U32 R15, RZ, RZ, UR7 ;  /* 0x00000007ff0f7e24 */ /* 0x010fe2000f8e00ff */
[----:B------:R-:W-:Y:S01]  /*2770*/  ISETP.GE.AND P4, PT, R22, c[0x0][0x16c], PT ;  /* 0x00005b0016007a0c */ /* 0x000fe20003f86270 */
[----:B------:R1:W-:Y:S01]  /*2780*/  STL.64 [R1+0x10], R38 ;  /* 0x0000102601007387 */ /* 0x0003e20000100a00 */
[----:B------:R-:W-:Y:S01]  /*2790*/  ISETP.GE.AND P3, PT, R16, c[0x0][0x1fc], PT ;  /* 0x00007f0010007a0c */ /* 0x000fe20003f66270 */
[----:B------:R-:W-:Y:S01]  /*27a0*/  CS2R R122, SRZ ;  /* 0x00000000007a7805 */ /* 0x000fe2000001ff00 */
[----:B------:R-:W-:Y:S01]  /*27b0*/  SEL R20, RZ, 0xffffffff, P2 ;  /* 0xffffffffff147807 */ /* 0x000fe20001000000 */
[----:B------:R-:W-:Y:S01]  /*27c0*/  STL.64 [R1+0x28], R164 ;  /* 0x000028a401007387 */ /* 0x000fe20000100a00 */
[----:B------:R-:W-:Y:S01]  /*27d0*/  SEL R243, RZ, 0x8, P4 ;  /* 0x00000008fff37807 */ /* 0x000fe20002000000 */
[----:B------:R-:W-:Y:S01]  /*27e0*/  CS2R R120, SRZ ;  /* 0x0000000000787805 */ /* 0x000fe2000001ff00 */
[C---:B------:R-:W-:Y:S01]  /*27f0*/  LEA R2, P1, R3.reuse, c[0x0][0x1f0], 0x1 ;  /* 0x00007c0003027a11 */ /* 0x040fe200078208ff */
[----:B------:R-:W-:Y:S01]  /*2800*/  CS2R R118, SRZ ;  /* 0x0000000000767805 */ /* 0x000fe2000001ff00 */
[----:B------:R-:W-:Y:S01]  /*2810*/  ISETP.LT.OR P2, PT, R0, 0x1, P6 ;  /* 0x000000010000780c */ /* 0x000fe20003741670 */
[----:B------:R-:W-:Y:S01]  /*2820*/  CS2R R116, SRZ ;  /* 0x0000000000747805 */ /* 0x000fe2000001ff00 */
[----:B------:R-:W-:Y:S01]  /*2830*/  SEL R242, RZ, 0x4, P3 ;  /* 0x00000004fff27807 */ /* 0x000fe20001800000 */
[----:B------:R-:W-:Y:S01]  /*2840*/  CS2R R114, SRZ ;  /* 0x0000000000727805 */ /* 0x000fe2000001ff00 */
[----:B------:R-:W-:Y:S01]  /*2850*/  ISETP.GE.AND P4, PT, R16, c[0x0][0x1fc], PT ;  /* 0x00007f0010007a0c */ /* 0x000fe20003f86270 */
[----:B------:R-:W-:Y:S01]  /*2860*/  CS2R R112, SRZ ;  /* 0x0000000000707805 */ /* 0x000fe2000001ff00 */
[----:B------:R-:W-:Y:S01]  /*2870*/  ISETP.LT.OR P3, PT, R0, 0x1, P5 ;  /* 0x000000010000780c */ /* 0x000fe20002f61670 */
[----:B------:R-:W-:Y:S01]  /*2880*/  CS2R R110, SRZ ;  /* 0x00000000006e7805 */ /* 0x000fe2000001ff00 */
[----:B-----5:R-:W-:Y:S01]  /*2890*/  LOP3.LUT R9, R32, 0xffffffe0, RZ, 0xc0, !PT ;  /* 0xffffffe020097812 */ /* 0x020fe200078ec0ff */
[----:B------:R-:W-:Y:S01]  /*28a0*/  CS2R R108, SRZ ;  /* 0x00000000006c7805 */ /* 0x000fe2000001ff00 */
[----:B------:R-:W-:Y:S01]  /*28b0*/  LEA.HI.X R3, R3, c[0x0][0x1f4], R12, 0x1, P1 ;  /* 0x00007d0003037a11 */ /* 0x000fe200008f0c0c */
[----:B------:R-:W-:Y:S01]  /*28c0*/  CS2R R106, SRZ ;  /* 0x00000000006a7805 */ /* 0x000fe2000001ff00 */
[----:B------:R-:W-:Y:S01]  /*28d0*/  ISETP.LT.OR P1, PT, R0, 0x1, P4 ;  /* 0x000000010000780c */ /* 0x000fe20002721670 */
[----:B------:R-:W-:Y:S01]  /*28e0*/  IMAD.IADD R9, R166, 0x1, -R9 ;  /* 0x00000001a6097824 */ /* 0x000fe200078e0a09 */
[----:B------:R-:W-:Y:S01]  /*28f0*/  LOP3.LUT R8, R33, 0xfffffff0, RZ, 0xc0, !PT ;  /* 0xfffffff021087812 */ /* 0x000fe200078ec0ff */
[----:B------:R2:W-:Y:S01]  /*2900*/  LDGSTS.E.BYPASS.LTC128B.128 [R240+0x18080], [R2.64], !P2 ;  /* 0x1808000002f07fae */ /* 0x0005e2000d101d54 */
[----:B------:R-:W-:Y:S01]  /*2910*/  ISETP.LT.OR P6, PT, R0, 0x21, P6 ;  /* 0x000000210000780c */ /* 0x000fe200037c1670 */
[----:B------:R-:W-:Y:S01]  /*2920*/  CS2R R104, SRZ ;  /* 0x0000000000687805 */ /* 0x000fe2000001ff00 */
[----:B---3--:R-:W-:Y:S01]  /*2930*/  SHF.R.S32.HI R11, RZ, 0x1f, R9 ;  /* 0x0000001fff0b7819 */ /* 0x008fe20000011409 */
[----:B------:R2:W-:Y:S01]  /*2940*/  LDGSTS.E.BYPASS.LTC128B.128 [R240+0x1a080], [R2.64+0x80], !P3 ;  /* 0x1a08008002f07fae */ /* 0x0005e2000d901d54 */
[----:B------:R-:W-:Y:S01]  /*2950*/  IMAD.IADD R8, R166, 0x1, -R8 ;  /* 0x00000001a6087824 */ /* 0x000fe200078e0a08 */
[----:B------:R-:W-:Y:S01]  /*2960*/  ISETP.GE.AND P3, PT, R22, c[0x0][0x1fc], PT ;  /* 0x00007f0016007a0c */ /* 0x000fe20003f66270 */
[----:B------:R-:W-:Y:S01]  /*2970*/  CS2R R102, SRZ ;  /* 0x0000000000667805 */ /* 0x000fe2000001ff00 */
[----:B------:R-:W-:Y:S01]  /*2980*/  LEA.HI R13, R11, R9, RZ, 0x2 ;  /* 0x000000090b0d7211 */ /* 0x000fe200078f10ff */
[----:B------:R-:W-:Y:S01]  /*2990*/  CS2R R100, SRZ ;  /* 0x0000000000647805 */ /* 0x000fe2000001ff00 */
[----:B------:R2:W-:Y:S01]  /*29a0*/  LDGSTS.E.BYPASS.LTC128B.128 [R240+0x1c080], [R2.64+0x100], !P1 ;  /* 0x1c08010002f07fae */ /* 0x0005e2000c901d54 */
[C---:B------:R-:W-:Y:S01]  /*29b0*/  ISETP.LT.OR P1, PT, R0.reuse, 0x1, P3 ;  /* 0x000000010000780c */ /* 0x040fe20001f21670 */
[----:B------:R-:W-:Y:S01]  /*29c0*/  CS2R R98, SRZ ;  /* 0x0000000000627805 */ /* 0x000fe2000001ff00 */
[----:B------:R-:W-:Y:S01]  /*29d0*/  SHF.R.S32.HI R12, RZ, 0x1f, R8 ;  /* 0x0000001fff0c7819 */ /* 0x000fe20000011408 */
[----:B------:R-:W-:Y:S01]  /*29e0*/  CS2R R96, SRZ ;  /* 0x0000000000607805 */ /* 0x000fe2000001ff00 */
[----:B------:R-:W-:Y:S01]  /*29f0*/  LOP3.LUT R4, R13, 0x7ffffffc, RZ, 0xc0, !PT ;  /* 0x7ffffffc0d047812 */ /* 0x000fe200078ec0ff */
[----:B------:R-:W-:Y:S01]  /*2a00*/  CS2R R94, SRZ ;  /* 0x00000000005e7805 */ /* 0x000fe2000001ff00 */
[C---:B------:R-:W-:Y:S01]  /*2a10*/  ISETP.LT.OR P5, PT, R0.reuse, 0x21, P5 ;  /* 0x000000210000780c */ /* 0x040fe20002fa1670 */
[----:B------:R-:W-:Y:S01]  /*2a20*/  CS2R R92, SRZ ;  /* 0x00000000005c7805 */ /* 0x000fe2000001ff00 */
[C---:B------:R-:W-:Y:S01]  /*2a30*/  ISETP.LT.OR P4, PT, R0.reuse, 0x21, P4 ;  /* 0x000000210000780c */ /* 0x040fe20002781670 */
[----:B------:R-:W-:Y:S01]  /*2a40*/  CS2R R90, SRZ ;  /* 0x00000000005a7805 */ /* 0x000fe2000001ff00 */
[----:B------:R-:W-:Y:S01]  /*2a50*/  ISETP.LT.OR P3, PT, R0, 0x21, P3 ;  /* 0x000000210000780c */ /* 0x000fe20001f61670 */
[----:B------:R-:W-:Y:S01]  /*2a60*/  IMAD.SHL.U32 R0, R29, 0x40, RZ ;  /* 0x000000401d007824 */ /* 0x000fe200078e00ff */
[----:B------:R-:W-:Y:S01]  /*2a70*/  LEA.HI R230, R12, R8, RZ, 0x3 ;  /* 0x000000080ce67211 */ /* 0x000fe200078f18ff */
[----:B------:R-:W-:Y:S01]  /*2a80*/  IMAD.IADD R12, R9, 0x1, -R4 ;  /* 0x00000001090c7824 */ /* 0x000fe200078e0a04 */
[----:B------:R-:W-:Y:S01]  /*2a90*/  LOP3.LUT R5, R5, 0x8, RZ, 0xc0, !PT ;  /* 0x0000000805057812 */ /* 0x000fe200078ec0ff */
[----:B------:R-:W-:Y:S01]  /*2aa0*/  IMAD.SHL.U32 R9, R23, 0x8, RZ ;  /* 0x0000000817097824 */ /* 0x000fe200078e00ff */
[----:B------:R-:W-:Y:S01]  /*2ab0*/  LOP3.LUT R4, R0, 0x1c0, RZ, 0xc0, !PT ;  /* 0x000001c000047812 */ /* 0x000fe200078ec0ff */
[----:B------:R2:W-:Y:S01]  /*2ac0*/  LDGSTS.E.BYPASS.LTC128B.128 [R240+0x1e080], [R2.64+0x180], !P1 ;  /* 0x1e08018002f07fae */ /* 0x0005e2000c901d54 */
[----:B------:R-:W-:Y:S01]  /*2ad0*/  LEA.HI R0, R34, R166, RZ, 0x7 ;  /* 0x000000a622007211 */ /* 0x000fe200078f38ff */
[----:B------:R-:W-:Y:S01]  /*2ae0*/  CS2R R88, SRZ ;  /* 0x0000000000587805 */ /* 0x000fe2000001ff00 */
[----:B------:R-:W-:Y:S01]  /*2af0*/  SHF.R.U32.HI R7, RZ, 0x3, R4 ;  /* 0x00000003ff077819 */ /* 0x000fe20000011604 */
[----:B------:R-:W-:Y:S01]  /*2b00*/  CS2R R86, SRZ ;  /* 0x0000000000567805 */ /* 0x000fe2000001ff00 */
[----:B------:R-:W-:Y:S01]  /*2b10*/  SHF.R.S32.HI R0, RZ, 0x7, R0 ;  /* 0x00000007ff007819 */ /* 0x000fe20000011400 */
[----:B------:R-:W-:Y:S01]  /*2b20*/  CS2R R84, SRZ ;  /* 0x0000000000547805 */ /* 0x000fe2000001ff00 */
[----:B------:R-:W-:Y:S01]  /*2b30*/  LOP3.LUT R6, R4, 0x10, R6, 0xf8, !PT ;  /* 0x0000001004067812 */ /* 0x000fe200078ef806 */
[----:B------:R-:W-:Y:S01]  /*2b40*/  CS2R R82, SRZ ;  /* 0x0000000000527805 */ /* 0x000fe2000001ff00 */
[C---:B------:R-:W-:Y:S01]  /*2b50*/  LOP3.LUT R11, R7.reuse, R5, R4, 0x1e, !PT ;  /* 0x00000005070b7212 */ /* 0x040fe200078e1e04 */
[----:B------:R-:W-:Y:S01]  /*2b60*/  CS2R R80, SRZ ;  /* 0x0000000000507805 */ /* 0x000fe2000001ff00 */
[----:B------:R-:W-:Y:S01]  /*2b70*/  LEA.HI R4, R0, R0, RZ, 0x1 ;  /* 0x0000000000047211 */ /* 0x000fe200078f08ff */
[----:B------:R-:W-:Y:S01]  /*2b80*/  CS2R R78, SRZ ;  /* 0x00000000004e7805 */ /* 0x000fe2000001ff00 */
[C---:B------:R-:W-:Y:S01]  /*2b90*/  LOP3.LUT R10, R230.reuse, 0xfffffff8, RZ, 0xc0, !PT ;  /* 0xfffffff8e60a7812 */ /* 0x040fe200078ec0ff */
[----:B------:R-:W-:Y:S01]  /*2ba0*/  IMAD.SHL.U32 R230, R230, 0x40, RZ ;  /* 0x00000040e6e67824 */ /* 0x000fe200078e00ff */
[----:B------:R-:W-:Y:S01]  /*2bb0*/  LOP3.LUT R18, R7, R6, R5, 0x1e, !PT ;  /* 0x0000000607127212 */ /* 0x000fe200078e1e05 */
[----:B------:R-:W-:Y:S01]  /*2bc0*/  IMAD.SHL.U32 R5, R28, 0x20, RZ ;  /* 0x000000201c057824 */ /* 0x000fe200078e00ff */
[----:B------:R-:W-:Y:S01]  /*2bd0*/  LOP3.LUT R4, R4, 0x1ffffffe, RZ, 0xc0, !PT ;  /* 0x1ffffffe04047812 */ /* 0x000fe200078ec0ff */
[----:B------:R-:W-:Y:S01]  /*2be0*/  IMAD.SHL.U32 R6, R31, 0x40, RZ ;  /* 0x000000401f067824 */ /* 0x000fe200078e00ff */
[----:B------:R-:W-:Y:S01]  /*2bf0*/  IADD3 R36, R39, UR4, RZ ;  /* 0x0000000427247c10 */ /* 0x000fe2000fffe0ff */
[----:B------:R-:W-:Y:S01]  /*2c00*/  IMAD.IADD R16, R8, 0x1, -R10 ;  /* 0x0000000108107824 */ /* 0x000fe200078e0a0a */
[----:B------:R-:W-:Y:S01]  /*2c10*/  LOP3.LUT R5, R5, 0x20, RZ, 0xc0, !PT ;  /* 0x0000002005057812 */ /* 0x000fe200078ec0ff */
[----:B------:R-:W-:Y:S01]  /*2c20*/  IMAD.IADD R10, R0, 0x1, -R4 ;  /* 0x00000001000a7824 */ /* 0x000fe200078e0a04 */
[----:B------:R-:W-:Y:S01]  /*2c30*/  LEA R8, P1, R14, R2, 0x6 ;  /* 0x000000020e087211 */ /* 0x000fe200078230ff */
[----:B------:R-:W-:Y:S01]  /*2c40*/  IMAD.SHL.U32 R7, R0, 0x8, RZ ;  /* 0x0000000800077824 */ /* 0x000fe200078e00ff */
[----:B------:R-:W-:Y:S01]  /*2c50*/  LOP3.LUT R17, R5, 0x18, R9, 0xf8, !PT ;  /* 0x0000001805117812 */ /* 0x000fe200078ef809 */
[----:B------:R-:W-:Y:S01]  /*2c60*/  IMAD R4, R28, 0x2, R0 ;  /* 0x000000021c047824 */ /* 0x000fe200078e0200 */
[----:B------:R-:W-:Y:S01]  /*2c70*/  LOP3.LUT R0, R6, 0x1c0, RZ, 0xc0, !PT ;  /* 0x000001c006007812 */ /* 0x000fe200078ec0ff */
[----:B------:R-:W-:Y:S01]  /*2c80*/  IMAD.SHL.U32 R6, R19, 0x2, RZ ;  /* 0x0000000213067824 */ /* 0x000fe200078e00ff */
[----:B------:R-:W-:Y:S01]  /*2c90*/  LEA.HI.X R9, R14, R3, R15, 0x6, P1 ;  /* 0x000000030e097211 */ /* 0x000fe200008f340f */
[----:B--2---:R-:W-:Y:S01]  /*2ca0*/  IMAD.U32 R2, R4, 0x200, R11 ;  /* 0x0000020004027824 */ /* 0x004fe200078e000b */
[----:B------:R-:W-:Y:S01]  /*2cb0*/  LOP3.LUT R4, R0, 0x8, R7, 0xf8, !PT ;  /* 0x0000000800047812 */ /* 0x000fe200078ef807 */
[----:B------:R-:W-:Y:S01]  /*2cc0*/  ULDC.64 UR4, c[0x0][0x240] ;  /* 0x0000900000047ab9 */ /* 0x000fe20000000a00 */
[----:B------:R-:W-:Y:S01]  /*2cd0*/  SHF.R.U32.HI R3, RZ, 0x3, R0 ;  /* 0x00000003ff037819 */ /* 0x000fe20000011600 */
[----:B------:R2:W-:Y:S01]  /*2ce0*/  LDGSTS.E.BYPASS.LTC128B.128 [R240+0x19080], [R8.64], !P6 ;  /* 0x1908000008f07fae */ /* 0x0005e2000f101d54 */
[----:B------:R-:W-:Y:S01]  /*2cf0*/  IADD3 R0, P1, R38, UR19, RZ ;  /* 0x0000001326007c10 */ /* 0x000fe2000ff3e0ff */
[----:B------:R-:W-:Y:S01]  /*2d00*/  UIMAD UR4, UR9, UR4, URZ ;  /* 0x00000004090472a4 */ /* 0x000fe2000f8e023f */
[----:B------:R-:W-:Y:S01]  /*2d10*/  LOP3.LUT R7, R4, R3, RZ, 0x3c, !PT ;  /* 0x0000000304077212 */ /* 0x000fe200078e3cff */
[----:B------:R2:W-:Y:S01]  /*2d20*/  LDGSTS.E.BYPASS.LTC128B.128 [R240+0x1b080], [R8.64+0x80], !P5 ;  /* 0x1b08008008f07fae */ /* 0x0005e2000e901d54 */
[----:B------:R-:W-:Y:S01]  /*2d30*/  IADD3.X R3, R36, UR23, RZ, P1, !PT ;  /* 0x0000001724037c10 */ /* 0x000fe20008ffe4ff */
[----:B------:R-:W-:Y:S01]  /*2d40*/  UIMAD UR4, UR10, UR5, UR4 ;  /* 0x000000050a0472a4 */ /* 0x000fe2000f8e0204 */
[----:B------:R-:W-:Y:S01]  /*2d50*/  LEA R14, P1, R0, c[0x0][0x280], 0x2 ;  /* 0x0000a000000e7a11 */ /* 0x000fe200078210ff */
[----:B------:R2:W-:Y:S01]  /*2d60*/  LDGSTS.E.BYPASS.LTC128B.128 [R240+0x1d080], [R8.64+0x100], !P4 ;  /* 0x1d08010008f07fae */ /* 0x0005e2000e101d54 */
[----:B------:R-:W-:Y:S01]  /*2d70*/  ISETP.GE.AND P2, PT, R22, c[0x0][0x1fc], PT ;  /* 0x00007f0016007a0c */ /* 0x000fe20003f46270 */
[----:B------:R-:W-:Y:S01]  /*2d80*/  IMAD R22, R10, 0x4, R12 ;  /* 0x000000040a167824 */ /* 0x000fe200078e020c */
[----:B------:R-:W-:Y:S01]  /*2d90*/  LEA.HI.X R15, R0, c[0x0][0x284], R3, 0x2, P1 ;  /* 0x0000a100000f7a11 */ /* 0x000fe200008f1403 */
[----:B------:R-:W-:Y:S01]  /*2da0*/  IMAD.SHL.U32 R3, R20, 0x2, RZ ;  /* 0x0000000214037824 */ /* 0x000fe200078e00ff */
[----:B------:R-:W-:Y:S01]  /*2db0*/  LOP3.LUT R10, R6, 0x2, R24, 0xe2, !PT ;  /* 0x00000002060a7812 */ /* 0x000fe200078ee218 */
[----:B------:R-:W-:Y:S01]  /*2dc0*/  IMAD.SHL.U32 R12, R30, 0x400, RZ ;  /* 0x000004001e0c7824 */ /* 0x000fe200078e00ff */
[----:B------:R-:W-:Y:S01]  /*2dd0*/  LOP3.LUT R4, R35, 0x3ffffffc, RZ, 0xc0, !PT ;  /* 0x3ffffffc23047812 */ /* 0x000fe200078ec0ff */
[----:B------:R2:W-:Y:S01]  /*2de0*/  LDGSTS.E.BYPASS.LTC128B.128 [R240+0x1f080], [R8.64+0x180], !P3 ;  /* 0x1f08018008f07fae */ /* 0x0005e2000d901d54 */
[----:B------:R-:W-:Y:S01]  /*2df0*/  SHF.R.S32.HI R5, RZ, 0x2, R13 ;  /* 0x00000002ff057819 */ /* 0x000fe2000001140d */
[----:B------:R-:W-:Y:S01]  /*2e00*/  IMAD.MOV.U32 R13, RZ, RZ, 0x10 ;  /* 0x00000010ff0d7424 */ /* 0x000fe200078e00ff */
[----:B------:R-:W-:Y:S01]  /*2e10*/  SEL R6, RZ, 0x8, P2 ;  /* 0x00000008ff067807 */ /* 0x000fe20001000000 */
[----:B------:R-:W-:Y:S01]  /*2e20*/  IMAD.IADD R0, R166, 0x1, -R4 ;  /* 0x00000001a6007824 */ /* 0x000fe200078e0a04 */
[----:B------:R-:W-:Y:S01]  /*2e30*/  R2P PR, R16, 0x6 ;  /* 0x0000000610007804 */ /* 0x000fe20000000000 */
[----:B------:R-:W-:Y:S01]  /*2e40*/  IMAD R241, R30, 0x10, R5 ;  /* 0x000000101ef17824 */ /* 0x000fe200078e0205 */
[----:B------:R-:W-:Y:S01]  /*2e50*/  LOP3.LUT R3, R3, 0x2, R25, 0xe2, !PT ;  /* 0x0000000203037812 */ /* 0x000fe200078ee219 */
[----:B------:R-:W-:Y:S01]  /*2e60*/  IMAD R0, R0, 0x2, R12 ;  /* 0x0000000200007824 */ /* 0x000fe200078e020c */
[----:B------:R-:W-:Y:S01]  /*2e70*/  LOP3.LUT R243, R243, R10, R21, 0xfe, !PT ;  /* 0x0000000af3f37212 */ /* 0x000fe200078efe15 */
[----:B------:R-:W-:Y:S01]  /*2e80*/  IMAD.SHL.U32 R10, R28, 0x8, RZ ;  /* 0x000000081c0a7824 */ /* 0x000fe200078e00ff */
[----:B------:R-:W-:Y:S01]  /*2e90*/  SEL R5, R13, 0xfffffff0, !P1 ;  /* 0xfffffff00d057807 */ /* 0x000fe20004800000 */
[----:B------:R-:W-:Y:S01]  /*2ea0*/  IMAD.IADD R11, R7, 0x1, R0 ;  /* 0x00000001070b7824 */ /* 0x000fe200078e0200 */
[----:B------:R-:W-:Y:S01]  /*2eb0*/  SEL R4, R246, 0xffffffe0, !P2 ;  /* 0xffffffe0f6047807 */ /* 0x000fe20005000000 */
[----:B------:R3:W-:Y:S01]  /*2ec0*/  STL [R1+0x20], R36 ;  /* 0x0000202401007387 */ /* 0x0007e20000100800 */
[----:B------:R-:W-:Y:S01]  /*2ed0*/  LOP3.LUT R242, R6, R3, R242, 0xfe, !PT ;  /* 0x0000000306f27212 */ /* 0x000fe200078efef2 */
[----:B------:R-:W-:Y:S01]  /*2ee0*/  IMAD.SHL.U32 R6, R16, 0x40, RZ ;  /* 0x0000004010067824 */ /* 0x000fe200078e00ff */
[----:B------:R-:W-:Y:S01]  /*2ef0*/  R2P PR, R29, 0x6 ;  /* 0x000000061d007804 */ /* 0x000fe20000000000 */
[----:B------:R-:W-:Y:S01]  /*2f00*/  IMAD.SHL.U32 R244, R11, 0x2, RZ ;  /* 0x000000020bf47824 */ /* 0x000fe200078e00ff */
[----:B------:R-:W-:Y:S01]  /*2f10*/  LOP3.LUT R230, R230, 0xfffffe00, RZ, 0xc0, !PT ;  /* 0xfffffe00e6e67812 */ /* 0x000fe200078ec0ff */
[----:B------:R-:W-:Y:S01]  /*2f20*/  IMAD R0, R28, 0x200, R18 ;  /* 0x000002001c007824 */ /* 0x000fe200078e0212 */
[----:B------:R-:W-:Y:S01]  /*2f30*/  LOP3.LUT R6, R6, 0x1c0, RZ, 0xc0, !PT ;  /* 0x000001c006067812 */ /* 0x000fe200078ec0ff */
[----:B------:R-:W-:Y:S01]  /*2f40*/  IMAD.SHL.U32 R2, R2, 0x2, RZ ;  /* 0x0000000202027824 */ /* 0x000fe200078e00ff */
[----:B------:R-:W-:Y:S01]  /*2f50*/  SEL R3, R13, 0xfffffff0, !P1 ;  /* 0xfffffff00d037807 */ /* 0x000fe20004800000 */
[----:B------:R-:W-:Y:S01]  /*2f60*/  IMAD R236, R236, 0x400, R230 ;  /* 0x00000400ecec7824 */ /* 0x000fe200078e02e6 */
[----:B------:R-:W-:Y:S01]  /*2f70*/  SEL R228, R246, 0xffffffe0, !P2 ;  /* 0xffffffe0f6e47807 */ /* 0x000fe20005000000 */
[----:B------:R-:W-:Y:S01]  /*2f80*/  IMAD.SHL.U32 R235, R0, 0x2, RZ ;  /* 0x0000000200eb7824 */ /* 0x000fe200078e00ff */
[----:B------:R-:W-:Y:S01]  /*2f90*/  R2P PR, R31, 0x6 ;  /* 0x000000061f007804 */ /* 0x000fe20000000000 */
[----:B------:R-:W-:Y:S01]  /*2fa0*/  IMAD R3, R3, 0x2, R2 ;  /* 0x0000000203037824 */ /* 0x000fe200078e0202 */
[----:B------:R-:W-:Y:S01]  /*2fb0*/  ISETP.GE.AND P6, PT, R166, 0x10, PT ;  /* 0x00000010a600780c */ /* 0x000fe20003fc6270 */
[----:B------:R-:W-:Y:S01]  /*2fc0*/  IMAD.IADD R232, R0, 0x1, R228 ;  /* 0x0000000100e87824 */ /* 0x000fe200078e02e4 */
[----:B------:R-:W-:Y:S01]  /*2fd0*/  SHF.R.U32.HI R7, RZ, 0x3, R6 ;  /* 0x00000003ff077819 */ /* 0x000fe20000011606 */
[----:B------:R-:W-:Y:S01]  /*2fe0*/  IMAD R229, R228, 0x2, R2 ;  /* 0x00000002e4e57824 */ /* 0x000fe200078e0202 */
[----:B------:R-:W-:Y:S01]  /*2ff0*/  LOP3.LUT R10, R6, 0x8, R10, 0xf8, !PT ;  /* 0x00000008060a7812 */ /* 0x000fe200078ef80a */
[----:B------:R-:W-:Y:S01]  /*3000*/  CS2R R76, SRZ ;  /* 0x00000000004c7805 */ /* 0x000fe2000001ff00 */
[----:B------:R-:W-:Y:S01]  /*3010*/  LOP3.LUT R6, R7, R17, R6, 0x1e, !PT ;  /* 0x0000001107067212 */ /* 0x000fe200078e1e06 */
[----:B------:R-:W-:Y:S01]  /*3020*/  CS2R R74, SRZ ;  /* 0x00000000004a7805 */ /* 0x000fe2000001ff00 */
[----:B------:R-:W-:Y:S01]  /*3030*/  LOP3.LUT R7, R10, R7, RZ, 0x3c, !PT ;  /* 0x000000070a077212 */ /* 0x000fe200078e3cff */
[----:B------:R-:W-:Y:S01]  /*3040*/  CS2R R72, SRZ ;  /* 0x0000000000487805 */ /* 0x000fe2000001ff00 */
[-C--:B------:R-:W-:Y:S01]  /*3050*/  LOP3.LUT R6, R6, R230.reuse, RZ, 0xfc, !PT ;  /* 0x000000e606067212 */ /* 0x080fe200078efcff */
[----:B------:R-:W-:Y:S01]  /*3060*/  CS2R R70, SRZ ;  /* 0x0000000000467805 */ /* 0x000fe2000001ff00 */
[C---:B------:R-:W-:Y:S01]  /*3070*/  IADD3 R230, R7.reuse, R230, R12 ;  /* 0x000000e607e67210 */ /* 0x040fe20007ffe00c */
[----:B------:R-:W-:Y:S01]  /*3080*/  IMAD.IADD R236, R7, 0x1, R236 ;  /* 0x0000000107ec7824 */ /* 0x000fe200078e02ec */
[----:B------:R-:W-:Y:S01]  /*3090*/  IADD3 R10, R244, 0x20280, RZ ;  /* 0x00020280f40a7810 */ /* 0x000fe20007ffe0ff */
        /* <DEDUP_REMOVED lines=12> */
[----:B------:R-:W-:Y:S01]  /*3160*/  CS2R R66, SRZ ;  /* 0x0000000000427805 */ /* 0x000fe2000001ff00 */
[----:B------:R-:W0:Y:S01]  /*3170*/  LDGDEPBAR ;  /* 0x00000000000079af */ /* 0x000e220000000000 */
        /* <DEDUP_REMOVED lines=14> */
[----:B-1----:R-:W-:Y:S01]  /*3260*/  CS2R R38, SRZ ;  /* 0x0000000000267805 */ /* 0x002fe2000001ff00 */
[----:B---3--:R-:W-:Y:S01]  /*3270*/  CS2R R36, SRZ ;  /* 0x0000000000247805 */ /* 0x008fe2000001ff00 */
[----:B------:R-:W-:Y:S01]  /*3280*/  IADD3 R249, -R10, UR8, RZ ;  /* 0x000000080af97c10 */ /* 0x000fe2000fffe1ff */
[----:B------:R-:W-:Y:S01]  /*3290*/  IMAD.SHL.U32 R0, R6, 0x2, RZ ;  /* 0x0000000206007824 */ /* 0x000fe200078e00ff */
[----:B----4-:R-:W-:Y:S01]  /*32a0*/  IADD3 R7, R165, UR4, RZ ;  /* 0x00000004a5077c10 */ /* 0x010fe2000fffe0ff */
[----:B------:R-:W-:Y:S01]  /*32b0*/  IMAD R228, R228, 0x2, R3 ;  /* 0x00000002e4e47824 */ /* 0x000fe200078e0203 */
[----:B------:R-:W-:Y:S01]  /*32c0*/  USHF.L.U64.HI UR7, UR6, 0x5, UR7 ;  /* 0x0000000506077899 */ /* 0x000fe20008010207 */
[----:B------:R-:W-:Y:S01]  /*32d0*/  IMAD.SHL.U32 R232, R232, 0x2, RZ ;  /* 0x00000002e8e87824 */ /* 0x000fe200078e00ff */
[----:B------:R-:W-:Y:S01]  /*32e0*/  USHF.L.U32 UR6, UR6, 0x5, URZ ;  /* 0x0000000506067899 */ /* 0x000fe2000800063f */
[----:B------:R2:W-:Y:S01]  /*32f0*/  STL [R1+0x30], R7 ;  /* 0x0000300701007387 */ /* 0x0005e20000100800 */
[----:B------:R-:W-:-:S02]  /*3300*/  IMAD.IADD R246, R246, 0x1, R245 ;  /* 0x00000001f6f67824 */ /* 0x000fc400078e02f5 */
[C---:B------:R-:W-:Y:S02]  /*3310*/  IMAD R234, R4.reuse, 0x2, R230 ;  /* 0x0000000204ea7824 */ /* 0x040fe400078e02e6 */
[C---:B------:R-:W-:Y:S02]  /*3320*/  IMAD R239, R4.reuse, 0x2, R236 ;  /* 0x0000000204ef7824 */ /* 0x040fe400078e02ec */
[C---:B------:R-:W-:Y:S02]  /*3330*/  IMAD R233, R4.reuse, 0x2, R231 ;  /* 0x0000000204e97824 */ /* 0x040fe400078e02e7 */
[----:B------:R-:W-:Y:S02]  /*3340*/  IMAD R238, R4, 0x2, R237 ;  /* 0x0000000204ee7824 */ /* 0x000fe400078e02ed */
.L_x_1118:
        /* <DEDUP_REMOVED lines=497> */
[----:B------:R-:W-:Y:S02]  /*5260*/  ISETP.LT.OR P6, PT, R8, 0x1, !P5 ;  /* 0x000000010800780c */ /* 0x000fe40006fc1670 */
[----:B------:R-:W-:Y:S02]  /*5270*/  IADD3 R9, P3, P2, R250, UR4, R9 ;  /* 0x00000004fa097c10 */ /* 0x000fe4000fa7e009 */
[----:B------:R-:W-:Y:S02]  /*5280*/  ISETP.LT.OR P5, PT, R8, 0x21, !P5 ;  /* 0x000000210800780c */ /* 0x000fe40006fa1670 */
[----:B------:R-:W-:Y:S02]  /*5290*/  IADD3.X R16, R252, UR9, R16, P3, P2 ;  /* 0x00000009fc107c10 */ /* 0x000fe40009fe4410 */
[----:B------:R-:W-:Y:S05]  /*52a0*/  LEA R10, P3, R9, c[0x0][0x1f0], 0x1 ;  /* 0x00007c00090a7a11 */ /* 0x000fea00078608ff */
[----:B------:R-:W-:Y:S01]  /*52b0*/  @!PT LDS RZ, [RZ] ;  /* 0x00000000fffff984 */ /* 0x000fe20000000800 */
[----:B------:R-:W-:Y:S01]  /*52c0*/  @!PT LDS RZ, [RZ] ;  /* 0x00000000fffff984 */ /* 0x000fe20000000800 */
[----:B------:R-:W-:Y:S01]  /*52d0*/  @!PT LDS RZ, [RZ] ;  /* 0x00000000fffff984 */ /* 0x000fe20000000800 */
[----:B------:R1:W-:Y:S01]  /*52e0*/  LDGSTS.E.BYPASS.LTC128B.128 [R240+0x18080], [R12.64], !P6 ;  /* 0x180800000cf07fae */ /* 0x0003e2000f101d54 */
[----:B--2---:R-:W-:Y:S04]  /*52f0*/  IADD3 R11, P1, R202, UR5, RZ ;  /* 0x00000005ca0b7c10 */ /* 0x004fe8000ff3e0ff */
[----:B---3--:R-:W-:Y:S02]  /*5300*/  LEA.HI.X.SX32 R15, R15, R200, 0x1, P1 ;  /* 0x000000c80f0f7211 */ /* 0x008fe400008f0eff */
[----:B------:R-:W2:Y:S01]  /*5310*/  S2R R200, SR_TID.X ;  /* 0x0000000000c87919 */ /* 0x000ea20000002100 */
[C---:B------:R-:W-:Y:S02]  /*5320*/  ISETP.LT.OR P1, PT, R8.reuse, 0x1, !P4 ;  /* 0x000000010800780c */ /* 0x040fe40006721670 */
[C---:B------:R-:W-:Y:S02]  /*5330*/  LEA R14, P2, R11.reuse, c[0x0][0x280], 0x2 ;  /* 0x0000a0000b0e7a11 */ /* 0x040fe400078410ff */
[----:B------:R-:W-:Y:S02]  /*5340*/  ISETP.LT.OR P4, PT, R8, 0x21, !P4 ;  /* 0x000000210800780c */ /* 0x000fe40006781670 */
[----:B------:R-:W-:Y:S02]  /*5350*/  LEA.HI.X R15, R11, c[0x0][0x284], R15, 0x2, P2 ;  /* 0x0000a1000b0f7a11 */ /* 0x000fe400010f140f */
[----:B------:R-:W-:Y:S02]  /*5360*/  LOP3.LUT P2, RZ, R242, 0x4, RZ, 0xc0, !PT ;  /* 0x00000004f2ff7812 */ /* 0x000fe4000784c0ff */
[----:B------:R-:W-:Y:S02]  /*5370*/  LEA.HI.X R11, R9, c[0x0][0x1f4], R16, 0x1, P3 ;  /* 0x00007d00090b7a11 */ /* 0x000fe400018f0c10 */
[----:B------:R-:W-:Y:S01]  /*5380*/  ISETP.LT.OR P6, PT, R8, 0x1, !P2 ;  /* 0x000000010800780c */ /* 0x000fe200057c1670 */
[----:B------:R1:W-:Y:S01]  /*5390*/  LDGSTS.E.BYPASS.LTC128B.128 [R240+0x1a080], [R12.64+0x80], !P1 ;  /* 0x1a0800800cf07fae */ /* 0x0003e2000c901d54 */
[----:B------:R-:W-:Y:S02]  /*53a0*/  LOP3.LUT P3, RZ, R242, 0x8, RZ, 0xc0, !PT ;  /* 0x00000008f2ff7812 */ /* 0x000fe4000786c0ff */
[C---:B------:R-:W-:Y:S02]  /*53b0*/  ISETP.LT.OR P2, PT, R8.reuse, 0x21, !P2 ;  /* 0x000000210800780c */ /* 0x040fe40005741670 */
[C---:B------:R-:W-:Y:S02]  /*53c0*/  ISETP.LT.OR P1, PT, R8.reuse, 0x1, !P3 ;  /* 0x000000010800780c */ /* 0x040fe40005f21670 */
[----:B------:R-:W-:Y:S01]  /*53d0*/  ISETP.LT.OR P3, PT, R8, 0x21, !P3 ;  /* 0x000000210800780c */ /* 0x000fe20005f61670 */
[----:B--2---:R-:W-:Y:S04]  /*53e0*/  @!P0 IMAD.SHL.U32 R8, R200, 0x10, RZ ;  /* 0x00000010c8088824 */ /* 0x004fe800078e00ff */
[----:B------:R1:W-:Y:S06]  /*53f0*/  LDGSTS.E.BYPASS.LTC128B.128 [R240+0x1c080], [R12.64+0x100], !P6 ;  /* 0x1c0801000cf07fae */ /* 0x0003ec000f101d54 */
[----:B------:R1:W-:Y:S04]  /*5400*/  LDGSTS.E.BYPASS.LTC128B.128 [R240+0x1e080], [R12.64+0x180], !P1 ;  /* 0x1e0801800cf07fae */ /* 0x0003e8000c901d54 */
[----:B------:R1:W-:Y:S04]  /*5410*/  LDGSTS.E.BYPASS.LTC128B.128 [R240+0x19080], [R10.64], !P5 ;  /* 0x190800000af07fae */ /* 0x0003e8000e901d54 */
[----:B------:R1:W-:Y:S04]  /*5420*/  LDGSTS.E.BYPASS.LTC128B.128 [R240+0x1b080], [R10.64+0x80], !P4 ;  /* 0x1b0800800af07fae */ /* 0x0003e8000e101d54 */
[----:B------:R1:W-:Y:S04]  /*5430*/  LDGSTS.E.BYPASS.LTC128B.128 [R240+0x1d080], [R10.64+0x100], !P2 ;  /* 0x1d0801000af07fae */ /* 0x0003e8000d101d54 */
[----:B------:R1:W-:Y:S04]  /*5440*/  LDGSTS.E.BYPASS.LTC128B.128 [R240+0x1f080], [R10.64+0x180], !P3 ;  /* 0x1f0801800af07fae */ /* 0x0003e8000d901d54 */
[----:B------:R1:W-:Y:S02]  /*5450*/  @!P0 LDGSTS.E.BYPASS.LTC128B.128 [R8+0x20180], [R14.64] ;  /* 0x201800000e088fae */ /* 0x0003e4000b901d54 */
.L_x_1116:
        /* <DEDUP_REMOVED lines=148> */
.L_x_1117:
        /* <DEDUP_REMOVED lines=218> */
.L_x_1115:
[----:B------:R-:W-:Y:S05]  /*6b40*/  @P1 EXIT ;  /* 0x000000000000194d */ /* 0x000fea0003800000 */
[----:B------:R-:W-:Y:S02]  /*6b50*/  ULDC.64 UR4, c[0x0][0x360] ;  /* 0x0000d80000047ab9 */ /* 0x000fe40000000a00 */
[----:B------:R-:W-:Y:S02]  /*6b60*/  UISETP.NE.U32.AND UP0, UPT, URZ, UR4, UPT ;  /* 0x000000043f00728c */ /* 0x000fe4000bf05070 */
[----:B------:R-:W-:Y:S02]  /*6b70*/  ULDC.64 UR6, c[0x0][0x360] ;  /* 0x0000d80000067ab9 */ /* 0x000fe40000000a00 */
[----:B------:R-:W-:-:S06]  /*6b80*/  UISETP.NE.AND.EX UP0, UPT, URZ, UR5, UPT, UP0 ;  /* 0x000000053f00728c */ /* 0x000fcc000bf05300 */
[----:B------:R-:W-:-:S05]  /*6b90*/  PLOP3.LUT P0, PT, PT, PT, UP0, 0x80, 0x0 ;  /* 0x000000000000781c */ /* 0x000fca0003f0f008 */
[----:B------:R-:W-:Y:S02]  /*6ba0*/  @UP0 UMOV UR4, 0x4 ;  /* 0x0000000400040882 */ /* 0x000fe40000000000 */
[----:B------:R-:W-:-:S06]  /*6bb0*/  @UP0 UIMAD.WIDE UR4, UR16, UR4, UR6 ;  /* 0x00000004100402a5 */ /* 0x000fcc000f8e0206 */
[----:B------:R-:W-:Y:S02]  /*6bc0*/  IMAD.U32 R2, RZ, RZ, UR4 ;  /* 0x00000004ff027e24 */ /* 0x000fe4000f8e00ff */
[----:B------:R-:W-:-:S05]  /*6bd0*/  IMAD.U32 R3, RZ, RZ, UR5 ;  /* 0x00000005ff037e24 */ /* 0x000fca000f8e00ff */
[----:B------:R2:W3:Y:S01]  /*6be0*/  @P0 LDG.E R0, [R2.64] ;  /* 0x0000001402000981 */ /* 0x0004e2000c1e1900 */
[----:B------:R-:W-:-:S03]  /*6bf0*/  USHF.L.U32 UR18, UR18, 0xe, URZ ;  /* 0x0000000e12127899 */ /* 0x000fc6000800063f */
[----:B-1----:R-:W1:Y:S03]  /*6c00*/  S2R R4, SR_TID.X ;  /* 0x0000000000047919 */ /* 0x002e660000002100 */
[----:B--2---:R-:W-:Y:S01]  /*6c10*/  IMAD.U32 R2, RZ, RZ, UR18 ;  /* 0x00000012ff027e24 */ /* 0x004fe2000f8e00ff */
[----:B-1----:R-:W-:Y:S01]  /*6c20*/  SHF.R.S32.HI R3, RZ, 0x1f, R4 ;  /* 0x0000001fff037819 */ /* 0x002fe20000011404 */
[----:B------:R-:W-:Y:S06]  /*6c30*/  BAR.SYNC.DEFER_BLOCKING 0x1, 0x100 ;  /* 0x0044000000007b1d */ /* 0x000fec0000010000 */
[----:B---3--:R-:W1:Y:S02]  /*6c40*/  @P0 R2UR UR4, R0 ;  /* 0x00000000000403c2 */ /* 0x008e6400000e0000 */
[----:B-1----:R-:W-:-:S04]  /*6c50*/  @UP0 ULEA UR4, UR16, UR4, 0x6 ;  /* 0x0000000410040291 */ /* 0x002fc8000f8e303f */
[----:B------:R-:W-:-:S04]  /*6c60*/  @UP0 USHF.R.S32.HI UR8, URZ, 0x1f, UR4 ;  /* 0x0000001f3f080899 */ /* 0x000fc80008011404 */
[----:B------:R-:W-:-:S03]  /*6c70*/  @UP0 ULEA.HI UR8, UR8, UR4, URZ, 0x6 ;  /* 0x0000000408080291 */ /* 0x000fc6000f8f303f */
[----:B------:R-:W-:Y:S02]  /*6c80*/  ULDC.64 UR4, c[0x0][0x338] ;  /* 0x0000ce0000047ab9 */ /* 0x000fe40000000a00 */
[----:B------:R-:W-:Y:S02]  /*6c90*/  UISETP.NE.AND UP1, UPT, UR4, 0x1, UPT ;  /* 0x000000010400788c */ /* 0x000fe4000bf25270 */
[----:B------:R-:W-:Y:S02]  /*6ca0*/  @UP0 USHF.L.U32 UR8, UR8, 0x8, URZ ;  /* 0x0000000808080899 */ /* 0x000fe4000800063f */
[----:B------:R-:W-:Y:S02]  /*6cb0*/  UIMAD.WIDE.U32 UR6, UR17, UR5, URZ ;  /* 0x00000005110672a5 */ /* 0x000fe4000f8e003f */
[----:B------:R-:W-:Y:S02]  /*6cc0*/  @UP0 ULOP3.LUT UR8, UR8, 0xffffc000, URZ, 0xc0, !UPT ;  /* 0xffffc00008080892 */ /* 0x000fe4000f8ec03f */
[----:B------:R-:W-:-:S02]  /*6cd0*/  ULDC UR5, c[0x0][0x340] ;  /* 0x0000d00000057ab9 */ /* 0x000fc40000000800 */
[----:B------:R-:W-:Y:S02]  /*6ce0*/  @UP0 USHF.R.S32.HI UR9, URZ, 0x1f, UR8 ;  /* 0x0000001f3f090899 */ /* 0x000fe40008011408 */
[----:B------:R-:W-:Y:S02]  /*6cf0*/  USHF.R.S32.HI UR4, URZ, 0x1f, UR18 ;  /* 0x0000001f3f047899 */ /* 0x000fe40008011412 */
[----:B------:R-:W-:Y:S02]  /*6d00*/  @UP1 USHF.R.U32.HI UR17, URZ, UR5, UR7 ;  /* 0x000000053f111299 */ /* 0x000fe40008011607 */
[----:B------:R-:W-:Y:S02]  /*6d10*/  @!UP0 UMOV UR8, URZ ;  /* 0x0000003f00088c82 */ /* 0x000fe40008000000 */
[----:B------:R-:W-:Y:S01]  /*6d20*/  IADD3 R2, P1, P0, R2, UR8, R4 ;  /* 0x0000000802027c10 */ /* 0x000fe2000f83e004 */
[----:B------:R-:W-:Y:S01]  /*6d30*/  USHF.R.S32.HI UR8, URZ, 0x1f, UR17 ;  /* 0x0000001f3f087899 */ /* 0x000fe20008011411 */
[----:B------:R-:W-:Y:S01]  /*6d40*/  IMAD.U32 R0, RZ, RZ, UR4 ;  /* 0x00000004ff007e24 */ /* 0x000fe2000f8e00ff */
[----:B------:R-:W-:Y:S01]  /*6d50*/  ULDC.64 UR6, c[0x0][0x328] ;  /* 0x0000ca0000067ab9 */ /* 0x000fe20000000a00 */
[----:B------:R-:W-:Y:S01]  /*6d60*/  IMAD.U32 R4, RZ, RZ, UR17 ;  /* 0x00000011ff047e24 */ /* 0x000fe2000f8e00ff */
[----:B------:R-:W-:-:S02]  /*6d70*/  UIMAD UR6, UR8, UR6, URZ ;  /* 0x00000006080672a4 */ /* 0x000fc4000f8e023f */
[----:B------:R-:W-:Y:S02]  /*6d80*/  @!UP0 UMOV UR9, URZ ;  /* 0x0000003f00098c82 */ /* 0x000fe40008000000 */
[----:B------:R-:W-:Y:S01]  /*6d90*/  IADD3.X R3, R0, UR9, R3, P1, P0 ;  /* 0x0000000900037c10 */ /* 0x000fe20008fe0403 */
[----:B------:R-:W-:Y:S01]  /*6da0*/  ULDC.64 UR4, c[0x0][0x300] ;  /* 0x0000c00000047ab9 */ /* 0x000fe20000000a00 */
[----:B------:R-:W-:Y:S01]  /*6db0*/  IMAD.U32 R0, RZ, RZ, UR17 ;  /* 0x00000011ff007e24 */ /* 0x000fe2000f8e00ff */
[----:B------:R-:W-:Y:S02]  /*6dc0*/  UIMAD UR6, UR17, UR7, UR6 ;  /* 0x00000007110672a4 */ /* 0x000fe4000f8e0206 */
[----:B------:R-:W-:Y:S01]  /*6dd0*/  USHF.R.S32.HI UR7, URZ, 0x1f, UR16 ;  /* 0x0000001f3f077899 */ /* 0x000fe20008011410 */
[--C-:B------:R-:W-:Y:S01]  /*6de0*/  IMAD.WIDE.U32 R4, R4, c[0x0][0x328], R2.reuse ;  /* 0x0000ca0004047a25 */ /* 0x100fe200078e0002 */
[----:B------:R-:W-:Y:S02]  /*6df0*/  UIMAD UR8, UR8, UR4, URZ ;  /* 0x00000004080872a4 */ /* 0x000fe4000f8e023f */
[----:B------:R-:W-:Y:S01]  /*6e00*/  USEL UR16, UR16, URZ, !UP0 ;  /* 0x0000003f10107287 */ /* 0x000fe2000c000000 */
[----:B------:R-:W-:Y:S01]  /*6e10*/  IMAD.WIDE.U32 R2, R0, c[0x0][0x300], R2 ;  /* 0x0000c00000027a25 */ /* 0x000fe200078e0002 */
[----:B------:R-:W-:Y:S01]  /*6e20*/  USEL UR9, UR7, URZ, !UP0 ;  /* 0x0000003f07097287 */ /* 0x000fe2000c000000 */
[----:B------:R-:W-:Y:S01]  /*6e30*/  IADD3 R5, R5, UR6, RZ ;  /* 0x0000000605057c10 */ /* 0x000fe2000fffe0ff */
[----:B------:R-:W-:-:S02]  /*6e40*/  UIMAD UR8, UR17, UR5, UR8 ;  /* 0x00000005110872a4 */ /* 0x000fc4000f8e0208 */
[----:B------:R-:W-:Y:S01]  /*6e50*/  IMAD.U32 R8, RZ, RZ, UR16 ;  /* 0x00000010ff087e24 */ /* 0x000fe2000f8e00ff */
[----:B------:R-:W-:Y:S01]  /*6e60*/  ULDC.64 UR4, c[0x0][0x330] ;  /* 0x0000cc0000047ab9 */ /* 0x000fe20000000a00 */
[----:B------:R-:W-:Y:S01]  /*6e70*/  IMAD.U32 R6, RZ, RZ, UR16 ;  /* 0x00000010ff067e24 */ /* 0x000fe2000f8e00ff */
[----:B------:R-:W-:Y:S01]  /*6e80*/  UIMAD UR4, UR9, UR4, URZ ;  /* 0x00000004090472a4 */ /* 0x000fe2000f8e023f */
[----:B------:R-:W-:Y:S01]  /*6e90*/  IMAD.WIDE.U32 R8, R8, c[0x0][0x330], R4 ;  /* 0x0000cc0008087a25 */ /* 0x000fe200078e0004 */
[----:B------:R-:W-:Y:S01]  /*6ea0*/  ULDC.64 UR6, c[0x0][0x308] ;  /* 0x0000c20000067ab9 */ /* 0x000fe20000000a00 */
[----:B------:R-:W-:Y:S01]  /*6eb0*/  IADD3 R3, R3, UR8, RZ ;  /* 0x0000000803037c10 */ /* 0x000fe2000fffe0ff */
[----:B------:R-:W-:Y:S02]  /*6ec0*/  UIMAD UR4, UR16, UR5, UR4 ;  /* 0x00000005100472a4 */ /* 0x000fe4000f8e0204 */
[----:B------:R-:W-:Y:S01]  /*6ed0*/  LEA R4, P1, R8, c[0x0][0x310], 0x2 ;  /* 0x0000c40008047a11 */ /* 0x000fe200078210ff */
[----:B------:R-:W-:Y:S01]  /*6ee0*/  UIMAD UR6, UR9, UR6, URZ ;  /* 0x00000006090672a4 */ /* 0x000fe2000f8e023f */
[----:B------:R-:W-:-:S02]  /*6ef0*/  IMAD.WIDE.U32 R6, R6, c[0x0][0x308], R2 ;  /* 0x0000c20006067a25 */ /* 0x000fc400078e0002 */
[----:B------:R-:W-:Y:S01]  /*6f00*/  IADD3 R0, R9, UR4, RZ ;  /* 0x0000000409007c10 */ /* 0x000fe2000fffe0ff */
[----:B------:R-:W-:Y:S02]  /*6f10*/  UIMAD UR6, UR16, UR7, UR6 ;  /* 0x00000007100672a4 */ /* 0x000fe4000f8e0206 */
[----:B------:R-:W-:Y:S02]  /*6f20*/  LEA R2, P0, R6, c[0x0][0x2e8], 0x2 ;  /* 0x0000ba0006027a11 */ /* 0x000fe400078010ff */
[----:B------:R-:W-:Y:S02]  /*6f30*/  LEA.HI.X R5, R8, c[0x0][0x314], R0, 0x2, P1 ;  /* 0x0000c50008057a11 */ /* 0x000fe400008f1400 */
[----:B------:R-:W-:-:S03]  /*6f40*/  IADD3 R3, R7, UR6, RZ ;  /* 0x0000000607037c10 */ /* 0x000fc6000fffe0ff */
        /* <DEDUP_REMOVED lines=130> */
.L_x_1119:
        /* <DEDUP_REMOVED lines=9> */
.L_x_1174:


//--------------------- .text._ZN7cutlass13device_kernelIN5flash22FlashAttnBwdPreprocessIN4cute5tupleIJNS3_1CILi64EEENS5_ILi256EEEEEENS_6half_tEfNS_4arch4Sm80ELb1ELb1EEEEEvNT_6ParamsE --------------------------
	.section	.text._ZN7cutlass13device_kernelIN5flash22FlashAttnBwdPreprocessIN4cute5tupleIJNS3_1CILi64EEENS5_ILi256EEEEEENS_6half_tEfNS_4arch4Sm80ELb1ELb1EEEEEvNT_6ParamsE,"ax",@progbits
	.sectioninfo	@"SHI_REGISTERS=103"
	.align	128
.text._ZN7cutlass13device_kernelIN5flash22FlashAttnBwdPreprocessIN4cute5tupleIJNS3_1CILi64EEENS5_ILi256EEEEEENS_6half_tEfNS_4arch4Sm80ELb1ELb1EEEEEvNT_6ParamsE:
        .type           _ZN7cutlass13device_kernelIN5flash22FlashAttnBwdPreprocessIN4cute5tupleIJNS3_1CILi64EEENS5_ILi256EEEEEENS_6half_tEfNS_4arch4Sm80ELb1ELb1EEEEEvNT_6ParamsE,@function
        .size           _ZN7cutlass13device_kernelIN5flash22FlashAttnBwdPreprocessIN4cute5tupleIJNS3_1CILi64EEENS5_ILi256EEEEEENS_6half_tEfNS_4arch4Sm80ELb1ELb1EEEEEvNT_6ParamsE,(.L_x_1175 - _ZN7cutlass13device_kernelIN5flash22FlashAttnBwdPreprocessIN4cute5tupleIJNS3_1CILi64EEENS5_ILi256EEEEEENS_6half_tEfNS_4arch4Sm80ELb1ELb1EEEEEvNT_6ParamsE)
        .other          _ZN7cutlass13device_kernelIN5flash22FlashAttnBwdPreprocessIN4cute5tupleIJNS3_1CILi64EEENS5_ILi256EEEEEENS_6half_tEfNS_4arch4Sm80ELb1ELb1EEEEEvNT_6ParamsE,@"STO_CUDA_ENTRY STV_DEFAULT"
_ZN7cutlass13device_kernelIN5flash22FlashAttnBwdPreprocessIN4cute5tupleIJNS3_1CILi64EEENS5_ILi256EEEEEENS_6half_tEfNS_4arch4Sm80ELb1ELb1EEEEEvNT_6ParamsE:
[----:B------:R-:W-:Y:S02]  /*0000*/  IMAD.MOV.U32 R1, RZ, RZ, c[0x0][0x28] ;  /* 0x00000a00ff017624 */ /* 0x000fe400078e00ff */
[----:B------:R-:W0:Y:S01]  /*0010*/  S2UR UR12, SR_CTAID.Z ;  /* 0x00000000000c79c3 */ /* 0x000e220000002700 */
[----:B------:R-:W-:Y:S02]  /*0020*/  ULDC.64 UR4, c[0x0][0x240] ;  /* 0x0000900000047ab9 */ /* 0x000fe40000000a00 */
[----:B------:R-:W-:Y:S02]  /*0030*/  UISETP.NE.U32.AND UP0, UPT, URZ, UR4, UPT ;  /* 0x000000043f00728c */ /* 0x000fe4000bf05070 */
[----:B------:R-:W-:Y:S02]  /*0040*/  UMOV UR13, 0x4 ;  /* 0x00000004000d7882 */ /* 0x000fe40000000000 */
[----:B------:R-:W-:Y:S02]  /*0050*/  UISETP.NE.AND.EX UP0, UPT, URZ, UR5, UPT, UP0 ;  /* 0x000000053f00728c */ /* 0x000fe4000bf05300 */
[----:B------:R-:W-:Y:S02]  /*0060*/  ULDC.64 UR10, c[0x0][0x118] ;  /* 0x00004600000a7ab9 */ /* 0x000fe40000000a00 */
[----:B------:R-:W-:-:S02]  /*0070*/  ULDC.64 UR4, c[0x0][0x240] ;  /* 0x0000900000047ab9 */ /* 0x000fc40000000a00 */
[----:B------:R-:W-:Y:S01]  /*0080*/  PLOP3.LUT P0, PT, PT, PT, UP0, 0x80, 0x0 ;  /* 0x000000000000781c */ /* 0x000fe20003f0f008 */
[----:B0-----:R-:W-:-:S06]  /*0090*/  UIMAD.WIDE UR4, UR12, UR13, UR4 ;  /* 0x0000000d0c0472a5 */ /* 0x001fcc000f8e0204 */
[----:B------:R-:W-:Y:S01]  /*00a0*/  IMAD.U32 R2, RZ, RZ, UR4 ;  /* 0x00000004ff027e24 */ /* 0x000fe2000f8e00ff */
[----:B------:R-:W-:Y:S01]  /*00b0*/  MOV R3, UR5 ;  /* 0x0000000500037c02 */ /* 0x000fe20008000f00 */
[----:B------:R-:W-:-:S04]  /*00c0*/  ULDC.64 UR4, c[0x0][0x248] ;  /* 0x0000920000047ab9 */ /* 0x000fc80000000a00 */
[----:B------:R-:W2:Y:S01]  /*00d0*/  @P0 LDG.E R0, [R2.64] ;  /* 0x0000000a02000981 */ /* 0x000ea2000c1e1900 */
[----:B------:R-:W-:-:S04]  /*00e0*/  UISETP.NE.U32.AND UP1, UPT, URZ, UR4, UPT ;  /* 0x000000043f00728c */ /* 0x000fc8000bf25070 */
[----:B------:R-:W-:-:S03]  /*00f0*/  UISETP.NE.AND.EX UP1, UPT, URZ, UR5, UPT, UP1 ;  /* 0x000000053f00728c */ /* 0x000fc6000bf25310 */
[----:B------:R-:W-:-:S03]  /*0100*/  ULDC.64 UR4, c[0x0][0x248] ;  /* 0x0000920000047ab9 */ /* 0x000fc60000000a00 */
[----:B------:R-:W-:-:S05]  /*0110*/  PLOP3.LUT P1, PT, PT, PT, UP1, 0x80, 0x0 ;  /* 0x000000000000781c */ /* 0x000fca0003f2f018 */
[----:B------:R-:W-:-:S06]  /*0120*/  @UP1 UIMAD.WIDE UR4, UR12, UR13, UR4 ;  /* 0x0000000d0c0412a5 */ /* 0x000fcc000f8e0204 */
[----:B------:R-:W-:Y:S01]  /*0130*/  IMAD.U32 R4, RZ, RZ, UR4 ;  /* 0x00000004ff047e24 */ /* 0x000fe2000f8e00ff */
[----:B------:R-:W-:-:S05]  /*0140*/  MOV R5, UR5 ;  /* 0x0000000500057c02 */ /* 0x000fca0008000f00 */
[----:B------:R-:W3:Y:S01]  /*0150*/  @P1 LDG.E R4, [R4.64] ;  /* 0x0000000a04041981 */ /* 0x000ee2000c1e1900 */
[----:B------:R-:W-:Y:S01]  /*0160*/  ULDC UR8, c[0x0][0x168] ;  /* 0x00005a0000087ab9 */ /* 0x000fe20000000800 */
[----:B------:R-:W0:Y:S01]  /*0170*/  S2UR UR14, SR_CTAID.X ;  /* 0x00000000000e79c3 */ /* 0x000e220000002500 */
[----:B------:R-:W-:Y:S02]  /*0180*/  UMOV UR6, URZ ;  /* 0x0000003f00067c82 */ /* 0x000fe40008000000 */
[----:B------:R-:W-:-:S05]  /*0190*/  UMOV UR7, URZ ;  /* 0x0000003f00077c82 */ /* 0x000fca0008000000 */
[----:B------:R-:W1:Y:S08]  /*01a0*/  S2UR UR15, SR_CTAID.Y ;  /* 0x00000000000f79c3 */ /* 0x000e700000002600 */
[----:B--2---:R-:W2:Y:S02]  /*01b0*/  @P0 R2UR UR9, R0 ;  /* 0x00000000000903c2 */ /* 0x004ea400000e0000 */
[----:B--2---:R-:W-:-:S02]  /*01c0*/  @UP0 ULEA UR4, UR12, UR9, 0x6 ;  /* 0x000000090c040291 */ /* 0x004fc4000f8e303f */
[----:B------:R-:W-:Y:S02]  /*01d0*/  @UP0 USHF.R.S32.HI UR16, URZ, 0x1f, UR9 ;  /* 0x0000001f3f100899 */ /* 0x000fe40008011409 */
[----:B------:R-:W-:Y:S02]  /*01e0*/  @UP0 USHF.R.S32.HI UR5, URZ, 0x1f, UR4 ;  /* 0x0000001f3f050899 */ /* 0x000fe40008011404 */
[----:B---3--:R2:W3:Y:S01]  /*01f0*/  @P1 R2UR UR8, R4 ;  /* 0x00000000040813c2 */ /* 0x0084e200000e0000 */
[----:B------:R-:W-:Y:S02]  /*0200*/  @UP0 UMOV UR6, UR9 ;  /* 0x0000000900060c82 */ /* 0x000fe40008000000 */
[----:B------:R-:W-:Y:S02]  /*0210*/  @UP0 ULEA.HI UR5, UR5, UR4, URZ, 0x6 ;  /* 0x0000000405050291 */ /* 0x000fe4000f8f303f */
[----:B------:R-:W-:Y:S02]  /*0220*/  @UP0 UMOV UR7, UR16 ;  /* 0x0000001000070c82 */ /* 0x000fe40008000000 */
[----:B------:R-:W-:-:S02]  /*0230*/  UMOV UR4, URZ ;  /* 0x0000003f00047c82 */ /* 0x000fc40008000000 */
[----:B------:R-:W-:Y:S01]  /*0240*/  @UP0 ULOP3.LUT UR4, UR5, 0xffffffc0, URZ, 0xc0, !UPT ;  /* 0xffffffc005040892 */ /* 0x000fe2000f8ec03f */
[----:B------:R-:W-:Y:S06]  /*0250*/  @P1 BRA `(.L_x_1120) ;  /* 0x0000006000001947 */ /* 0x000fec0003800000 */
[----:B012---:R-:W-:Y:S05]  /*0260*/  @!P0 BRA `(.L_x_1120) ;  /* 0x0000005000008947 */ /* 0x007fea0003800000 */
[----:B------:R-:W2:Y:S04]  /*0270*/  LDG.E R4, [R2.64] ;  /* 0x0000000a02047981 */ /* 0x000ea8000c1e1900 */
[----:B------:R-:W4:Y:S01]  /*0280*/  LDG.E R0, [R2.64+0x4] ;  /* 0x0000040a02007981 */ /* 0x000f22000c1e1900 */
[----:B--2---:R-:W0:Y:S08]  /*0290*/  R2UR UR5, R4 ;  /* 0x00000000040573c2 */ /* 0x004e3000000e0000 */
[----:B---34-:R-:W0:Y:S02]  /*02a0*/  R2UR UR8, R0 ;  /* 0x00000000000873c2 */ /* 0x018e2400000e0000 */
[----:B0-----:R-:W-:-:S06]  /*02b0*/  UIADD3 UR8, -UR5, UR8, URZ ;  /* 0x0000000805087290 */ /* 0x001fcc000fffe13f */
.L_x_1120:
[----:B012---:R-:W-:Y:S01]  /*02c0*/  ULDC.64 UR18, c[0x0][0x240] ;  /* 0x0000900000127ab9 */ /* 0x007fe20000000a00 */
[----:B---3--:R-:W-:Y:S01]  /*02d0*/  IMAD.U32 R0, RZ, RZ, UR8 ;  /* 0x00000008ff007e24 */ /* 0x008fe2000f8e00ff */
[----:B------:R-:W-:Y:S01]  /*02e0*/  UISETP.NE.U32.AND UP0, UPT, URZ, UR18, UPT ;  /* 0x000000123f00728c */ /* 0x000fe2000bf05070 */
[----:B------:R-:W0:Y:S01]  /*02f0*/  S2R R46, SR_TID.X ;  /* 0x00000000002e7919 */ /* 0x000e220000002100 */
[----:B------:R-:W-:-:S02]  /*0300*/  USHF.L.U32 UR17, UR14, 0x6, URZ ;  /* 0x000000060e117899 */ /* 0x000fc4000800063f */
[----:B------:R-:W-:-:S04]  /*0310*/  UISETP.NE.AND.EX UP0, UPT, URZ, UR19, UPT, UP0 ;  /* 0x000000133f00728c */ /* 0x000fc8000bf05300 */
[----:B------:R-:W-:Y:S02]  /*0320*/  ISETP.LE.AND P1, PT, R0, UR17, PT ;  /* 0x0000001100007c0c */ /* 0x000fe4000bf23270 */
[----:B------:R-:W-:-:S13]  /*0330*/  PLOP3.LUT P0, PT, PT, PT, UP0, 0x80, 0x0 ;  /* 0x000000000000781c */ /* 0x000fda0003f0f008 */
[----:B------:R-:W-:Y:S05]  /*0340*/  @P0 EXIT P1 ;  /* 0x000000000000094d */ /* 0x000fea0000800000 */
[----:B------:R-:W-:Y:S01]  /*0350*/  UIADD3 UR9, -UR17, UR8, URZ ;  /* 0x0000000811097290 */ /* 0x000fe2000fffe13f */
[----:B------:R-:W-:Y:S01]  /*0360*/  MOV R2, UR6 ;  /* 0x0000000600027c02 */ /* 0x000fe20008000f00 */
[----:B------:R-:W-:Y:S01]  /*0370*/  USHF.R.S32.HI UR16, URZ, 0x1f, UR15 ;  /* 0x0000001f3f107899 */ /* 0x000fe2000801140f */
[----:B------:R-:W-:Y:S01]  /*0380*/  MOV R0, UR17 ;  /* 0x0000001100007c02 */ /* 0x000fe20008000f00 */
[----:B------:R-:W-:Y:S01]  /*0390*/  IMAD.U32 R3, RZ, RZ, UR7 ;  /* 0x00000007ff037e24 */ /* 0x000fe2000f8e00ff */
[----:B------:R-:W-:Y:S01]  /*03a0*/  USHF.R.S32.HI UR5, URZ, 0x1f, UR12 ;  /* 0x0000001f3f057899 */ /* 0x000fe2000801140c */
[C---:B0-----:R-:W-:Y:S01]  /*03b0*/  ISETP.GE.AND P0, PT, R46.reuse, UR9, PT ;  /* 0x000000092e007c0c */ /* 0x041fe2000bf06270 */
[----:B------:R-:W-:Y:S01]  /*03c0*/  IMAD.U32 R7, RZ, RZ, UR15 ;  /* 0x0000000fff077e24 */ /* 0x000fe2000f8e00ff */
[----:B------:R-:W-:Y:S01]  /*03d0*/  MOV R5, UR15 ;  /* 0x0000000f00057c02 */ /* 0x000fe20008000f00 */
[----:B------:R-:W-:Y:S01]  /*03e0*/  IMAD.U32 R4, RZ, RZ, UR16 ;  /* 0x00000010ff047e24 */ /* 0x000fe2000f8e00ff */
[----:B------:R-:W-:Y:S01]  /*03f0*/  ISETP.GT.OR P0, PT, R46, 0x3f, P0 ;  /* 0x0000003f2e00780c */ /* 0x000fe20000704670 */
[----:B------:R-:W-:Y:S01]  /*0400*/  USEL UR5, UR5, URZ, !UP0 ;  /* 0x0000003f05057287 */ /* 0x000fe2000c000000 */
[----:B------:R-:W-:Y:S01]  /*0410*/  IMAD.MOV.U32 R77, RZ, RZ, 0x7f800000 ;  /* 0x7f800000ff4d7424 */ /* 0x000fe200078e00ff */
[----:B------:R-:W-:Y:S01]  /*0420*/  USEL UR18, UR12, URZ, !UP0 ;  /* 0x0000003f0c127287 */ /* 0x000fe2000c000000 */
[----:B------:R-:W-:-:S05]  /*0430*/  SHF.R.S32.HI R21, RZ, 0x1f, R46 ;  /* 0x0000001fff157819 */ /* 0x000fca000001142e */
[----:B------:R-:W-:-:S04]  /*0440*/  IMAD.U32 R9, RZ, RZ, UR18 ;  /* 0x00000012ff097e24 */ /* 0x000fc8000f8e00ff */
[----:B------:R-:W-:Y:S01]  /*0450*/  @!P0 IADD3 R2, P1, P2, R2, UR17, R46 ;  /* 0x0000001102028c10 */ /* 0x000fe2000fa3e02e */
[----:B------:R-:W-:Y:S01]  /*0460*/  @!P0 IMAD R4, R4, c[0x0][0x1e0], RZ ;  /* 0x0000780004048a24 */ /* 0x000fe200078e02ff */
[----:B------:R-:W-:Y:S02]  /*0470*/  @!P0 SHF.R.S32.HI R0, RZ, 0x1f, R0 ;  /* 0x0000001fff008819 */ /* 0x000fe40000011400 */
[----:B------:R-:W-:Y:S01]  /*0480*/  @!P0 SHF.R.S32.HI R3, RZ, 0x1f, R46 ;  /* 0x0000001fff038819 */ /* 0x000fe2000001142e */
[----:B------:R-:W-:-:S03]  /*0490*/  @!P0 IMAD R5, R5, c[0x0][0x1e4], R4 ;  /* 0x0000790005058a24 */ /* 0x000fc600078e0204 */
[----:B------:R-:W-:Y:S02]  /*04a0*/  @!P0 IADD3.X R3, R0, UR7, R3, P1, P2 ;  /* 0x0000000700038c10 */ /* 0x000fe40008fe4403 */
[----:B------:R-:W-:-:S03]  /*04b0*/  MOV R0, UR5 ;  /* 0x0000000500007c02 */ /* 0x000fc60008000f00 */
[----:B------:R-:W-:-:S04]  /*04c0*/  @!P0 IMAD.WIDE.U32 R2, R7, c[0x0][0x1e0], R2 ;  /* 0x0000780007028a25 */ /* 0x000fc800078e0002 */
[----:B------:R-:W-:Y:S01]  /*04d0*/  @!P0 IMAD R0, R0, c[0x0][0x1e8], RZ ;  /* 0x00007a0000008a24 */ /* 0x000fe200078e02ff */
[----:B------:R-:W-:Y:S01]  /*04e0*/  @!P0 IADD3 R3, R3, R5, RZ ;  /* 0x0000000503038210 */ /* 0x000fe20007ffe0ff */
[----:B------:R-:W-:Y:S02]  /*04f0*/  IMAD.U32 R7, RZ, RZ, UR18 ;  /* 0x00000012ff077e24 */ /* 0x000fe4000f8e00ff */
[----:B------:R-:W-:Y:S02]  /*0500*/  @!P0 IMAD R5, R9, c[0x0][0x1ec], R0 ;  /* 0x00007b0009058a24 */ /* 0x000fe400078e0200 */
[----:B------:R-:W-:Y:S01]  /*0510*/  @!P0 IMAD.WIDE.U32 R2, R7, c[0x0][0x1e8], R2 ;  /* 0x00007a0007028a25 */ /* 0x000fe200078e0002 */
[----:B------:R-:W-:-:S04]  /*0520*/  LEA.HI R21, R21, R46, RZ, 0x4 ;  /* 0x0000002e15157211 */ /* 0x000fc800078f20ff */
[----:B------:R-:W-:Y:S02]  /*0530*/  @!P0 IADD3 R3, R3, R5, RZ ;  /* 0x0000000503038210 */ /* 0x000fe40007ffe0ff */
[C---:B------:R-:W-:Y:S02]  /*0540*/  @!P0 LEA R4, P1, R2.reuse, c[0x0][0x1d8], 0x2 ;  /* 0x0000760002048a11 */ /* 0x040fe400078210ff */
[----:B------:R-:W-:Y:S02]  /*0550*/  SHF.R.S32.HI R45, RZ, 0x4, R21 ;  /* 0x00000004ff2d7819 */ /* 0x000fe40000011415 */
[----:B------:R-:W-:Y:S02]  /*0560*/  @!P0 LEA.HI.X R5, R2, c[0x0][0x1dc], R3, 0x2, P1 ;  /* 0x0000770002058a11 */ /* 0x000fe400008f1403 */
[C---:B------:R-:W-:Y:S02]  /*0570*/  ISETP.GE.AND P1, PT, R45.reuse, UR9, PT ;  /* 0x000000092d007c0c */ /* 0x040fe4000bf26270 */
[----:B------:R-:W-:Y:S01]  /*0580*/  SHF.R.S32.HI R44, RZ, 0x1f, R45 ;  /* 0x0000001fff2c7819 */ /* 0x000fe2000001142d */
[----:B------:R0:W5:Y:S01]  /*0590*/  @!P0 LDG.E R77, [R4.64] ;  /* 0x0000000a044d8981 */ /* 0x000162000c1e1900 */
[----:B------:R-:W-:Y:S01]  /*05a0*/  IADD3 R2, P0, R45, UR6, RZ ;  /* 0x000000062d027c10 */ /* 0x000fe2000ff1e0ff */
[----:B------:R-:W-:Y:S01]  /*05b0*/  BSSY B0, `(.L_x_1121) ;  /* 0x0000024000007945 */ /* 0x000fe20003800000 */
[----:B------:R-:W-:Y:S01]  /*05c0*/  MOV R7, UR14 ;  /* 0x0000000e00077c02 */ /* 0x000fe20008000f00 */
[----:B------:R-:W-:Y:S01]  /*05d0*/  CS2R R72, SRZ ;  /* 0x0000000000487805 */ /* 0x000fe2000001ff00 */
[----:B------:R-:W-:Y:S01]  /*05e0*/  IADD3.X R3, R44, UR7, RZ, P0, !PT ;  /* 0x000000072c037c10 */ /* 0x000fe200087fe4ff */
[----:B------:R-:W-:Y:S01]  /*05f0*/  CS2R R74, SRZ ;  /* 0x00000000004a7805 */ /* 0x000fe2000001ff00 */
[----:B------:R-:W-:-:S03]  /*0600*/  LOP3.LUT R9, R21, 0xfffffff0, RZ, 0xc0, !PT ;  /* 0xfffffff015097812 */ /* 0x000fc600078ec0ff */
[----:B------:R-:W-:Y:S01]  /*0610*/  IMAD.WIDE R2, R7, 0x40, R2 ;  /* 0x0000004007027825 */ /* 0x000fe200078e0202 */
[----:B0-----:R-:W-:Y:S01]  /*0620*/  CS2R R4, SRZ ;  /* 0x0000000000047805 */ /* 0x001fe2000001ff00 */
[----:B------:R-:W-:Y:S02]  /*0630*/  CS2R R6, SRZ ;  /* 0x0000000000067805 */ /* 0x000fe4000001ff00 */
[----:B------:R-:W-:Y:S01]  /*0640*/  IMAD.IADD R42, R46, 0x1, -R9 ;  /* 0x000000012e2a7824 */ /* 0x000fe200078e0a09 */
[----:B------:R-:W-:Y:S05]  /*0650*/  @P1 BRA `(.L_x_1122) ;  /* 0x0000019000001947 */ /* 0x000fea0003800000 */
[----:B------:R-:W-:Y:S01]  /*0660*/  SHF.L.U32 R10, R42, 0x3, RZ ;  /* 0x000000032a0a7819 */ /* 0x000fe200000006ff */
[----:B------:R-:W-:Y:S01]  /*0670*/  ULDC.64 UR6, c[0x0][0x180] ;  /* 0x0000600000067ab9 */ /* 0x000fe20000000a00 */
[----:B------:R-:W-:Y:S01]  /*0680*/  IMAD.U32 R9, RZ, RZ, UR15 ;  /* 0x0000000fff097e24 */ /* 0x000fe2000f8e00ff */
[----:B------:R-:W-:Y:S01]  /*0690*/  UIMAD UR6, UR16, UR6, URZ ;  /* 0x00000006100672a4 */ /* 0x000fe2000f8e023f */
[--C-:B------:R-:W-:Y:S01]  /*06a0*/  SHF.R.S32.HI R11, RZ, 0x1f, R10.reuse ;  /* 0x0000001fff0b7819 */ /* 0x100fe2000001140a */
[----:B------:R-:W-:Y:S01]  /*06b0*/  ULDC.64 UR20, c[0x0][0x188] ;  /* 0x0000620000147ab9 */ /* 0x000fe20000000a00 */
[C---:B------:R-:W-:Y:S01]  /*06c0*/  IADD3 R0, R10.reuse, 0x80, RZ ;  /* 0x000000800a007810 */ /* 0x040fe20007ffe0ff */
[----:B------:R-:W-:Y:S01]  /*06d0*/  UIMAD UR6, UR15, UR7, UR6 ;  /* 0x000000070f0672a4 */ /* 0x000fe2000f8e0206 */
[----:B------:R-:W-:Y:S01]  /*06e0*/  ISETP.GE.AND P0, PT, R10, c[0x0][0x16c], PT ;  /* 0x00005b000a007a0c */ /* 0x000fe20003f06270 */
[----:B------:R-:W-:Y:S01]  /*06f0*/  IMAD.WIDE.U32 R8, R9, c[0x0][0x180], R10 ;  /* 0x0000600009087a25 */ /* 0x000fe200078e000a */
[----:B------:R-:W-:Y:S01]  /*0700*/  UIMAD UR7, UR5, UR20, URZ ;  /* 0x00000014050772a4 */ /* 0x000fe2000f8e023f */
[----:B------:R-:W-:-:S02]  /*0710*/  MOV R11, UR18 ;  /* 0x00000012000b7c02 */ /* 0x000fc40008000f00 */
[----:B------:R-:W-:Y:S01]  /*0720*/  ISETP.GE.AND P2, PT, R0, c[0x0][0x16c], PT ;  /* 0x00005b0000007a0c */ /* 0x000fe20003f46270 */
[----:B------:R-:W-:Y:S01]  /*0730*/  UIMAD UR7, UR18, UR21, UR7 ;  /* 0x00000015120772a4 */ /* 0x000fe2000f8e0207 */
[----:B------:R-:W-:-:S05]  /*0740*/  IADD3 R9, R9, UR6, RZ ;  /* 0x0000000609097c10 */ /* 0x000fca000fffe0ff */
[----:B------:R-:W-:-:S04]  /*0750*/  IMAD.WIDE.U32 R8, R11, c[0x0][0x188], R8 ;  /* 0x000062000b087a25 */ /* 0x000fc800078e0008 */
[----:B------:R-:W-:Y:S01]  /*0760*/  IMAD R11, R3, c[0x0][0x178], RZ ;  /* 0x00005e00030b7a24 */ /* 0x000fe200078e02ff */
[----:B------:R-:W-:-:S03]  /*0770*/  IADD3 R9, R9, UR7, RZ ;  /* 0x0000000709097c10 */ /* 0x000fc6000fffe0ff */
[C---:B------:R-:W-:Y:S02]  /*0780*/  IMAD R11, R2.reuse, c[0x0][0x17c], R11 ;  /* 0x00005f00020b7a24 */ /* 0x040fe400078e020b */
[----:B------:R-:W-:-:S04]  /*0790*/  IMAD.WIDE.U32 R8, R2, c[0x0][0x178], R8 ;  /* 0x00005e0002087a25 */ /* 0x000fc800078e0008 */
[----:B------:R-:W-:Y:S01]  /*07a0*/  IMAD.IADD R9, R9, 0x1, R11 ;  /* 0x0000000109097824 */ /* 0x000fe200078e020b */
[----:B------:R-:W-:-:S04]  /*07b0*/  LEA R10, P3, R8, c[0x0][0x160], 0x1 ;  /* 0x00005800080a7a11 */ /* 0x000fc800078608ff */
[----:B------:R-:W-:-:S05]  /*07c0*/  LEA.HI.X R11, R8, c[0x0][0x164], R9, 0x1, P3 ;  /* 0x00005900080b7a11 */ /* 0x000fca00018f0c09 */
[----:B------:R0:W5:Y:S04]  /*07d0*/  @!P0 LDG.E.128 R72, [R10.64] ;  /* 0x0000000a0a488981 */ /* 0x000168000c1e1d00 */
[----:B------:R0:W5:Y:S02]  /*07e0*/  @!P2 LDG.E.128 R4, [R10.64+0x100] ;  /* 0x0001000a0a04a981 */ /* 0x000164000c1e1d00 */
.L_x_1122:
[----:B------:R-:W-:Y:S05]  /*07f0*/  BSYNC B0 ;  /* 0x0000000000007941 */ /* 0x000fea0003800000 */
.L_x_1121:
[----:B------:R-:W-:Y:S01]  /*0800*/  UIMAD UR19, UR14, -0x40, UR8 ;  /* 0xffffffc00e1378a4 */ /* 0x000fe2000f8e0208 */
[----:B------:R-:W-:Y:S01]  /*0810*/  IADD3 R76, R45, 0x10, RZ ;  /* 0x000000102d4c7810 */ /* 0x000fe20007ffe0ff */
[----:B------:R-:W-:Y:S01]  /*0820*/  BSSY B0, `(.L_x_1123) ;  /* 0x000003e000007945 */ /* 0x000fe20003800000 */
[----:B-----5:R-:W-:Y:S01]  /*0830*/  MOV R20, R72 ;  /* 0x0000004800147202 */ /* 0x020fe20000000f00 */
[----:B------:R-:W-:Y:S01]  /*0840*/  IMAD.MOV.U32 R40, RZ, RZ, R74 ;  /* 0x000000ffff287224 */ /* 0x000fe200078e004a */
[----:B------:R-:W-:Y:S01]  /*0850*/  MOV R43, R75 ;  /* 0x0000004b002b7202 */ /* 0x000fe20000000f00 */
[----:B------:R-:W-:Y:S01]  /*0860*/  CS2R R36, SRZ ;  /* 0x0000000000247805 */ /* 0x000fe2000001ff00 */
[----:B------:R-:W-:Y:S01]  /*0870*/  ISETP.GE.AND P0, PT, R76, UR19, PT ;  /* 0x000000134c007c0c */ /* 0x000fe2000bf06270 */
[----:B------:R-:W-:Y:S01]  /*0880*/  CS2R R38, SRZ ;  /* 0x0000000000267805 */ /* 0x000fe2000001ff00 */
[----:B------:R-:W-:Y:S01]  /*0890*/  CS2R R16, SRZ ;  /* 0x0000000000107805 */ /* 0x000fe2000001ff00 */
[----:B------:R-:W-:-:S10]  /*08a0*/  CS2R R18, SRZ ;  /* 0x0000000000127805 */ /* 0x000fd4000001ff00 */
[----:B------:R-:W-:Y:S05]  /*08b0*/  @P0 BRA `(.L_x_1124) ;  /* 0x0000034000000947 */ /* 0x000fea0003800000 */
[----:B0-----:R-:W-:Y:S01]  /*08c0*/  IMAD.SHL.U32 R10, R42, 0x8, RZ ;  /* 0x000000082a0a7824 */ /* 0x001fe200078e00ff */
[----:B------:R-:W-:Y:S04]  /*08d0*/  BSSY B1, `(.L_x_1125) ;  /* 0x000001b000017945 */ /* 0x000fe80003800000 */
[C---:B------:R-:W-:Y:S02]  /*08e0*/  ISETP.GE.AND P0, PT, R10.reuse, c[0x0][0x16c], PT ;  /* 0x00005b000a007a0c */ /* 0x040fe40003f06270 */
[----:B------:R-:W-:-:S04]  /*08f0*/  IADD3 R0, R10, 0x80, RZ ;  /* 0x000000800a007810 */ /* 0x000fc80007ffe0ff */
[----:B------:R-:W-:-:S07]  /*0900*/  ISETP.GE.AND P2, PT, R0, c[0x0][0x16c], PT ;  /* 0x00005b0000007a0c */ /* 0x000fce0003f46270 */
[----:B------:R-:W-:Y:S05]  /*0910*/  @P0 BRA `(.L_x_1126) ;  /* 0x0000016000000947 */ /* 0x000fea0003800000 */
[----:B------:R-:W-:Y:S01]  /*0920*/  ULDC.64 UR6, c[0x0][0x180] ;  /* 0x0000600000067ab9 */ /* 0x000fe20000000a00 */
[--C-:B------:R-:W-:Y:S01]  /*0930*/  SHF.R.S32.HI R11, RZ, 0x1f, R10.reuse ;  /* 0x0000001fff0b7819 */ /* 0x100fe2000001140a */
[----:B------:R-:W-:Y:S01]  /*0940*/  UIMAD UR6, UR16, UR6, URZ ;  /* 0x00000006100672a4 */ /* 0x000fe2000f8e023f */
[----:B------:R-:W-:Y:S01]  /*0950*/  MOV R9, UR15 ;  /* 0x0000000f00097c02 */ /* 0x000fe20008000f00 */
[----:B------:R-:W-:Y:S01]  /*0960*/  ULDC.64 UR20, c[0x0][0x188] ;  /* 0x0000620000147ab9 */ /* 0x000fe20000000a00 */
[----:B------:R-:W-:Y:S01]  /*0970*/  IMAD.U32 R15, RZ, RZ, UR18 ;  /* 0x00000012ff0f7e24 */ /* 0x000fe2000f8e00ff */
[----:B------:R-:W-:Y:S01]  /*0980*/  UIMAD UR6, UR15, UR7, UR6 ;  /* 0x000000070f0672a4 */ /* 0x000fe2000f8e0206 */
[----:B------:R-:W-:Y:S01]  /*0990*/  IADD3 R13, P0, R2, 0x10, RZ ;  /* 0x00000010020d7810 */ /* 0x000fe20007f1e0ff */
[----:B------:R-:W-:-:S03]  /*09a0*/  IMAD.WIDE.U32 R8, R9, c[0x0][0x180], R10 ;  /* 0x0000600009087a25 */ /* 0x000fc600078e000a */
[----:B------:R-:W-:Y:S02]  /*09b0*/  IADD3.X R0, RZ, R3, RZ, P0, !PT ;  /* 0x00000003ff007210 */ /* 0x000fe400007fe4ff */
[----:B------:R-:W-:Y:S01]  /*09c0*/  IADD3 R9, R9, UR6, RZ ;  /* 0x0000000609097c10 */ /* 0x000fe2000fffe0ff */
[----:B------:R-:W-:Y:S02]  /*09d0*/  UIMAD UR6, UR5, UR20, URZ ;  /* 0x00000014050672a4 */ /* 0x000fe4000f8e023f */
[----:B------:R-:W-:Y:S02]  /*09e0*/  IMAD R0, R0, c[0x0][0x178], RZ ;  /* 0x00005e0000007a24 */ /* 0x000fe400078e02ff */
[----:B------:R-:W-:Y:S01]  /*09f0*/  UIMAD UR6, UR18, UR21, UR6 ;  /* 0x00000015120672a4 */ /* 0x000fe2000f8e0206 */
[----:B------:R-:W-:-:S04]  /*0a00*/  IMAD.WIDE.U32 R8, R15, c[0x0][0x188], R8 ;  /* 0x000062000f087a25 */ /* 0x000fc800078e0008 */
[----:B------:R-:W-:Y:S01]  /*0a10*/  IMAD R15, R13, c[0x0][0x17c], R0 ;  /* 0x00005f000d0f7a24 */ /* 0x000fe200078e0200 */
[----:B------:R-:W-:-:S05]  /*0a20*/  IADD3 R9, R9, UR6, RZ ;  /* 0x0000000609097c10 */ /* 0x000fca000fffe0ff */
[----:B------:R-:W-:-:S04]  /*0a30*/  IMAD.WIDE.U32 R8, R13, c[0x0][0x178], R8 ;  /* 0x00005e000d087a25 */ /* 0x000fc800078e0008 */
[----:B------:R-:W-:Y:S01]  /*0a40*/  IMAD.IADD R9, R9, 0x1, R15 ;  /* 0x0000000109097824 */ /* 0x000fe200078e020f */
[----:B------:R-:W-:-:S04]  /*0a50*/  LEA R36, P0, R8, c[0x0][0x160], 0x1 ;  /* 0x0000580008247a11 */ /* 0x000fc800078008ff */
[----:B------:R-:W-:-:S06]  /*0a60*/  LEA.HI.X R37, R8, c[0x0][0x164], R9, 0x1, P0 ;  /* 0x0000590008257a11 */ /* 0x000fcc00000f0c09 */
[----:B------:R-:W5:Y:S03]  /*0a70*/  LDG.E.128 R36, [R36.64] ;  /* 0x0000000a24247981 */ /* 0x000f66000c1e1d00 */
.L_x_1126:
[----:B------:R-:W-:Y:S05]  /*0a80*/  BSYNC B1 ;  /* 0x0000000000017941 */ /* 0x000fea0003800000 */
.L_x_1125:
[----:B------:R-:W-:Y:S05]  /*0a90*/  @P2 BRA `(.L_x_1124) ;  /* 0x0000016000002947 */ /* 0x000fea0003800000 */
[----:B------:R-:W-:Y:S01]  /*0aa0*/  ULDC.64 UR6, c[0x0][0x180] ;  /* 0x0000600000067ab9 */ /* 0x000fe20000000a00 */
[--C-:B------:R-:W-:Y:S01]  /*0ab0*/  SHF.R.S32.HI R11, RZ, 0x1f, R10.reuse ;  /* 0x0000001fff0b7819 */ /* 0x100fe2000001140a */
[----:B------:R-:W-:Y:S01]  /*0ac0*/  UIMAD UR6, UR16, UR6, URZ ;  /* 0x00000006100672a4 */ /* 0x000fe2000f8e023f */
[----:B------:R-:W-:Y:S01]  /*0ad0*/  MOV R9, UR15 ;  /* 0x0000000f00097c02 */ /* 0x000fe20008000f00 */
[----:B------:R-:W-:Y:S01]  /*0ae0*/  ULDC.64 UR20, c[0x0][0x188] ;  /* 0x0000620000147ab9 */ /* 0x000fe20000000a00 */
[----:B------:R-:W-:Y:S01]  /*0af0*/  IMAD.U32 R13, RZ, RZ, UR18 ;  /* 0x00000012ff0d7e24 */ /* 0x000fe2000f8e00ff */
[----:B------:R-:W-:Y:S02]  /*0b00*/  UIMAD UR6, UR15, UR7, UR6 ;  /* 0x000000070f0672a4 */ /* 0x000fe4000f8e0206 */
[----:B------:R-:W-:Y:S01]  /*0b10*/  IMAD.WIDE.U32 R10, R9, c[0x0][0x180], R10 ;  /* 0x00006000090a7a25 */ /* 0x000fe200078e000a */
[----:B------:R-:W-:-:S04]  /*0b20*/  IADD3 R9, P0, R2, 0x10, RZ ;  /* 0x0000001002097810 */ /* 0x000fc80007f1e0ff */
[----:B------:R-:W-:Y:S01]  /*0b30*/  IADD3 R11, R11, UR6, RZ ;  /* 0x000000060b0b7c10 */ /* 0x000fe2000fffe0ff */
[----:B------:R-:W-:Y:S01]  /*0b40*/  UIMAD UR6, UR5, UR20, URZ ;  /* 0x00000014050672a4 */ /* 0x000fe2000f8e023f */
[----:B------:R-:W-:-:S03]  /*0b50*/  IADD3.X R0, RZ, R3, RZ, P0, !PT ;  /* 0x00000003ff007210 */ /* 0x000fc600007fe4ff */
[----:B------:R-:W-:Y:S01]  /*0b60*/  UIMAD UR6, UR18, UR21, UR6 ;  /* 0x00000015120672a4 */ /* 0x000fe2000f8e0206 */
[----:B------:R-:W-:-:S04]  /*0b70*/  IMAD.WIDE.U32 R10, R13, c[0x0][0x188], R10 ;  /* 0x000062000d0a7a25 */ /* 0x000fc800078e000a */
[----:B------:R-:W-:Y:S01]  /*0b80*/  IMAD R0, R0, c[0x0][0x178], RZ ;  /* 0x00005e0000007a24 */ /* 0x000fe200078e02ff */
[----:B------:R-:W-:-:S03]  /*0b90*/  IADD3 R11, R11, UR6, RZ ;  /* 0x000000060b0b7c10 */ /* 0x000fc6000fffe0ff */
[C---:B------:R-:W-:Y:S02]  /*0ba0*/  IMAD R13, R9.reuse, c[0x0][0x17c], R0 ;  /* 0x00005f00090d7a24 */ /* 0x040fe400078e0200 */
[----:B------:R-:W-:-:S04]  /*0bb0*/  IMAD.WIDE.U32 R10, R9, c[0x0][0x178], R10 ;  /* 0x00005e00090a7a25 */ /* 0x000fc800078e000a */
[----:B------:R-:W-:Y:S01]  /*0bc0*/  IMAD.IADD R13, R11, 0x1, R13 ;  /* 0x000000010b0d7824 */ /* 0x000fe200078e020d */
[----:B------:R-:W-:-:S04]  /*0bd0*/  LEA R16, P0, R10, c[0x0][0x160], 0x1 ;  /* 0x000058000a107a11 */ /* 0x000fc800078008ff */
[----:B------:R-:W-:-:S06]  /*0be0*/  LEA.HI.X R17, R10, c[0x0][0x164], R13, 0x1, P0 ;  /* 0x000059000a117a11 */ /* 0x000fcc00000f0c0d */
[----:B------:R-:W5:Y:S03]  /*0bf0*/  LDG.E.128 R16, [R16.64+0x100] ;  /* 0x0001000a10107981 */ /* 0x000f66000c1e1d00 */
.L_x_1124:
[----:B------:R-:W-:Y:S05]  /*0c00*/  BSYNC B0 ;  /* 0x0000000000007941 */ /* 0x000fea0003800000 */
.L_x_1123:
[----:B------:R-:W-:Y:S01]  /*0c10*/  LEA.HI.SX32 R0, R21, 0x20, 0x1c ;  /* 0x0000002015007811 */ /* 0x000fe200078fe2ff */
[----:B------:R-:W-:Y:S01]  /*0c20*/  BSSY B0, `(.L_x_1127) ;  /* 0x000003d000007945 */ /* 0x000fe20003800000 */
[----:B-----5:R-:W-:Y:S01]  /*0c30*/  MOV R74, R36 ;  /* 0x00000024004a7202 */ /* 0x020fe20000000f00 */
[----:B------:R-:W-:Y:S01]  /*0c40*/  IMAD.MOV.U32 R41, RZ, RZ, R37 ;  /* 0x000000ffff297224 */ /* 0x000fe200078e0025 */
[----:B------:R-:W-:Y:S01]  /*0c50*/  ISETP.GE.AND P2, PT, R0, UR19, PT ;  /* 0x0000001300007c0c */ /* 0x000fe2000bf46270 */
[----:B------:R-:W-:Y:S01]  /*0c60*/  CS2R R32, SRZ ;  /* 0x0000000000207805 */ /* 0x000fe2000001ff00 */
[----:B------:R-:W-:Y:S01]  /*0c70*/  CS2R R34, SRZ ;  /* 0x0000000000227805 */ /* 0x000fe2000001ff00 */
[----:B------:R-:W-:Y:S01]  /*0c80*/  CS2R R8, SRZ ;  /* 0x0000000000087805 */ /* 0x000fe2000001ff00 */
[----:B0-----:R-:W-:-:S09]  /*0c90*/  CS2R R10, SRZ ;  /* 0x00000000000a7805 */ /* 0x001fd2000001ff00 */
[----:B------:R-:W-:Y:S05]  /*0ca0*/  @P2 BRA `(.L_x_1128) ;  /* 0x0000034000002947 */ /* 0x000fea0003800000 */
[----:B------:R-:W-:Y:S01]  /*0cb0*/  SHF.L.U32 R14, R42, 0x3, RZ ;  /* 0x000000032a0e7819 */ /* 0x000fe200000006ff */
[----:B------:R-:W-:Y:S03]  /*0cc0*/  BSSY B1, `(.L_x_1129) ;  /* 0x000001b000017945 */ /* 0x000fe60003800000 */
[C---:B------:R-:W-:Y:S02]  /*0cd0*/  ISETP.GE.AND P0, PT, R14.reuse, c[0x0][0x16c], PT ;  /* 0x00005b000e007a0c */ /* 0x040fe40003f06270 */
[----:B------:R-:W-:-:S04]  /*0ce0*/  IADD3 R0, R14, 0x80, RZ ;  /* 0x000000800e007810 */ /* 0x000fc80007ffe0ff */
[----:B------:R-:W-:-:S07]  /*0cf0*/  ISETP.GE.AND P3, PT, R0, c[0x0][0x16c], PT ;  /* 0x00005b0000007a0c */ /* 0x000fce0003f66270 */
[----:B------:R-:W-:Y:S05]  /*0d00*/  @P0 BRA `(.L_x_1130) ;  /* 0x0000016000000947 */ /* 0x000fea0003800000 */
[----:B------:R-:W-:Y:S01]  /*0d10*/  ULDC.64 UR6, c[0x0][0x180] ;  /* 0x0000600000067ab9 */ /* 0x000fe20000000a00 */
[--C-:B------:R-:W-:Y:S01]  /*0d20*/  SHF.R.S32.HI R15, RZ, 0x1f, R14.reuse ;  /* 0x0000001fff0f7819 */ /* 0x100fe2000001140e */
[----:B------:R-:W-:Y:S01]  /*0d30*/  UIMAD UR6, UR16, UR6, URZ ;  /* 0x00000006100672a4 */ /* 0x000fe2000f8e023f */
[----:B------:R-:W-:Y:S01]  /*0d40*/  IMAD.U32 R13, RZ, RZ, UR15 ;  /* 0x0000000fff0d7e24 */ /* 0x000fe2000f8e00ff */
[----:B------:R-:W-:Y:S01]  /*0d50*/  ULDC.64 UR20, c[0x0][0x188] ;  /* 0x0000620000147ab9 */ /* 0x000fe20000000a00 */
[----:B------:R-:W-:Y:S01]  /*0d60*/  MOV R25, UR18 ;  /* 0x0000001200197c02 */ /* 0x000fe20008000f00 */
[----:B------:R-:W-:Y:S01]  /*0d70*/  UIMAD UR6, UR15, UR7, UR6 ;  /* 0x000000070f0672a4 */ /* 0x000fe2000f8e0206 */
[----:B------:R-:W-:Y:S01]  /*0d80*/  IMAD.WIDE.U32 R12, R13, c[0x0][0x180], R14 ;  /* 0x000060000d0c7a25 */ /* 0x000fe200078e000e */
[----:B------:R-:W-:-:S04]  /*0d90*/  IADD3 R23, P0, R2, 0x20, RZ ;  /* 0x0000002002177810 */ /* 0x000fc80007f1e0ff */
[----:B------:R-:W-:Y:S01]  /*0da0*/  IADD3 R13, R13, UR6, RZ ;  /* 0x000000060d0d7c10 */ /* 0x000fe2000fffe0ff */
[----:B------:R-:W-:Y:S01]  /*0db0*/  UIMAD UR6, UR5, UR20, URZ ;  /* 0x00000014050672a4 */ /* 0x000fe2000f8e023f */
[----:B------:R-:W-:-:S03]  /*0dc0*/  IMAD.X R0, RZ, RZ, R3, P0 ;  /* 0x000000ffff007224 */ /* 0x000fc600000e0603 */
[----:B------:R-:W-:Y:S01]  /*0dd0*/  UIMAD UR6, UR18, UR21, UR6 ;  /* 0x00000015120672a4 */ /* 0x000fe2000f8e0206 */
[----:B------:R-:W-:-:S04]  /*0de0*/  IMAD.WIDE.U32 R12, R25, c[0x0][0x188], R12 ;  /* 0x00006200190c7a25 */ /* 0x000fc800078e000c */
[----:B------:R-:W-:Y:S01]  /*0df0*/  IMAD R0, R0, c[0x0][0x178], RZ ;  /* 0x00005e0000007a24 */ /* 0x000fe200078e02ff */
[----:B------:R-:W-:-:S03]  /*0e00*/  IADD3 R13, R13, UR6, RZ ;  /* 0x000000060d0d7c10 */ /* 0x000fc6000fffe0ff */
[C---:B------:R-:W-:Y:S02]  /*0e10*/  IMAD R25, R23.reuse, c[0x0][0x17c], R0 ;  /* 0x00005f0017197a24 */ /* 0x040fe400078e0200 */
[----:B------:R-:W-:-:S05]  /*0e20*/  IMAD.WIDE.U32 R12, R23, c[0x0][0x178], R12 ;  /* 0x00005e00170c7a25 */ /* 0x000fca00078e000c */
[----:B------:R-:W-:Y:S02]  /*0e30*/  IADD3 R13, R13, R25, RZ ;  /* 0x000000190d0d7210 */ /* 0x000fe40007ffe0ff */
[----:B------:R-:W-:-:S04]  /*0e40*/  LEA R32, P0, R12, c[0x0][0x160], 0x1 ;  /* 0x000058000c207a11 */ /* 0x000fc800078008ff */
[----:B------:R-:W-:-:S06]  /*0e50*/  LEA.HI.X R33, R12, c[0x0][0x164], R13, 0x1, P0 ;  /* 0x000059000c217a11 */ /* 0x000fcc00000f0c0d */
[----:B------:R-:W5:Y:S03]  /*0e60*/  LDG.E.128 R32, [R32.64] ;  /* 0x0000000a20207981 */ /* 0x000f66000c1e1d00 */
.L_x_1130:
[----:B------:R-:W-:Y:S05]  /*0e70*/  BSYNC B1 ;  /* 0x0000000000017941 */ /* 0x000fea0003800000 */
.L_x_1129:
        /* <DEDUP_REMOVED lines=22> */
[----:B------:R-:W5:Y:S03]  /*0fe0*/  LDG.E.128 R8, [R8.64+0x100] ;  /* 0x0001000a08087981 */ /* 0x000f66000c1e1d00 */
.L_x_1128:
[----:B------:R-:W-:Y:S05]  /*0ff0*/  BSYNC B0 ;  /* 0x0000000000007941 */ /* 0x000fea0003800000 */
.L_x_1127:
[--C-:B------:R-:W-:Y:S01]  /*1000*/  HADD2.F32 R0, -RZ, R4.reuse.H0_H0 ;  /* 0x20000004ff007230 */ /* 0x100fe20000004100 */
[----:B------:R-:W-:Y:S01]  /*1010*/  IMAD.SHL.U32 R28, R42, 0x8, RZ ;  /* 0x000000082a1c7824 */ /* 0x000fe200078e00ff */
[----:B------:R-:W-:Y:S01]  /*1020*/  HADD2.F32 R47, -RZ, R4.H1_H1 ;  /* 0x30000004ff2f7230 */ /* 0x000fe20000004100 */
[----:B------:R-:W-:Y:S01]  /*1030*/  LEA.HI.SX32 R4, R21, 0x30, 0x1c ;  /* 0x0000003015047811 */ /* 0x000fe200078fe2ff */
[----:B------:R-:W-:Y:S01]  /*1040*/  BSSY B0, `(.L_x_1131) ;  /* 0x0000032000007945 */ /* 0x000fe20003800000 */
[--C-:B------:R-:W-:Y:S01]  /*1050*/  HADD2.F32 R48, -RZ, R5.reuse.H0_H0 ;  /* 0x20000005ff307230 */ /* 0x100fe20000004100 */
[----:B-----5:R-:W-:Y:S01]  /*1060*/  IMAD.MOV.U32 R36, RZ, RZ, R32 ;  /* 0x000000ffff247224 */ /* 0x020fe200078e0020 */
[----:B------:R-:W-:Y:S01]  /*1070*/  ISETP.GE.AND P0, PT, R4, UR19, PT ;  /* 0x0000001304007c0c */ /* 0x000fe2000bf06270 */
[----:B------:R-:W-:Y:S01]  /*1080*/  HADD2.F32 R49, -RZ, R5.H1_H1 ;  /* 0x30000005ff317230 */ /* 0x000fe20000004100 */
[----:B------:R-:W-:Y:S01]  /*1090*/  MOV R37, R33 ;  /* 0x0000002100257202 */ /* 0x000fe20000000f00 */
[--C-:B------:R-:W-:Y:S01]  /*10a0*/  HADD2.F32 R50, -RZ, R6.reuse.H0_H0 ;  /* 0x20000006ff327230 */ /* 0x100fe20000004100 */
[----:B------:R-:W-:Y:S01]  /*10b0*/  MOV R27, UR15 ;  /* 0x0000000f001b7c02 */ /* 0x000fe20008000f00 */
[----:B------:R-:W-:Y:S01]  /*10c0*/  HADD2.F32 R52, -RZ, R6.H1_H1 ;  /* 0x30000006ff347230 */ /* 0x000fe20000004100 */
[----:B------:R-:W-:Y:S01]  /*10d0*/  CS2R R12, SRZ ;  /* 0x00000000000c7805 */ /* 0x000fe2000001ff00 */
[--C-:B------:R-:W-:Y:S01]  /*10e0*/  HADD2.F32 R51, -RZ, R7.reuse.H0_H0 ;  /* 0x20000007ff337230 */ /* 0x100fe20000004100 */
[----:B------:R-:W-:Y:S01]  /*10f0*/  CS2R R14, SRZ ;  /* 0x00000000000e7805 */ /* 0x000fe2000001ff00 */
[----:B------:R-:W-:Y:S01]  /*1100*/  HADD2.F32 R56, -RZ, R7.H1_H1 ;  /* 0x30000007ff387230 */ /* 0x000fe20000004100 */
[----:B------:R-:W-:Y:S01]  /*1110*/  CS2R R4, SRZ ;  /* 0x0000000000047805 */ /* 0x000fe2000001ff00 */
[--C-:B------:R-:W-:Y:S01]  /*1120*/  HADD2.F32 R53, -RZ, R16.reuse.H0_H0 ;  /* 0x20000010ff357230 */ /* 0x100fe20000004100 */
[----:B------:R-:W-:Y:S01]  /*1130*/  CS2R R6, SRZ ;  /* 0x0000000000067805 */ /* 0x000fe2000001ff00 */
[----:B------:R-:W-:Y:S01]  /*1140*/  HADD2.F32 R57, -RZ, R16.H1_H1 ;  /* 0x30000010ff397230 */ /* 0x000fe20000004100 */
[----:B------:R-:W-:Y:S01]  /*1150*/  SHF.R.S32.HI R29, RZ, 0x1f, R28 ;  /* 0x0000001fff1d7819 */ /* 0x000fe2000001141c */
[----:B------:R-:W-:-:S02]  /*1160*/  HADD2.F32 R58, -RZ, R17.H0_H0 ;  /* 0x20000011ff3a7230 */ /* 0x000fc40000004100 */
[----:B------:R-:W-:Y:S02]  /*1170*/  HADD2.F32 R59, -RZ, R17.H1_H1 ;  /* 0x30000011ff3b7230 */ /* 0x000fe40000004100 */
[--C-:B------:R-:W-:Y:S02]  /*1180*/  HADD2.F32 R60, -RZ, R18.reuse.H0_H0 ;  /* 0x20000012ff3c7230 */ /* 0x100fe40000004100 */
[----:B------:R-:W-:Y:S01]  /*1190*/  HADD2.F32 R62, -RZ, R18.H1_H1 ;  /* 0x30000012ff3e7230 */ /* 0x000fe20000004100 */
[----:B------:R-:W-:Y:S05]  /*11a0*/  @P0 BRA `(.L_x_1132) ;  /* 0x000001b000000947 */ /* 0x000fea0003800000 */
[----:B------:R-:W-:Y:S01]  /*11b0*/  IMAD.SHL.U32 R22, R42, 0x8, RZ ;  /* 0x000000082a167824 */ /* 0x000fe200078e00ff */
[----:B------:R-:W-:Y:S01]  /*11c0*/  ULDC.64 UR6, c[0x0][0x180] ;  /* 0x0000600000067ab9 */ /* 0x000fe20000000a00 */
[----:B------:R-:W-:Y:S01]  /*11d0*/  MOV R17, UR15 ;  /* 0x0000000f00117c02 */ /* 0x000fe20008000f00 */
[----:B------:R-:W-:Y:S01]  /*11e0*/  UIMAD UR6, UR16, UR6, URZ ;  /* 0x00000006100672a4 */ /* 0x000fe2000f8e023f */
[----:B------:R-:W-:Y:S01]  /*11f0*/  IMAD.U32 R25, RZ, RZ, UR18 ;  /* 0x00000012ff197e24 */ /* 0x000fe2000f8e00ff */
[--C-:B------:R-:W-:Y:S01]  /*1200*/  SHF.R.S32.HI R23, RZ, 0x1f, R22.reuse ;  /* 0x0000001fff177819 */ /* 0x100fe20000011416 */
[----:B------:R-:W-:Y:S01]  /*1210*/  ULDC.64 UR20, c[0x0][0x188] ;  /* 0x0000620000147ab9 */ /* 0x000fe20000000a00 */
[C---:B------:R-:W-:Y:S01]  /*1220*/  IADD3 R24, R22.reuse, 0x80, RZ ;  /* 0x0000008016187810 */ /* 0x040fe20007ffe0ff */
[----:B------:R-:W-:Y:S01]  /*1230*/  UIMAD UR6, UR15, UR7, UR6 ;  /* 0x000000070f0672a4 */ /* 0x000fe2000f8e0206 */
[----:B------:R-:W-:Y:S01]  /*1240*/  ISETP.GE.AND P4, PT, R22, c[0x0][0x16c], PT ;  /* 0x00005b0016007a0c */ /* 0x000fe20003f86270 */
[----:B------:R-:W-:Y:S01]  /*1250*/  IMAD.WIDE.U32 R16, R17, c[0x0][0x180], R22 ;  /* 0x0000600011107a25 */ /* 0x000fe200078e0016 */
[----:B------:R-:W-:-:S02]  /*1260*/  IADD3 R23, P3, R2, 0x30, RZ ;  /* 0x0000003002177810 */ /* 0x000fc40007f7e0ff */
[----:B------:R-:W-:Y:S02]  /*1270*/  ISETP.GE.AND P5, PT, R24, c[0x0][0x16c], PT ;  /* 0x00005b0018007a0c */ /* 0x000fe40003fa6270 */
        /* <DEDUP_REMOVED lines=14> */
.L_x_1132:
[----:B------:R-:W-:Y:S05]  /*1360*/  BSYNC B0 ;  /* 0x0000000000007941 */ /* 0x000fea0003800000 */
.L_x_1131:
[----:B------:R-:W-:Y:S01]  /*1370*/  ULDC.64 UR6, c[0x0][0x1a0] ;  /* 0x0000680000067ab9 */ /* 0x000fe20000000a00 */
[----:B------:R-:W-:Y:S01]  /*1380*/  IMAD.WIDE.U32 R16, R27, c[0x0][0x1a0], R28 ;  /* 0x000068001b107a25 */ /* 0x000fe200078e001c */
[----:B------:R-:W-:Y:S01]  /*1390*/  UIMAD UR6, UR16, UR6, URZ ;  /* 0x00000006100672a4 */ /* 0x000fe2000f8e023f */
[----:B------:R-:W-:Y:S01]  /*13a0*/  MOV R31, UR18 ;  /* 0x00000012001f7c02 */ /* 0x000fe20008000f00 */
[----:B------:R-:W-:Y:S01]  /*13b0*/  BSSY B0, `(.L_x_1133) ;  /* 0x0000024000007945 */ /* 0x000fe20003800000 */
[--C-:B------:R-:W-:Y:S01]  /*13c0*/  HADD2.F32 R61, -RZ, R19.reuse.H0_H0 ;  /* 0x20000013ff3d7230 */ /* 0x100fe20000004100 */
[----:B------:R-:W-:Y:S01]  /*13d0*/  UIMAD UR6, UR15, UR7, UR6 ;  /* 0x000000070f0672a4 */ /* 0x000fe2000f8e0206 */
[----:B------:R-:W-:Y:S01]  /*13e0*/  HADD2.F32 R64, -RZ, R19.H1_H1 ;  /* 0x30000013ff407230 */ /* 0x000fe20000004100 */
[----:B------:R-:W-:Y:S01]  /*13f0*/  LEA.HI.SX32 R21, R21, 0x10, 0x1c ;  /* 0x0000001015157811 */ /* 0x000fe200078fe2ff */
[--C-:B------:R-:W-:Y:S01]  /*1400*/  HADD2.F32 R63, -RZ, R8.reuse.H0_H0 ;  /* 0x20000008ff3f7230 */ /* 0x100fe20000004100 */
[----:B------:R-:W-:Y:S01]  /*1410*/  CS2R R18, SRZ ;  /* 0x0000000000127805 */ /* 0x000fe2000001ff00 */
[----:B------:R-:W-:Y:S01]  /*1420*/  HADD2.F32 R66, -RZ, R8.H1_H1 ;  /* 0x30000008ff427230 */ /* 0x000fe20000004100 */
[----:B------:R-:W-:Y:S01]  /*1430*/  IADD3 R17, R17, UR6, RZ ;  /* 0x0000000611117c10 */ /* 0x000fe2000fffe0ff */
[----:B------:R-:W-:Y:S01]  /*1440*/  ULDC.64 UR6, c[0x0][0x1a8] ;  /* 0x00006a0000067ab9 */ /* 0x000fe20000000a00 */
[--C-:B------:R-:W-:Y:S01]  /*1450*/  HADD2.F32 R65, -RZ, R9.reuse.H0_H0 ;  /* 0x20000009ff417230 */ /* 0x100fe20000004100 */
[----:B------:R-:W-:Y:S01]  /*1460*/  UIMAD UR6, UR5, UR6, URZ ;  /* 0x00000006050672a4 */ /* 0x000fe2000f8e023f */
[----:B------:R-:W-:Y:S01]  /*1470*/  HADD2.F32 R68, -RZ, R9.H1_H1 ;  /* 0x30000009ff447230 */ /* 0x000fe20000004100 */
[----:B------:R-:W-:Y:S01]  /*1480*/  IMAD.WIDE.U32 R30, R31, c[0x0][0x1a8], R16 ;  /* 0x00006a001f1e7a25 */ /* 0x000fe200078e0010 */
[--C-:B------:R-:W-:Y:S01]  /*1490*/  HADD2.F32 R67, -RZ, R10.reuse.H0_H0 ;  /* 0x2000000aff437230 */ /* 0x100fe20000004100 */
[----:B------:R-:W-:Y:S01]  /*14a0*/  UIMAD UR6, UR18, UR7, UR6 ;  /* 0x00000007120672a4 */ /* 0x000fe2000f8e0206 */
[----:B------:R-:W-:Y:S01]  /*14b0*/  HADD2.F32 R70, -RZ, R10.H1_H1 ;  /* 0x3000000aff467230 */ /* 0x000fe20000004100 */
[----:B------:R-:W-:Y:S01]  /*14c0*/  CS2R R16, SRZ ;  /* 0x0000000000107805 */ /* 0x000fe2000001ff00 */
[--C-:B------:R-:W-:Y:S01]  /*14d0*/  HADD2.F32 R69, -RZ, R11.reuse.H0_H0 ;  /* 0x2000000bff457230 */ /* 0x100fe20000004100 */
[----:B------:R-:W-:Y:S01]  /*14e0*/  CS2R R8, SRZ ;  /* 0x0000000000087805 */ /* 0x000fe2000001ff00 */
[----:B------:R-:W-:Y:S01]  /*14f0*/  HADD2.F32 R72, -RZ, R11.H1_H1 ;  /* 0x3000000bff487230 */ /* 0x000fe20000004100 */
[----:B------:R-:W-:Y:S01]  /*1500*/  IADD3 R33, R31, UR6, RZ ;  /* 0x000000061f217c10 */ /* 0x000fe2000fffe0ff */
[----:B------:R-:W-:Y:S01]  /*1510*/  CS2R R10, SRZ ;  /* 0x00000000000a7805 */ /* 0x000fe2000001ff00 */
[----:B------:R-:W-:Y:S05]  /*1520*/  @P1 BRA `(.L_x_1134) ;  /* 0x000000c000001947 */ /* 0x000fea0003800000 */
[----:B------:R-:W-:Y:S01]  /*1530*/  IMAD R25, R3, c[0x0][0x198], RZ ;  /* 0x0000660003197a24 */ /* 0x000fe200078e02ff */
[C---:B------:R-:W-:Y:S01]  /*1540*/  IADD3 R24, R28.reuse, 0x80, RZ ;  /* 0x000000801c187810 */ /* 0x040fe20007ffe0ff */
[----:B------:R-:W-:Y:S01]  /*1550*/  IMAD.MOV.U32 R32, RZ, RZ, R30 ;  /* 0x000000ffff207224 */ /* 0x000fe200078e001e */
[----:B------:R-:W-:Y:S01]  /*1560*/  ISETP.GE.AND P3, PT, R28, c[0x0][0x16c], PT ;  /* 0x00005b001c007a0c */ /* 0x000fe20003f66270 */
[----:B------:R-:W-:Y:S01]  /*1570*/  IMAD R25, R2, c[0x0][0x19c], R25 ;  /* 0x0000670002197a24 */ /* 0x000fe200078e0219 */
[----:B------:R-:W-:Y:S01]  /*1580*/  ISETP.GE.AND P4, PT, R24, c[0x0][0x16c], PT ;  /* 0x00005b0018007a0c */ /* 0x000fe20003f86270 */
[----:B0-----:R-:W-:-:S05]  /*1590*/  IMAD.WIDE.U32 R22, R2, c[0x0][0x198], R32 ;  /* 0x0000660002167a25 */ /* 0x001fca00078e0020 */
[----:B------:R-:W-:Y:S02]  /*15a0*/  IADD3 R23, R23, R25, RZ ;  /* 0x0000001917177210 */ /* 0x000fe40007ffe0ff */
[----:B------:R-:W-:-:S04]  /*15b0*/  LEA R24, P1, R22, c[0x0][0x190], 0x1 ;  /* 0x0000640016187a11 */ /* 0x000fc800078208ff */
[----:B------:R-:W-:-:S05]  /*15c0*/  LEA.HI.X R25, R22, c[0x0][0x194], R23, 0x1, P1 ;  /* 0x0000650016197a11 */ /* 0x000fca00008f0c17 */
[----:B------:R0:W5:Y:S04]  /*15d0*/  @!P3 LDG.E.128 R16, [R24.64] ;  /* 0x0000000a1810b981 */ /* 0x000168000c1e1d00 */
[----:B------:R0:W5:Y:S02]  /*15e0*/  @!P4 LDG.E.128 R8, [R24.64+0x100] ;  /* 0x0001000a1808c981 */ /* 0x000164000c1e1d00 */
.L_x_1134:
[----:B------:R-:W-:Y:S05]  /*15f0*/  BSYNC B0 ;  /* 0x0000000000007941 */ /* 0x000fea0003800000 */
.L_x_1133:
[----:B------:R-:W-:Y:S01]  /*1600*/  ISETP.GE.AND P1, PT, R21, UR19, PT ;  /* 0x0000001315007c0c */ /* 0x000fe2000bf26270 */
[----:B-----5:R-:W-:Y:S01]  /*1610*/  IMAD.MOV.U32 R71, RZ, RZ, R12 ;  /* 0x000000ffff477224 */ /* 0x020fe200078e000c */
[----:B------:R-:W-:Y:S01]  /*1620*/  HADD2.F32 R12, -RZ, R20.H1_H1 ;  /* 0x30000014ff0c7230 */ /* 0x000fe20000004100 */
[----:B------:R-:W-:Y:S01]  /*1630*/  MOV R78, R13 ;  /* 0x0000000d004e7202 */ /* 0x000fe20000000f00 */
[----:B------:R-:W-:Y:S01]  /*1640*/  HADD2.F32 R21, -RZ, R16.H1_H1 ;  /* 0x30000010ff157230 */ /* 0x000fe20000004100 */
[----:B------:R-:W-:Y:S01]  /*1650*/  BSSY B0, `(.L_x_1135) ;  /* 0x0000029000007945 */ /* 0x000fe20003800000 */
[----:B------:R-:W-:Y:S01]  /*1660*/  HADD2.F32 R20, -RZ, R20.H0_H0 ;  /* 0x20000014ff147230 */ /* 0x000fe20000004100 */
[----:B------:R-:W-:Y:S01]  /*1670*/  IMAD.MOV.U32 R75, RZ, RZ, R14 ;  /* 0x000000ffff4b7224 */ /* 0x000fe200078e000e */
[----:B------:R-:W-:Y:S01]  /*1680*/  HADD2.F32 R13, -RZ, R16.H0_H0 ;  /* 0x20000010ff0d7230 */ /* 0x000fe20000004100 */
[----:B------:R-:W-:Y:S01]  /*1690*/  FMUL.FTZ R12, R12, R21 ;  /* 0x000000150c0c7220 */ /* 0x000fe20000410000 */
[----:B------:R-:W-:Y:S01]  /*16a0*/  MOV R79, R15 ;  /* 0x0000000f004f7202 */ /* 0x000fe20000000f00 */
[----:B------:R-:W-:Y:S01]  /*16b0*/  IMAD.MOV.U32 R87, RZ, RZ, R17 ;  /* 0x000000ffff577224 */ /* 0x000fe200078e0011 */
[----:B------:R-:W-:Y:S01]  /*16c0*/  MOV R82, R18 ;  /* 0x0000001200527202 */ /* 0x000fe20000000f00 */
[----:B------:R-:W-:Y:S01]  /*16d0*/  IMAD.MOV.U32 R83, RZ, RZ, R19 ;  /* 0x000000ffff537224 */ /* 0x000fe200078e0013 */
[----:B------:R-:W-:Y:S01]  /*16e0*/  HADD2.F32 R54, -RZ, R73.H0_H0 ;  /* 0x20000049ff367230 */ /* 0x000fe20000004100 */
[----:B------:R-:W-:Y:S01]  /*16f0*/  FFMA.FTZ R55, R20, R13, R12 ;  /* 0x0000000d14377223 */ /* 0x000fe2000001000c */
[----:B------:R-:W-:Y:S01]  /*1700*/  CS2R R16, SRZ ;  /* 0x0000000000107805 */ /* 0x000fe2000001ff00 */
[----:B------:R-:W-:Y:S01]  /*1710*/  CS2R R18, SRZ ;  /* 0x0000000000127805 */ /* 0x000fe2000001ff00 */
[----:B------:R-:W-:Y:S01]  /*1720*/  CS2R R12, SRZ ;  /* 0x00000000000c7805 */ /* 0x000fe2000001ff00 */
[----:B------:R-:W-:Y:S01]  /*1730*/  CS2R R14, SRZ ;  /* 0x00000000000e7805 */ /* 0x000fe2000001ff00 */
[----:B------:R-:W-:Y:S05]  /*1740*/  @P1 BRA `(.L_x_1136) ;  /* 0x0000019000001947 */ /* 0x000fea0003800000 */
[----:B------:R-:W-:Y:S02]  /*1750*/  ISETP.GE.AND P3, PT, R28, c[0x0][0x16c], PT ;  /* 0x00005b001c007a0c */ /* 0x000fe40003f66270 */
[----:B------:R-:W-:-:S04]  /*1760*/  LEA R20, R42, 0x80, 0x3 ;  /* 0x000000802a147811 */ /* 0x000fc800078e18ff */
[----:B------:R-:W-:-:S07]  /*1770*/  ISETP.GE.AND P1, PT, R20, c[0x0][0x16c], PT ;  /* 0x00005b0014007a0c */ /* 0x000fce0003f26270 */
[C---:B0-----:R-:W-:Y:S01]  /*1780*/  @!P3 IADD3 R25, P4, R2.reuse, 0x10, RZ ;  /* 0x000000100219b810 */ /* 0x041fe20007f9e0ff */
        /* <DEDUP_REMOVED lines=12> */
[----:B------:R-:W-:-:S04]  /*1850*/  @!P1 IMAD.WIDE.U32 R22, R27, c[0x0][0x198], R22 ;  /* 0x000066001b169a25 */ /* 0x000fc800078e0016 */
[----:B------:R-:W-:Y:S01]  /*1860*/  @!P1 IMAD R27, R27, c[0x0][0x19c], R24 ;  /* 0x000067001b1b9a24 */ /* 0x000fe200078e0218 */
[----:B------:R-:W-:Y:S02]  /*1870*/  @!P3 LEA R24, P4, R20, c[0x0][0x190], 0x1 ;  /* 0x000064001418ba11 */ /* 0x000fe400078808ff */
[----:B------:R-:W-:Y:S01]  /*1880*/  @!P1 LEA R26, P5, R22, c[0x0][0x190], 0x1 ;  /* 0x00006400161a9a11 */ /* 0x000fe200078a08ff */
[----:B------:R-:W-:Y:S01]  /*1890*/  @!P1 IMAD.IADD R27, R23, 0x1, R27 ;  /* 0x00000001171b9824 */ /* 0x000fe200078e021b */
[----:B------:R-:W-:-:S04]  /*18a0*/  @!P3 LEA.HI.X R25, R20, c[0x0][0x194], R21, 0x1, P4 ;  /* 0x000065001419ba11 */ /* 0x000fc800020f0c15 */
[----:B------:R-:W-:Y:S01]  /*18b0*/  @!P1 LEA.HI.X R27, R22, c[0x0][0x194], R27, 0x1, P5 ;  /* 0x00006500161b9a11 */ /* 0x000fe200028f0c1b */
[----:B------:R0:W5:Y:S04]  /*18c0*/  @!P3 LDG.E.128 R16, [R24.64] ;  /* 0x0000000a1810b981 */ /* 0x000168000c1e1d00 */
[----:B------:R0:W5:Y:S02]  /*18d0*/  @!P1 LDG.E.128 R12, [R26.64+0x100] ;  /* 0x0001000a1a0c9981 */ /* 0x000164000c1e1d00 */
.L_x_1136:
[----:B------:R-:W-:Y:S05]  /*18e0*/  BSYNC B0 ;  /* 0x0000000000007941 */ /* 0x000fea0003800000 */
.L_x_1135:
[----:B------:R-:W-:Y:S01]  /*18f0*/  HADD2.F32 R21, -RZ, R87.H0_H0 ;  /* 0x20000057ff157230 */ /* 0x000fe20000004100 */
[----:B------:R-:W-:Y:S01]  /*1900*/  BSSY B0, `(.L_x_1137) ;  /* 0x0000024000007945 */ /* 0x000fe20003800000 */
[----:B-----5:R-:W-:Y:S01]  /*1910*/  MOV R89, R16 ;  /* 0x0000001000597202 */ /* 0x020fe20000000f00 */
[----:B------:R-:W-:Y:S01]  /*1920*/  IMAD.MOV.U32 R84, RZ, RZ, R17 ;  /* 0x000000ffff547224 */ /* 0x000fe200078e0011 */
[----:B------:R-:W-:Y:S01]  /*1930*/  MOV R85, R18 ;  /* 0x0000001200557202 */ /* 0x000fe20000000f00 */
[----:B------:R-:W-:Y:S01]  /*1940*/  IMAD.MOV.U32 R86, RZ, RZ, R19 ;  /* 0x000000ffff567224 */ /* 0x000fe200078e0013 */
[----:B0-----:R-:W-:Y:S01]  /*1950*/  CS2R R22, SRZ ;  /* 0x0000000000167805 */ /* 0x001fe2000001ff00 */
[----:B------:R-:W-:Y:S01]  /*1960*/  FFMA.FTZ R88, R54, R21, R55 ;  /* 0x0000001536587223 */ /* 0x000fe20000010037 */
[----:B------:R-:W-:Y:S01]  /*1970*/  CS2R R16, SRZ ;  /* 0x0000000000107805 */ /* 0x000fe2000001ff00 */
[----:B------:R-:W-:Y:S01]  /*1980*/  CS2R R20, SRZ ;  /* 0x0000000000147805 */ /* 0x000fe2000001ff00 */
[----:B------:R-:W-:Y:S01]  /*1990*/  CS2R R18, SRZ ;  /* 0x0000000000127805 */ /* 0x000fe2000001ff00 */
[----:B------:R-:W-:Y:S05]  /*19a0*/  @P2 BRA `(.L_x_1138) ;  /* 0x0000019000002947 */ /* 0x000fea0003800000 */
[----:B------:R-:W-:Y:S02]  /*19b0*/  ISETP.GE.AND P2, PT, R28, c[0x0][0x16c], PT ;  /* 0x00005b001c007a0c */ /* 0x000fe40003f46270 */
[----:B------:R-:W-:-:S04]  /*19c0*/  LEA R24, R42, 0x80, 0x3 ;  /* 0x000000802a187811 */ /* 0x000fc800078e18ff */
        /* <DEDUP_REMOVED lines=23> */
.L_x_1138:
[----:B------:R-:W-:Y:S05]  /*1b40*/  BSYNC B0 ;  /* 0x0000000000007941 */ /* 0x000fea0003800000 */
.L_x_1137:
        /* <DEDUP_REMOVED lines=10> */
[----:B------:R-:W-:Y:S01]  /*1bf0*/  IMAD.MOV.U32 R55, RZ, RZ, R23 ;  /* 0x000000ffff377224 */ /* 0x000fe200078e0017 */
[----:B------:R-:W-:Y:S01]  /*1c00*/  HADD2.F32 R21, -RZ, R89.H0_H0 ;  /* 0x20000059ff157230 */ /* 0x000fe20000004100 */
[----:B------:R-:W-:Y:S01]  /*1c10*/  CS2R R22, SRZ ;  /* 0x0000000000167805 */ /* 0x000fe2000001ff00 */
[----:B------:R-:W-:Y:S01]  /*1c20*/  CS2R R26, SRZ ;  /* 0x00000000001a7805 */ /* 0x000fe2000001ff00 */
[----:B------:R-:W-:Y:S01]  /*1c30*/  FFMA.FTZ R91, R73, R24, R88 ;  /* 0x00000018495b7223 */ /* 0x000fe20000010058 */
[----:B------:R-:W-:Y:S01]  /*1c40*/  HADD2.F32 R88, -RZ, R41.H0_H0 ;  /* 0x20000029ff587230 */ /* 0x000fe20000004100 */
[----:B------:R-:W-:Y:S01]  /*1c50*/  FFMA.FTZ R92, R74, R21, R20 ;  /* 0x000000154a5c7223 */ /* 0x000fe20000010014 */
[----:B------:R-:W-:Y:S01]  /*1c60*/  HADD2.F32 R74, -RZ, R40.H0_H0 ;  /* 0x20000028ff4a7230 */ /* 0x000fe20000004100 */
[----:B------:R-:W-:Y:S01]  /*1c70*/  CS2R R20, SRZ ;  /* 0x0000000000147805 */ /* 0x000fe2000001ff00 */
[----:B------:R-:W-:Y:S01]  /*1c80*/  CS2R R24, SRZ ;  /* 0x0000000000187805 */ /* 0x000fe2000001ff00 */
[----:B------:R-:W-:-:S02]  /*1c90*/  HADD2.F32 R73, -RZ, R36.H1_H1 ;  /* 0x30000024ff497230 */ /* 0x000fc40000004100 */
[----:B------:R-:W-:Y:S02]  /*1ca0*/  HADD2.F32 R89, -RZ, R82.H0_H0 ;  /* 0x20000052ff597230 */ /* 0x000fe40000004100 */
[----:B------:R-:W-:Y:S02]  /*1cb0*/  HADD2.F32 R87, -RZ, R84.H0_H0 ;  /* 0x20000054ff577230 */ /* 0x000fe40000004100 */
[----:B------:R-:W-:Y:S01]  /*1cc0*/  HADD2.F32 R90, -RZ, R81.H1_H1 ;  /* 0x30000051ff5a7230 */ /* 0x000fe20000004100 */
[----:B------:R-:W-:Y:S05]  /*1cd0*/  @P0 BRA `(.L_x_1140) ;  /* 0x000000f000000947 */ /* 0x000fea0003800000 */
[----:B------:R-:W-:Y:S01]  /*1ce0*/  IADD3 R31, P0, R2, 0x30, RZ ;  /* 0x00000030021f7810 */ /* 0x000fe20007f1e0ff */
[----:B------:R-:W-:Y:S01]  /*1cf0*/  IMAD.MOV.U32 R2, RZ, RZ, R30 ;  /* 0x000000ffff027224 */ /* 0x000fe200078e001e */
[----:B------:R-:W-:Y:S02]  /*1d00*/  LEA R30, R42, 0x80, 0x3 ;  /* 0x000000802a1e7811 */ /* 0x000fe400078e18ff */
[----:B------:R-:W-:Y:S02]  /*1d10*/  IADD3.X R29, RZ, R3, RZ, P0, !PT ;  /* 0x00000003ff1d7210 */ /* 0x000fe400007fe4ff */
        /* <DEDUP_REMOVED lines=11> */
.L_x_1140:
[----:B------:R-:W-:Y:S05]  /*1dd0*/  BSYNC B0 ;  /* 0x0000000000007941 */ /* 0x000fea0003800000 */
.L_x_1139:
[----:B------:R-:W-:Y:S01]  /*1de0*/  HADD2.F32 R36, -RZ, R36.H0_H0 ;  /* 0x20000024ff247230 */ /* 0x000fe20000004100 */
[----:B------:R-:W-:Y:S01]  /*1df0*/  FMUL.FTZ R90, R73, R90 ;  /* 0x0000005a495a7220 */ /* 0x000fe20000410000 */
[----:B------:R-:W-:Y:S01]  /*1e00*/  HADD2.F32 R81, -RZ, R81.H0_H0 ;  /* 0x20000051ff517230 */ /* 0x000fe20000004100 */
[----:B------:R-:W-:Y:S01]  /*1e10*/  FFMA.FTZ R2, R74, R89, R91 ;  /* 0x000000594a027223 */ /* 0x000fe2000001005b */
[----:B------:R-:W-:Y:S01]  /*1e20*/  HADD2.F32 R89, -RZ, R37.H0_H0 ;  /* 0x20000025ff597230 */ /* 0x000fe20000004100 */
[----:B------:R-:W-:Y:S01]  /*1e30*/  FFMA.FTZ R88, R88, R87, R92 ;  /* 0x0000005758587223 */ /* 0x000fe2000001005c */
[----:B------:R-:W-:Y:S01]  /*1e40*/  HADD2.F32 R93, -RZ, R84.H1_H1 ;  /* 0x30000054ff5d7230 */ /* 0x000fe20000004100 */
[----:B------:R-:W-:Y:S01]  /*1e50*/  FFMA.FTZ R91, R36, R81, R90 ;  /* 0x00000051245b7223 */ /* 0x000fe2000001005a */
[--C-:B------:R-:W-:Y:S01]  /*1e60*/  HADD2.F32 R90, -RZ, R80.reuse.H0_H0 ;  /* 0x20000050ff5a7230 */ /* 0x100fe20000004100 */
[----:B------:R-:W-:Y:S01]  /*1e70*/  ISETP.NE.AND P0, PT, R42, RZ, PT ;  /* 0x000000ff2a00720c */ /* 0x000fe20003f05270 */
[----:B------:R-:W-:Y:S01]  /*1e80*/  HADD2.F32 R95, -RZ, R80.H1_H1 ;  /* 0x30000050ff5f7230 */ /* 0x000fe20000004100 */
[----:B------:R-:W-:Y:S01]  /*1e90*/  BSSY B0, `(.L_x_1141) ;  /* 0x00000c7000007945 */ /* 0x000fe20003800000 */
[----:B-----5:R-:W-:Y:S01]  /*1ea0*/  HADD2.F32 R92, -RZ, R20.H1_H1 ;  /* 0x30000014ff5c7230 */ /* 0x020fe20000004100 */
[----:B------:R-:W-:Y:S01]  /*1eb0*/  FFMA.FTZ R94, R89, R90, R91 ;  /* 0x0000005a595e7223 */ /* 0x000fe2000001005b */
[----:B------:R-:W-:-:S02]  /*1ec0*/  HADD2.F32 R91, -RZ, R41.H1_H1 ;  /* 0x30000029ff5b7230 */ /* 0x000fc40000004100 */
[----:B------:R-:W-:Y:S02]  /*1ed0*/  HADD2.F32 R90, -RZ, R37.H1_H1 ;  /* 0x30000025ff5a7230 */ /* 0x000fe40000004100 */
[----:B------:R-:W-:Y:S01]  /*1ee0*/  HADD2.F32 R89, -RZ, R71.H1_H1 ;  /* 0x30000047ff597230 */ /* 0x000fe20000004100 */
[----:B------:R-:W-:Y:S01]  /*1ef0*/  FFMA.FTZ R98, R91, R93, R88 ;  /* 0x0000005d5b627223 */ /* 0x000fe20000010058 */
[----:B------:R-:W-:Y:S01]  /*1f00*/  HADD2.F32 R93, -RZ, R38.H0_H0 ;  /* 0x20000026ff5d7230 */ /* 0x000fe20000004100 */
[----:B------:R-:W-:Y:S01]  /*1f10*/  FFMA.FTZ R99, R90, R95, R94 ;  /* 0x0000005f5a637223 */ /* 0x000fe2000001005e */
[----:B------:R-:W-:Y:S01]  /*1f20*/  HADD2.F32 R96, -RZ, R85.H0_H0 ;  /* 0x20000055ff607230 */ /* 0x000fe20000004100 */
[----:B------:R-:W-:Y:S01]  /*1f30*/  FMUL.FTZ R100, R89, R92 ;  /* 0x0000005c59647220 */ /* 0x000fe20000410000 */
[----:B------:R-:W-:Y:S02]  /*1f40*/  HADD2.F32 R92, -RZ, R71.H0_H0 ;  /* 0x20000047ff5c7230 */ /* 0x000fe40000004100 */
[----:B------:R-:W-:Y:S01]  /*1f50*/  HADD2.F32 R95, -RZ, R20.H0_H0 ;  /* 0x20000014ff5f7230 */ /* 0x000fe20000004100 */
[----:B------:R-:W-:Y:S01]  /*1f60*/  FFMA.FTZ R96, R93, R96, R98 ;  /* 0x000000605d607223 */ /* 0x000fe20000010062 */
[----:B------:R-:W-:-:S02]  /*1f70*/  HADD2.F32 R90, -RZ, R26.H0_H0 ;  /* 0x2000001aff5a7230 */ /* 0x000fc40000004100 */
[----:B------:R-:W-:Y:S01]  /*1f80*/  HADD2.F32 R91, -RZ, R26.H1_H1 ;  /* 0x3000001aff5b7230 */ /* 0x000fe20000004100 */
[----:B------:R-:W-:Y:S01]  /*1f90*/  FFMA.FTZ R92, R92, R95, R100 ;  /* 0x0000005f5c5c7223 */ /* 0x000fe20000010064 */
[----:B------:R-:W-:Y:S02]  /*1fa0*/  HADD2.F32 R26, -RZ, R78.H0_H0 ;  /* 0x2000004eff1a7230 */ /* 0x000fe40000004100 */
[----:B------:R-:W-:Y:S02]  /*1fb0*/  HADD2.F32 R93, -RZ, R21.H0_H0 ;  /* 0x20000015ff5d7230 */ /* 0x000fe40000004100 */
[--C-:B------:R-:W-:Y:S02]  /*1fc0*/  HADD2.F32 R89, -RZ, R27.reuse.H0_H0 ;  /* 0x2000001bff597230 */ /* 0x100fe40000004100 */
[----:B------:R-:W-:Y:S01]  /*1fd0*/  HADD2.F32 R20, -RZ, R27.H1_H1 ;  /* 0x3000001bff147230 */ /* 0x000fe20000004100 */
[----:B------:R-:W-:Y:S01]  /*1fe0*/  FFMA.FTZ R26, R26, R93, R92 ;  /* 0x0000005d1a1a7223 */ /* 0x000fe2000001005c */
[----:B------:R-:W-:-:S02]  /*1ff0*/  HADD2.F32 R94, -RZ, R34.H0_H0 ;  /* 0x20000022ff5e7230 */ /* 0x000fc40000004100 */
[----:B------:R-:W-:Y:S02]  /*2000*/  HADD2.F32 R97, -RZ, R54.H0_H0 ;  /* 0x20000036ff617230 */ /* 0x000fe40000004100 */
[----:B------:R-:W-:Y:S02]  /*2010*/  HADD2.F32 R27, -RZ, R40.H1_H1 ;  /* 0x30000028ff1b7230 */ /* 0x000fe40000004100 */
[----:B------:R-:W-:Y:S01]  /*2020*/  HADD2.F32 R38, -RZ, R38.H1_H1 ;  /* 0x30000026ff267230 */ /* 0x000fe20000004100 */
[----:B------:R-:W-:Y:S01]  /*2030*/  FFMA.FTZ R94, R94, R97, R99 ;  /* 0x000000615e5e7223 */ /* 0x000fe20000010063 */
[----:B------:R-:W-:Y:S02]  /*2040*/  HADD2.F32 R82, -RZ, R82.H1_H1 ;  /* 0x30000052ff527230 */ /* 0x000fe40000004100 */
[----:B------:R-:W-:Y:S02]  /*2050*/  HADD2.F32 R85, -RZ, R85.H1_H1 ;  /* 0x30000055ff557230 */ /* 0x000fe40000004100 */
[----:B------:R-:W-:Y:S01]  /*2060*/  HADD2.F32 R78, -RZ, R78.H1_H1 ;  /* 0x3000004eff4e7230 */ /* 0x000fe20000004100 */
[----:B------:R-:W-:Y:S01]  /*2070*/  FFMA.FTZ R82, R27, R82, R2 ;  /* 0x000000521b527223 */ /* 0x000fe20000010002 */
        /* <DEDUP_REMOVED lines=8> */
[----:B------:R-:W-:Y:S02]  /*2100*/  HADD2.F32 R21, -RZ, R43.H0_H0 ;  /* 0x2000002bff157230 */ /* 0x000fe40000004100 */
[----:B------:R-:W-:Y:S01]  /*2110*/  HADD2.F32 R75, -RZ, R75.H1_H1 ;  /* 0x3000004bff4b7230 */ /* 0x000fe20000004100 */
[----:B------:R-:W-:Y:S01]  /*2120*/  FFMA.FTZ R2, R2, R85, R78 ;  /* 0x0000005502027223 */ /* 0x000fe2000001004e */
[----:B------:R-:W-:-:S02]  /*2130*/  HADD2.F32 R34, -RZ, R83.H0_H0 ;  /* 0x20000053ff227230 */ /* 0x000fc40000004100 */
[----:B------:R-:W-:Y:S02]  /*2140*/  HADD2.F32 R22, -RZ, R22.H1_H1 ;  /* 0x30000016ff167230 */ /* 0x000fe40000004100 */
[----:B------:R-:W-:Y:S01]  /*2150*/  HADD2.F32 R26, -RZ, R39.H0_H0 ;  /* 0x20000027ff1a7230 */ /* 0x000fe20000004100 */
[----:B------:R-:W-:Y:S01]  /*2160*/  FFMA.FTZ R82, R21, R34, R82 ;  /* 0x0000002215527223 */ /* 0x000fe20000010052 */
[----:B------:R-:W-:Y:S01]  /*2170*/  HADD2.F32 R93, -RZ, R86.H0_H0 ;  /* 0x20000056ff5d7230 */ /* 0x000fe20000004100 */
[----:B------:R-:W-:Y:S01]  /*2180*/  FFMA.FTZ R75, R75, R22, R2 ;  /* 0x000000164b4b7223 */ /* 0x000fe20000010002 */
[----:B------:R-:W-:Y:S02]  /*2190*/  HADD2.F32 R27, -RZ, R35.H0_H0 ;  /* 0x20000023ff1b7230 */ /* 0x000fe40000004100 */
        /* <DEDUP_REMOVED lines=9> */
[----:B------:R-:W-:Y:S02]  /*2230*/  HADD2.F32 R79, -RZ, R79.H1_H1 ;  /* 0x3000004fff4f7230 */ /* 0x000fe40000004100 */
[----:B------:R-:W-:-:S02]  /*2240*/  HADD2.F32 R22, -RZ, R83.H1_H1 ;  /* 0x30000053ff167230 */ /* 0x000fc40000004100 */
        /* <DEDUP_REMOVED lines=20> */
[----:B------:R-:W-:Y:S01]  /*2390*/  HADD2.F32 R41, -RZ, R4.H1_H1 ;  /* 0x30000004ff297230 */ /* 0x000fe20000004100 */
[----:B------:R-:W-:Y:S01]  /*23a0*/  FFMA.FTZ R12, R57, R12, R30 ;  /* 0x0000000c390c7223 */ /* 0x000fe2000001001e */
[----:B------:R-:W-:Y:S01]  /*23b0*/  HADD2.F32 R24, -RZ, R24.H1_H1 ;  /* 0x30000018ff187230 */ /* 0x000fe20000004100 */
[----:B------:R-:W-:Y:S01]  /*23c0*/  FFMA.FTZ R26, R66, R81, R26 ;  /* 0x00000051421a7223 */ /* 0x000fe2000001001a */
[----:B0-----:R-:W-:Y:S02]  /*23d0*/  HADD2.F32 R29, -RZ, R9.H0_H0 ;  /* 0x20000009ff1d7230 */ /* 0x001fe40000004100 */
        /* <DEDUP_REMOVED lines=71> */
[----:B-1----:R-:W-:Y:S02]  /*2850*/  FADD.FTZ R7, R6, R7 ;  /* 0x0000000706077221 */ /* 0x002fe40000010000 */
        /* <DEDUP_REMOVED lines=11> */
[----:B------:R-:W-:Y:S01]  /*2910*/  USHF.R.S32.HI UR7, URZ, 0x1f, UR4 ;  /* 0x0000001f3f077899 */ /* 0x000fe20008011404 */
[C---:B------:R-:W-:Y:S01]  /*2920*/  IADD3 R5, R45.reuse, 0x20, RZ ;  /* 0x000000202d057810 */ /* 0x040fe20007ffe0ff */
[----:B------:R-:W-:Y:S01]  /*2930*/  UIADD3 UR6, UP0, UR17, UR4, URZ ;  /* 0x0000000411067290 */ /* 0x000fe2000ff1e03f */
[C---:B------:R-:W-:Y:S01]  /*2940*/  IADD3 R7, R45.reuse, 0x30, RZ ;  /* 0x000000302d077810 */ /* 0x040fe20007ffe0ff */
[----:B------:R-:W-:Y:S01]  /*2950*/  ULDC.64 UR20, c[0x0][0x1c8] ;  /* 0x0000720000147ab9 */ /* 0x000fe20000000a00 */
[----:B------:R-:W-:Y:S01]  /*2960*/  ISETP.GE.AND P2, PT, R76, UR19, PT ;  /* 0x000000134c007c0c */ /* 0x000fe2000bf46270 */
[----:B------:R-:W-:Y:S01]  /*2970*/  ULEA.HI.X.SX32 UR7, UR17, UR7, 0x1, UP0 ;  /* 0x0000000711077291 */ /* 0x000fe200080f0e3f */
        /* <DEDUP_REMOVED lines=20> */
[----:B------:R0:W-:Y:S04]  /*2ac0*/  STG.E [R2.64], R5 ;  /* 0x0000000502007986 */ /* 0x0001e8000c10190a */
[----:B------:R0:W-:Y:S04]  /*2ad0*/  STG.E [R2.64+0x40], R7 ;  /* 0x0000400702007986 */ /* 0x0001e8000c10190a */
[----:B------:R0:W-:Y:S04]  /*2ae0*/  STG.E [R2.64+0x80], R9 ;  /* 0x0000800902007986 */ /* 0x0001e8000c10190a */
[----:B------:R0:W-:Y:S02]  /*2af0*/  STG.E [R2.64+0xc0], R11 ;  /* 0x0000c00b02007986 */ /* 0x0001e4000c10190a */
.L_x_1142:
[----:B------:R-:W-:Y:S05]  /*2b00*/  BSYNC B0 ;  /* 0x0000000000007941 */ /* 0x000fea0003800000 */
.L_x_1141:
[----:B------:R-:W-:Y:S01]  /*2b10*/  UIADD3 UR8, UR8, 0x3f, URZ ;  /* 0x0000003f08087890 */ /* 0x000fe2000fffe03f */
[----:B------:R-:W-:Y:S03]  /*2b20*/  BSSY B0, `(.L_x_1143) ;  /* 0x0000022000007945 */ /* 0x000fe60003800000 */
[----:B------:R-:W-:-:S02]  /*2b30*/  USHF.R.S32.HI UR6, URZ, 0x1f, UR8 ;  /* 0x0000001f3f067899 */ /* 0x000fc40008011408 */
[----:B------:R-:W-:Y:S02]  /*2b40*/  UIMAD UR7, UR14, -0x40, UR8 ;  /* 0xffffffc00e0778a4 */ /* 0x000fe4000f8e0208 */
[----:B------:R-:W-:-:S04]  /*2b50*/  ULEA.HI UR6, UR6, UR8, URZ, 0x6 ;  /* 0x0000000806067291 */ /* 0x000fc8000f8f303f */
[----:B------:R-:W-:-:S04]  /*2b60*/  ULOP3.LUT UR6, UR6, 0xffffffc0, URZ, 0xc0, !UPT ;  /* 0xffffffc006067892 */ /* 0x000fc8000f8ec03f */
[----:B------:R-:W-:-:S06]  /*2b70*/  UIADD3 UR6, UR7, UR6, -UR8 ;  /* 0x0000000607067290 */ /* 0x000fcc000fffe808 */
[----:B------:R-:W-:-:S04]  /*2b80*/  ISETP.GE.AND P0, PT, R46, UR6, PT ;  /* 0x000000062e007c0c */ /* 0x000fc8000bf06270 */
[----:B------:R-:W-:-:S13]  /*2b90*/  ISETP.GT.OR P0, PT, R46, 0x3f, P0 ;  /* 0x0000003f2e00780c */ /* 0x000fda0000704670 */
[----:B------:R-:W-:Y:S05]  /*2ba0*/  @P0 BRA `(.L_x_1144) ;  /* 0x0000019000000947 */ /* 0x000fea0003800000 */
[----:B------:R-:W-:Y:S01]  /*2bb0*/  USHF.R.S32.HI UR6, URZ, 0x1f, UR17 ;  /* 0x0000001f3f067899 */ /* 0x000fe20008011411 */
[----:B0-----:R-:W-:Y:S01]  /*2bc0*/  IMAD.U32 R3, RZ, RZ, UR4 ;  /* 0x00000004ff037e24 */ /* 0x001fe2000f8e00ff */
[----:B------:R-:W-:Y:S01]  /*2bd0*/  USHF.R.S32.HI UR8, URZ, 0x1f, UR4 ;  /* 0x0000001f3f087899 */ /* 0x000fe20008011404 */
[--C-:B------:R-:W-:Y:S01]  /*2be0*/  SHF.R.S32.HI R0, RZ, 0x1f, R46.reuse ;  /* 0x0000001fff007819 */ /* 0x100fe2000001142e */
[----:B------:R-:W-:Y:S02]  /*2bf0*/  IMAD.U32 R5, RZ, RZ, UR15 ;  /* 0x0000000fff057e24 */ /* 0x000fe4000f8e00ff */
[----:B------:R-:W-:Y:S02]  /*2c00*/  IADD3 R2, P0, P1, R3, UR17, R46 ;  /* 0x0000001103027c10 */ /* 0x000fe4000f91e02e */
[----:B------:R-:W-:Y:S01]  /*2c10*/  MOV R3, UR6 ;  /* 0x0000000600037c02 */ /* 0x000fe20008000f00 */
[----:B------:R-:W-:Y:S02]  /*2c20*/  ULDC.64 UR6, c[0x0][0x1f8] ;  /* 0x00007e0000067ab9 */ /* 0x000fe40000000a00 */
[----:B------:R-:W-:Y:S01]  /*2c30*/  UIMAD UR6, UR16, UR6, URZ ;  /* 0x00000006100672a4 */ /* 0x000fe2000f8e023f */
[----:B------:R-:W-:Y:S01]  /*2c40*/  IADD3.X R3, R3, UR8, R0, P0, P1 ;  /* 0x0000000803037c10 */ /* 0x000fe200087e2400 */
[----:B------:R-:W-:Y:S01]  /*2c50*/  ULDC.64 UR8, c[0x0][0x200] ;  /* 0x0000800000087ab9 */ /* 0x000fe20000000a00 */
[C---:B------:R-:W-:Y:S01]  /*2c60*/  FMUL.FTZ R0, R77.reuse, 1.4426950216293334961 ;  /* 0x3fb8aa3b4d007820 */ /* 0x040fe20000410000 */
[----:B------:R-:W-:Y:S01]  /*2c70*/  UIMAD UR6, UR15, UR7, UR6 ;  /* 0x000000070f0672a4 */ /* 0x000fe2000f8e0206 */
[----:B------:R-:W-:Y:S01]  /*2c80*/  FSETP.NEU.FTZ.AND P0, PT, R77, -INF , PT ;  /* 0xff8000004d00780b */ /* 0x000fe20003f1d000 */
        /* <DEDUP_REMOVED lines=11> */
.L_x_1144:
[----:B------:R-:W-:Y:S05]  /*2d40*/  BSYNC B0 ;  /* 0x0000000000007941 */ /* 0x000fea0003800000 */
.L_x_1143:
[----:B------:R-:W-:Y:S01]  /*2d50*/  USHF.L.U32 UR7, UR14, 0xe, URZ ;  /* 0x0000000e0e077899 */ /* 0x000fe2000800063f */
[----:B------:R-:W-:Y:S01]  /*2d60*/  IMAD.SHL.U32 R0, R46, 0x4, RZ ;  /* 0x000000042e007824 */ /* 0x000fe200078e00ff */
[----:B------:R-:W-:Y:S01]  /*2d70*/  USHF.L.U32 UR6, UR4, 0x8, URZ ;  /* 0x0000000804067899 */ /* 0x000fe2000800063f */
[----:B0-----:R-:W-:Y:S01]  /*2d80*/  MOV R5, UR15 ;  /* 0x0000000f00057c02 */ /* 0x001fe20008000f00 */
[----:B------:R-:W-:Y:S02]  /*2d90*/  USHF.R.S32.HI UR9, URZ, 0x1f, UR7 ;  /* 0x0000001f3f097899 */ /* 0x000fe40008011407 */
[----:B------:R-:W-:Y:S01]  /*2da0*/  MOV R3, UR7 ;  /* 0x0000000700037c02 */ /* 0x000fe20008000f00 */
[----:B------:R-:W-:-:S03]  /*2db0*/  USHF.R.S32.HI UR8, URZ, 0x1f, UR6 ;  /* 0x0000001f3f087899 */ /* 0x000fc60008011406 */
[----:B------:R-:W-:Y:S01]  /*2dc0*/  IADD3 R2, P0, P1, R0, UR6, R3 ;  /* 0x0000000600027c10 */ /* 0x000fe2000f91e003 */
[----:B------:R-:W-:Y:S01]  /*2dd0*/  IMAD.U32 R3, RZ, RZ, UR9 ;  /* 0x00000009ff037e24 */ /* 0x000fe2000f8e00ff */
[----:B------:R-:W-:Y:S01]  /*2de0*/  SHF.R.S32.HI R0, RZ, 0x1f, R0 ;  /* 0x0000001fff007819 */ /* 0x000fe20000011400 */
[----:B------:R-:W-:Y:S02]  /*2df0*/  ULDC.64 UR6, c[0x0][0x220] ;  /* 0x0000880000067ab9 */ /* 0x000fe40000000a00 */
[----:B------:R-:W-:Y:S01]  /*2e00*/  UIMAD UR6, UR16, UR6, URZ ;  /* 0x00000006100672a4 */ /* 0x000fe2000f8e023f */
[----:B------:R-:W-:Y:S01]  /*2e10*/  IADD3.X R3, R0, UR8, R3, P0, P1 ;  /* 0x0000000800037c10 */ /* 0x000fe200087e2403 */
[----:B------:R-:W-:Y:S01]  /*2e20*/  ULDC.64 UR8, c[0x0][0x228] ;  /* 0x00008a0000087ab9 */ /* 0x000fe20000000a00 */
[----:B------:R-:W-:Y:S01]  /*2e30*/  ISETP.NE.U32.AND P0, PT, RZ, c[0x0][0x238], PT ;  /* 0x00008e00ff007a0c */ /* 0x000fe20003f05070 */
[----:B------:R-:W-:Y:S02]  /*2e40*/  UIMAD UR6, UR15, UR7, UR6 ;  /* 0x000000070f0672a4 */ /* 0x000fe4000f8e0206 */
[----:B------:R-:W-:Y:S01]  /*2e50*/  IMAD.WIDE.U32 R2, R5, c[0x0][0x220], R2 ;  /* 0x0000880005027a25 */ /* 0x000fe200078e0002 */
[----:B------:R-:W-:Y:S01]  /*2e60*/  UIMAD UR7, UR5, UR8, URZ ;  /* 0x00000008050772a4 */ /* 0x000fe2000f8e023f */
[----:B------:R-:W-:-:S02]  /*2e70*/  ISETP.NE.AND.EX P0, PT, RZ, c[0x0][0x23c], PT, P0 ;  /* 0x00008f00ff007a0c */ /* 0x000fc40003f05300 */
        /* <DEDUP_REMOVED lines=28> */
[----:B------:R-:W-:-:S03]  /*3040*/  UIMAD UR6, UR4, UR6, UR15 ;  /* 0x00000006040672a4 */ /* 0x000fc6000f8e020f */
[----:B------:R-:W-:Y:S02]  /*3050*/  ULDC.64 UR4, c[0x0][0x238] ;  /* 0x00008e0000047ab9 */ /* 0x000fe40000000a00 */
[----:B------:R-:W-:-:S06]  /*3060*/  UIMAD.WIDE UR4, UR6, UR13, UR4 ;  /* 0x0000000d060472a5 */ /* 0x000fcc000f8e0204 */
[----:B------:R-:W-:Y:S02]  /*3070*/  MOV R2, UR4 ;  /* 0x0000000400027c02 */ /* 0x000fe40008000f00 */
[----:B------:R-:W-:-:S05]  /*3080*/  MOV R3, UR5 ;  /* 0x0000000500037c02 */ /* 0x000fca0008000f00 */
[----:B------:R-:W-:Y:S01]  /*3090*/  STG.E [R2.64], RZ ;  /* 0x000000ff02007986 */ /* 0x000fe2000c10190a */
[----:B------:R-:W-:Y:S05]  /*30a0*/  EXIT ;  /* 0x000000000000794d */ /* 0x000fea0003800000 */
.L_x_1145:
        /* <DEDUP_REMOVED lines=13> */
.L_x_1175:


//--------------------- .nv.shared._ZN7cutlass13device_kernelIN5flash19enable_sm80_to_sm89INS1_16FlashAttnBwdSm80INS1_25CollectiveMainloopBwdSm80ILi1ELi1EN4cute5tupleIJNS5_1CILi32EEENS7_ILi64EEENS7_ILi256EEEEEENS_6half_tEfNS_4arch4Sm80ELb0ELb0ELb0ELb0ELb0ELb0ELb0ELb0ELi2ELi2ELi2ELi1ELb1EEENS1_21CollectiveEpilogueBwdISB_SC_SE_Li256ELb0ELb0ELi4EEENS1_19SingleTileSchedulerILb0ELb0ELb0ELi64EEEEEEEEEvNT_6ParamsE --------------------------
	.section	.nv.shared._ZN7cutlass13device_kernelIN5flash19enable_sm80_to_sm89INS1_16FlashAttnBwdSm80INS1_25CollectiveMainloopBwdSm80ILi1ELi1EN4cute5tupleIJNS5_1CILi32EEENS7_ILi64EEENS7_ILi256EEEEEENS_6half_tEfNS_4arch4Sm80ELb0ELb0ELb0ELb0ELb0ELb0ELb0ELb0ELi2ELi2ELi2ELi1ELb1EEENS1_21CollectiveEpilogueBwdISB_SC_SE_Li256ELb0ELb0ELi4EEENS1_19SingleTileSchedulerILb0ELb0ELb0ELi64EEEEEEEEEvNT_6ParamsE,"aw",@nobits
	.sectionflags	@""
	.align	16


//--------------------- .nv.global                --------------------------
	.section	.nv.global,"aw",@nobits
.nv.global:
	.type		_ZN66_INTERNAL_16e508ea_30_flash_bwd_hdim256_fp16_sm80_cu_1f2e7571_28864cute1_E,@object
	.size		_ZN66_INTERNAL_16e508ea_30_flash_bwd_hdim256_fp16_sm80_cu_1f2e7571_28864cute1_E,(_ZN66_INTERNAL_16e508ea_30_flash_bwd_hdim256_fp16_sm80_cu_1f2e7571_28864cuda3std3__45__cpo6cbeginE - _ZN66_INTERNAL_16e508ea_30_flash_bwd_hdim256_fp16_sm80_cu_1f2e7571_28864cute1_E)
_ZN66_INTERNAL_16e508ea_30_flash_bwd_hdim256_fp16_sm80_cu_1f2e7571_28864cute1_E:
	.zero		1
	.type		_ZN66_INTERNAL_16e508ea_30_flash_bwd_hdim256_fp16_sm80_cu_1f2e7571_28864cuda3std3__45__cpo6cbeginE,@object
	.size		_ZN66_INTERNAL_16e508ea_30_flash_bwd_hdim256_fp16_sm80_cu_1f2e7571_28864cuda3std3__45__cpo6cbeginE,(_ZN66_INTERNAL_16e508ea_30_flash_bwd_hdim256_fp16_sm80_cu_1f2e7571_28864cuda3std3__48in_placeE - _ZN66_INTERNAL_16e508ea_30_flash_bwd_hdim256_fp16_sm80_cu_1f2e7571_28864cuda3std3__45__cpo6cbeginE)
_ZN66_INTERNAL_16e508ea_30_flash_bwd_hdim256_fp16_sm80_cu_1f2e7571_28864cuda3std3__45__cpo6cbeginE:
	.zero		1
	.type		_ZN66_INTERNAL_16e508ea_30_flash_bwd_hdim256_fp16_sm80_cu_1f2e7571_28864cuda3std3__48in_placeE,@object
	.size		_ZN66_INTERNAL_16e508ea_30_flash_bwd_hdim256_fp16_sm80_cu_1f2e7571_28864cuda3std3__48in_placeE,(_ZN66_INTERNAL_16e508ea_30_flash_bwd_hdim256_fp16_sm80_cu_1f2e7571_28864cuda3std6ranges3__45__cpo9iter_moveE - _ZN66_INTERNAL_16e508ea_30_flash_bwd_hdim256_fp16_sm80_cu_1f2e7571_28864cuda3std3__48in_placeE)
_ZN66_INTERNAL_16e508ea_30_flash_bwd_hdim256_fp16_sm80_cu_1f2e7571_28864cuda3std3__48in_placeE:
	.zero		1
	.type		_ZN66_INTERNAL_16e508ea_30_flash_bwd_hdim256_fp16_sm80_cu_1f2e7571_28864cuda3std6ranges3__45__cpo9iter_moveE,@object
	.size		_ZN66_INTERNAL_16e508ea_30_flash_bwd_hdim256_fp16_sm80_cu_1f2e7571_28864cuda3std6ranges3__45__cpo9iter_moveE,(_ZN66_INTERNAL_16e508ea_30_flash_bwd_hdim256_fp16_sm80_cu_1f2e7571_28864cuda3std3__45__cpo5beginE - _ZN66_INTERNAL_16e508ea_30_flash_bwd_hdim256_fp16_sm80_cu_1f2e7571_28864cuda3std6ranges3__45__cpo9iter_moveE)
_ZN66_INTERNAL_16e508ea_30_flash_bwd_hdim256_fp16_sm80_cu_1f2e7571_28864cuda3std6ranges3__45__cpo9iter_moveE:
	.zero		1
	.type		_ZN66_INTERNAL_16e508ea_30_flash_bwd_hdim256_fp16_sm80_cu_1f2e7571_28864cuda3std3__45__cpo5beginE,@object
	.size		_ZN66_INTERNAL_16e508ea_30_flash_bwd_hdim256_fp16_sm80_cu_1f2e7571_28864cuda3std3__45__cpo5beginE,(_ZN66_INTERNAL_16e508ea_30_flash_bwd_hdim256_fp16_sm80_cu_1f2e7571_28864cuda3std3__468_GLOBAL__N__16e508ea_30_flash_bwd_hdim256_fp16_sm80_cu_1f2e7571_28866ignoreE - _ZN66_INTERNAL_16e508ea_30_flash_bwd_hdim256_fp16_sm80_cu_1f2e7571_28864cuda3std3__45__cpo5beginE)
_ZN66_INTERNAL_16e508ea_30_flash_bwd_hdim256_fp16_sm80_cu_1f2e7571_28864cuda3std3__45__cpo5beginE:
	.zero		1
	.type		_ZN66_INTERNAL_16e508ea_30_flash_bwd_hdim256_fp16_sm80_cu_1f2e7571_28864cuda3std3__468_GLOBAL__N__16e508ea_30_flash_bwd_hdim256_fp16_sm80_cu_1f2e7571_28866ignoreE,@object
	.size		_ZN66_INTERNAL_16e508ea_30_flash_bwd_hdim256_fp16_sm80_cu_1f2e7571_28864cuda3std3__468_GLOBAL__N__16e508ea_30_flash_bwd_hdim256_fp16_sm80_cu_1f2e7571_28866ignoreE,(_ZN66_INTERNAL_16e508ea_30_flash_bwd_hdim256_fp16_sm80_cu_1f2e7571_28864cute7productE - _ZN66_INTERNAL_16e508ea_30_flash_bwd_hdim256_fp16_sm80_cu_1f2e7571_28864cuda3std3__468_GLOBAL__N__16e508ea_30_flash_bwd_hdim256_fp16_sm80_cu_1f2e7571_28866ignoreE)
_ZN66_INTERNAL_16e508ea_30_flash_bwd_hdim256_fp16_sm80_cu_1f2e7571_28864cuda3std3__468_GLOBAL__N__16e508ea_30_flash_bwd_hdim256_fp16_sm80_cu_1f2e7571_28866ignoreE:
	.zero		1
	.type		_ZN66_INTERNAL_16e508ea_30_flash_bwd_hdim256_fp16_sm80_cu_1f2e7571_28864cute7productE,@object
	.size		_ZN66_INTERNAL_16e508ea_30_flash_bwd_hdim256_fp16_sm80_cu_1f2e7571_28864cute7productE,(_ZN66_INTERNAL_16e508ea_30_flash_bwd_hdim256_fp16_sm80_cu_1f2e7571_28864cuda3std3__45__cpo3endE - _ZN66_INTERNAL_16e508ea_30_flash_bwd_hdim256_fp16_sm80_cu_1f2e7571_28864cute7productE)
_ZN66_INTERNAL_16e508ea_30_flash_bwd_hdim256_fp16_sm80_cu_1f2e7571_28864cute7productE:
	.zero		1
	.type		_ZN66_INTERNAL_16e508ea_30_flash_bwd_hdim256_fp16_sm80_cu_1f2e7571_28864cuda3std3__45__cpo3endE,@object
	.size		_ZN66_INTERNAL_16e508ea_30_flash_bwd_hdim256_fp16_sm80_cu_1f2e7571_28864cuda3std3__45__cpo3endE,(_ZN66_INTERNAL_16e508ea_30_flash_bwd_hdim256_fp16_sm80_cu_1f2e7571_28864cuda3std3__419piecewise_constructE - _ZN66_INTERNAL_16e508ea_30_flash_bwd_hdim256_fp16_sm80_cu_1f2e7571_28864cuda3std3__45__cpo3endE)
_ZN66_INTERNAL_16e508ea_30_flash_bwd_hdim256_fp16_sm80_cu_1f2e7571_28864cuda3std3__45__cpo3endE:
	.zero		1
	.type		_ZN66_INTERNAL_16e508ea_30_flash_bwd_hdim256_fp16_sm80_cu_1f2e7571_28864cuda3std3__419piecewise_constructE,@object
	.size		_ZN66_INTERNAL_16e508ea_30_flash_bwd_hdim256_fp16_sm80_cu_1f2e7571_28864cuda3std3__419piecewise_constructE,(_ZN66_INTERNAL_16e508ea_30_flash_bwd_hdim256_fp16_sm80_cu_1f2e7571_28864cuda3std3__45__cpo4cendE - _ZN66_INTERNAL_16e508ea_30_flash_bwd_hdim256_fp16_sm80_cu_1f2e7571_28864cuda3std3__419piecewise_constructE)
_ZN66_INTERNAL_16e508ea_30_flash_bwd_hdim256_fp16_sm80_cu_1f2e7571_28864cuda3std3__419piecewise_constructE:
	.zero		1
	.type		_ZN66_INTERNAL_16e508ea_30_flash_bwd_hdim256_fp16_sm80_cu_1f2e7571_28864cuda3std3__45__cpo4cendE,@object
	.size		_ZN66_INTERNAL_16e508ea_30_flash_bwd_hdim256_fp16_sm80_cu_1f2e7571_28864cuda3std3__45__cpo4cendE,(_ZN66_INTERNAL_16e508ea_30_flash_bwd_hdim256_fp16_sm80_cu_1f2e7571_28864cuda3std6ranges3__45__cpo4swapE - _ZN66_INTERNAL_16e508ea_30_flash_bwd_hdim256_fp16_sm80_cu_1f2e7571_28864cuda3std3__45__cpo4cendE)
_ZN66_INTERNAL_16e508ea_30_flash_bwd_hdim256_fp16_sm80_cu_1f2e7571_28864cuda3std3__45__cpo4cendE:
	.zero		1
	.type		_ZN66_INTERNAL_16e508ea_30_flash_bwd_hdim256_fp16_sm80_cu_1f2e7571_28864cuda3std6ranges3__45__cpo4swapE,@object
	.size		_ZN66_INTERNAL_16e508ea_30_flash_bwd_hdim256_fp16_sm80_cu_1f2e7571_28864cuda3std6ranges3__45__cpo4swapE,(.L_7 - _ZN66_INTERNAL_16e508ea_30_flash_bwd_hdim256_fp16_sm80_cu_1f2e7571_28864cuda3std6ranges3__45__cpo4swapE)
_ZN66_INTERNAL_16e508ea_30_flash_bwd_hdim256_fp16_sm80_cu_1f2e7571_28864cuda3std6ranges3__45__cpo4swapE:
	.zero		1
.L_7:


//--------------------- .nv.shared._ZN7cutlass13device_kernelIN5flash19enable_sm80_to_sm89INS1_16FlashAttnBwdSm80INS1_25CollectiveMainloopBwdSm80ILi1ELi1EN4cute5tupleIJNS5_1CILi32EEENS7_ILi64EEENS7_ILi256EEEEEENS_6half_tEfNS_4arch4Sm80ELb0ELb0ELb0ELb0ELb0ELb0ELb0ELb0ELi2ELi2ELi2ELi1ELb1EEENS1_24CollectiveEpilogueBwdGQAISB_fSE_Li256ELb0ELb0EEENS1_19SingleTileSchedulerILb0ELb0ELb0ELi64EEEEEEEEEvNT_6ParamsE --------------------------
	.section	.nv.shared._ZN7cutlass13device_kernelIN5flash19enable_sm80_to_sm89INS1_16FlashAttnBwdSm80INS1_25CollectiveMainloopBwdSm80ILi1ELi1EN4cute5tupleIJNS5_1CILi32EEENS7_ILi64EEENS7_ILi256EEEEEENS_6half_tEfNS_4arch4Sm80ELb0ELb0ELb0ELb0ELb0ELb0ELb0ELb0ELi2ELi2ELi2ELi1ELb1EEENS1_24CollectiveEpilogueBwdGQAISB_fSE_Li256ELb0ELb0EEENS1_19SingleTileSchedulerILb0ELb0ELb0ELi64EEEEEEEEEvNT_6ParamsE,"aw",@nobits
	.sectionflags	@""
	.align	16


//--------------------- .nv.shared._ZN7cutlass13device_kernelIN5flash19enable_sm80_to_sm89INS1_16FlashAttnBwdSm80INS1_25CollectiveMainloopBwdSm80ILi1ELi1EN4cute5tupleIJNS5_1CILi32EEENS7_ILi64EEENS7_ILi256EEEEEENS_6half_tEfNS_4arch4Sm80ELb0ELb0ELb0ELb1ELb0ELb0ELb0ELb0ELi2ELi2ELi2ELi1ELb1EEENS1_21CollectiveEpilogueBwdISB_SC_SE_Li256ELb1ELb0ELi4EEENS1_19SingleTileSchedulerILb1ELb0ELb0ELi64EEEEEEEEEvNT_6ParamsE --------------------------
	.section	.nv.shared._ZN7cutlass13device_kernelIN5flash19enable_sm80_to_sm89INS1_16FlashAttnBwdSm80INS1_25CollectiveMainloopBwdSm80ILi1ELi1EN4cute5tupleIJNS5_1CILi32EEENS7_ILi64EEENS7_ILi256EEEEEENS_6half_tEfNS_4arch4Sm80ELb0ELb0ELb0ELb1ELb0ELb0ELb0ELb0ELi2ELi2ELi2ELi1ELb1EEENS1_21CollectiveEpilogueBwdISB_SC_SE_Li256ELb1ELb0ELi4EEENS1_19SingleTileSchedulerILb1ELb0ELb0ELi64EEEEEEEEEvNT_6ParamsE,"aw",@nobits
	.sectionflags	@""
	.align	16


//--------------------- .nv.shared._ZN7cutlass13device_kernelIN5flash19enable_sm80_to_sm89INS1_16FlashAttnBwdSm80INS1_25CollectiveMainloopBwdSm80ILi1ELi1EN4cute5tupleIJNS5_1CILi32EEENS7_ILi64EEENS7_ILi256EEEEEENS_6half_tEfNS_4arch4Sm80ELb0ELb0ELb0ELb1ELb0ELb0ELb0ELb0ELi2ELi2ELi2ELi1ELb1EEENS1_24CollectiveEpilogueBwdGQAISB_fSE_Li256ELb1ELb0EEENS1_19SingleTileSchedulerILb1ELb0ELb0ELi64EEEEEEEEEvNT_6ParamsE --------------------------
	.section	.nv.shared._ZN7cutlass13device_kernelIN5flash19enable_sm80_to_sm89INS1_16FlashAttnBwdSm80INS1_25CollectiveMainloopBwdSm80ILi1ELi1EN4cute5tupleIJNS5_1CILi32EEENS7_ILi64EEENS7_ILi256EEEEEENS_6half_tEfNS_4arch4Sm80ELb0ELb0ELb0ELb1ELb0ELb0ELb0ELb0ELi2ELi2ELi2ELi1ELb1EEENS1_24CollectiveEpilogueBwdGQAISB_fSE_Li256ELb1ELb0EEENS1_19SingleTileSchedulerILb1ELb0ELb0ELi64EEEEEEEEEvNT_6ParamsE,"aw",@nobits
	.sectionflags	@""
	.align	16


//--------------------- .nv.shared._ZN7cutlass13device_kernelIN5flash19enable_sm80_to_sm89INS1_16FlashAttnBwdSm80INS1_25CollectiveMainloopBwdSm80ILi1ELi1EN4cute5tupleIJNS5_1CILi32EEENS7_ILi64EEENS7_ILi256EEEEEENS_6half_tEfNS_4arch4Sm80ELb0ELb1ELb0ELb0ELb0ELb0ELb0ELb0ELi2ELi2ELi2ELi1ELb1EEENS1_21CollectiveEpilogueBwdISB_SC_SE_Li256ELb0ELb0ELi4EEENS1_19SingleTileSchedulerILb0ELb0ELb0ELi64EEEEEEEEEvNT_6ParamsE --------------------------
	.section	.nv.shared._ZN7cutlass13device_kernelIN5flash19enable_sm80_to_sm89INS1_16FlashAttnBwdSm80INS1_25CollectiveMainloopBwdSm80ILi1ELi1EN4cute5tupleIJNS5_1CILi32EEENS7_ILi64EEENS7_ILi256EEEEEENS_6half_tEfNS_4arch4Sm80ELb0ELb1ELb0ELb0ELb0ELb0ELb0ELb0ELi2ELi2ELi2ELi1ELb1EEENS1_21CollectiveEpilogueBwdISB_SC_SE_Li256ELb0ELb0ELi4EEENS1_19SingleTileSchedulerILb0ELb0ELb0ELi64EEEEEEEEEvNT_6ParamsE,"aw",@nobits
	.sectionflags	@""
	.align	16


//--------------------- .nv.shared._ZN7cutlass13device_kernelIN5flash19enable_sm80_to_sm89INS1_16FlashAttnBwdSm80INS1_25CollectiveMainloopBwdSm80ILi1ELi1EN4cute5tupleIJNS5_1CILi32EEENS7_ILi64EEENS7_ILi256EEEEEENS_6half_tEfNS_4arch4Sm80ELb0ELb1ELb0ELb0ELb0ELb0ELb0ELb0ELi2ELi2ELi2ELi1ELb1EEENS1_24CollectiveEpilogueBwdGQAISB_fSE_Li256ELb0ELb0EEENS1_19SingleTileSchedulerILb0ELb0ELb0ELi64EEEEEEEEEvNT_6ParamsE --------------------------
	.section	.nv.shared._ZN7cutlass13device_kernelIN5flash19enable_sm80_to_sm89INS1_16FlashAttnBwdSm80INS1_25CollectiveMainloopBwdSm80ILi1ELi1EN4cute5tupleIJNS5_1CILi32EEENS7_ILi64EEENS7_ILi256EEEEEENS_6half_tEfNS_4arch4Sm80ELb0ELb1ELb0ELb0ELb0ELb0ELb0ELb0ELi2ELi2ELi2ELi1ELb1EEENS1_24CollectiveEpilogueBwdGQAISB_fSE_Li256ELb0ELb0EEENS1_19SingleTileSchedulerILb0ELb0ELb0ELi64EEEEEEEEEvNT_6ParamsE,"aw",@nobits
	.sectionflags	@""
	.align	16


//--------------------- .nv.shared._ZN7cutlass13device_kernelIN5flash19enable_sm80_to_sm89INS1_16FlashAttnBwdSm80INS1_25CollectiveMainloopBwdSm80ILi1ELi1EN4cute5tupleIJNS5_1CILi32EEENS7_ILi64EEENS7_ILi256EEEEEENS_6half_tEfNS_4arch4Sm80ELb0ELb1ELb0ELb1ELb0ELb0ELb0ELb0ELi2ELi2ELi2ELi1ELb1EEENS1_21CollectiveEpilogueBwdISB_SC_SE_Li256ELb1ELb0ELi4EEENS1_19SingleTileSchedulerILb1ELb0ELb0ELi64EEEEEEEEEvNT_6ParamsE --------------------------
	.section	.nv.shared._ZN7cutlass13device_kernelIN5flash19enable_sm80_to_sm89INS1_16FlashAttnBwdSm80INS1_25CollectiveMainloopBwdSm80ILi1ELi1EN4cute5tupleIJNS5_1CILi32EEENS7_ILi64EEENS7_ILi256EEEEEENS_6half_tEfNS_4arch4Sm80ELb0ELb1ELb0ELb1ELb0ELb0ELb0ELb0ELi2ELi2ELi2ELi1ELb1EEENS1_21CollectiveEpilogueBwdISB_SC_SE_Li256ELb1ELb0ELi4EEENS1_19SingleTileSchedulerILb1ELb0ELb0ELi64EEEEEEEEEvNT_6ParamsE,"aw",@nobits
	.sectionflags	@""
	.align	16


//--------------------- .nv.shared._ZN7cutlass13device_kernelIN5flash19enable_sm80_to_sm89INS1_16FlashAttnBwdSm80INS1_25CollectiveMainloopBwdSm80ILi1ELi1EN4cute5tupleIJNS5_1CILi32EEENS7_ILi64EEENS7_ILi256EEEEEENS_6half_tEfNS_4arch4Sm80ELb0ELb1ELb0ELb1ELb0ELb0ELb0ELb0ELi2ELi2ELi2ELi1ELb1EEENS1_24CollectiveEpilogueBwdGQAISB_fSE_Li256ELb1ELb0EEENS1_19SingleTileSchedulerILb1ELb0ELb0ELi64EEEEEEEEEvNT_6ParamsE --------------------------
	.section	.nv.shared._ZN7cutlass13device_kernelIN5flash19enable_sm80_to_sm89INS1_16FlashAttnBwdSm80INS1_25CollectiveMainloopBwdSm80ILi1ELi1EN4cute5tupleIJNS5_1CILi32EEENS7_ILi64EEENS7_ILi256EEEEEENS_6half_tEfNS_4arch4Sm80ELb0ELb1ELb0ELb1ELb0ELb0ELb0ELb0ELi2ELi2ELi2ELi1ELb1EEENS1_24CollectiveEpilogueBwdGQAISB_fSE_Li256ELb1ELb0EEENS1_19SingleTileSchedulerILb1ELb0ELb0ELi64EEEEEEEEEvNT_6ParamsE,"aw",@nobits
	.sectionflags	@""
	.align	16


//--------------------- .nv.shared._ZN7cutlass13device_kernelIN5flash19enable_sm80_to_sm89INS1_16FlashAttnBwdSm80INS1_25CollectiveMainloopBwdSm80ILi1ELi1EN4cute5tupleIJNS5_1CILi32EEENS7_ILi64EEENS7_ILi256EEEEEENS_6half_tEfNS_4arch4Sm80ELb1ELb0ELb0ELb0ELb0ELb0ELb0ELb0ELi2ELi2ELi2ELi1ELb1EEENS1_21CollectiveEpilogueBwdISB_SC_SE_Li256ELb0ELb0ELi4EEENS1_25SingleTileBwdLPTSchedulerILb0ELi64ELb0EEEEEEEEEvNT_6ParamsE --------------------------
	.section	.nv.shared._ZN7cutlass13device_kernelIN5flash19enable_sm80_to_sm89INS1_16FlashAttnBwdSm80INS1_25CollectiveMainloopBwdSm80ILi1ELi1EN4cute5tupleIJNS5_1CILi32EEENS7_ILi64EEENS7_ILi256EEEEEENS_6half_tEfNS_4arch4Sm80ELb1ELb0ELb0ELb0ELb0ELb0ELb0ELb0ELi2ELi2ELi2ELi1ELb1EEENS1_21CollectiveEpilogueBwdISB_SC_SE_Li256ELb0ELb0ELi4EEENS1_25SingleTileBwdLPTSchedulerILb0ELi64ELb0EEEEEEEEEvNT_6ParamsE,"aw",@nobits
	.sectionflags	@""
	.align	16


//--------------------- .nv.shared._ZN7cutlass13device_kernelIN5flash19enable_sm80_to_sm89INS1_16FlashAttnBwdSm80INS1_25CollectiveMainloopBwdSm80ILi1ELi1EN4cute5tupleIJNS5_1CILi32EEENS7_ILi64EEENS7_ILi256EEEEEENS_6half_tEfNS_4arch4Sm80ELb1ELb0ELb0ELb0ELb0ELb0ELb0ELb0ELi2ELi2ELi2ELi1ELb1EEENS1_24CollectiveEpilogueBwdGQAISB_fSE_Li256ELb0ELb0EEENS1_25SingleTileBwdLPTSchedulerILb0ELi64ELb0EEEEEEEEEvNT_6ParamsE --------------------------
	.section	.nv.shared._ZN7cutlass13device_kernelIN5flash19enable_sm80_to_sm89INS1_16FlashAttnBwdSm80INS1_25CollectiveMainloopBwdSm80ILi1ELi1EN4cute5tupleIJNS5_1CILi32EEENS7_ILi64EEENS7_ILi256EEEEEENS_6half_tEfNS_4arch4Sm80ELb1ELb0ELb0ELb0ELb0ELb0ELb0ELb0ELi2ELi2ELi2ELi1ELb1EEENS1_24CollectiveEpilogueBwdGQAISB_fSE_Li256ELb0ELb0EEENS1_25SingleTileBwdLPTSchedulerILb0ELi64ELb0EEEEEEEEEvNT_6ParamsE,"aw",@nobits
	.sectionflags	@""
	.align	16


//--------------------- .nv.shared._ZN7cutlass13device_kernelIN5flash22FlashAttnBwdPreprocessIN4cute5tupleIJNS3_1CILi32EEENS5_ILi256EEEEEENS_6half_tEfNS_4arch4Sm80ELb1ELb0EEEEEvNT_6ParamsE --------------------------
	.section	.nv.shared._ZN7cutlass13device_kernelIN5flash22FlashAttnBwdPreprocessIN4cute5tupleIJNS3_1CILi32EEENS5_ILi256EEEEEENS_6half_tEfNS_4arch4Sm80ELb1ELb0EEEEEvNT_6ParamsE,"aw",@nobits
	.sectionflags	@""
	.align	16


//--------------------- .nv.shared._ZN7cutlass13device_kernelIN5flash19enable_sm80_to_sm89INS1_16FlashAttnBwdSm80INS1_25CollectiveMainloopBwdSm80ILi1ELi1EN4cute5tupleIJNS5_1CILi32EEENS7_ILi64EEENS7_ILi256EEEEEENS_6half_tEfNS_4arch4Sm80ELb1ELb0ELb0ELb1ELb0ELb0ELb0ELb0ELi2ELi2ELi2ELi1ELb1EEENS1_21CollectiveEpilogueBwdISB_SC_SE_Li256ELb1ELb0ELi4EEENS1_25SingleTileBwdLPTSchedulerILb1ELi64ELb0EEEEEEEEEvNT_6ParamsE --------------------------
	.section	.nv.shared._ZN7cutlass13device_kernelIN5flash19enable_sm80_to_sm89INS1_16FlashAttnBwdSm80INS1_25CollectiveMainloopBwdSm80ILi1ELi1EN4cute5tupleIJNS5_1CILi32EEENS7_ILi64EEENS7_ILi256EEEEEENS_6half_tEfNS_4arch4Sm80ELb1ELb0ELb0ELb1ELb0ELb0ELb0ELb0ELi2ELi2ELi2ELi1ELb1EEENS1_21CollectiveEpilogueBwdISB_SC_SE_Li256ELb1ELb0ELi4EEENS1_25SingleTileBwdLPTSchedulerILb1ELi64ELb0EEEEEEEEEvNT_6ParamsE,"aw",@nobits
	.sectionflags	@""
	.align	16


//--------------------- .nv.shared._ZN7cutlass13device_kernelIN5flash32FlashAttnBwdPostprocessConvertdQIN4cute5tupleIJNS3_1CILi32EEENS5_ILi256EEEEEENS_6half_tEfNS_4arch4Sm80ELi256ENS3_8TiledMMAINS3_8MMA_AtomIJNS3_28SM80_16x8x16_F32F16F16F32_TNEEEENS3_6LayoutINS4_IJNS5_ILi1EEENS5_ILi8EEESH_EEENS4_IJNS5_ILi0EEESH_SK_EEEEENS4_IJNS5_ILi16EEENS5_ILi128EEESN_EEEEELb0EEEEEvNT_6ParamsE --------------------------
	.section	.nv.shared._ZN7cutlass13device_kernelIN5flash32FlashAttnBwdPostprocessConvertdQIN4cute5tupleIJNS3_1CILi32EEENS5_ILi256EEEEEENS_6half_tEfNS_4arch4Sm80ELi256ENS3_8TiledMMAINS3_8MMA_AtomIJNS3_28SM80_16x8x16_F32F16F16F32_TNEEEENS3_6LayoutINS4_IJNS5_ILi1EEENS5_ILi8EEESH_EEENS4_IJNS5_ILi0EEESH_SK_EEEEENS4_IJNS5_ILi16EEENS5_ILi128EEESN_EEEEELb0EEEEEvNT_6ParamsE,"aw",@nobits
	.sectionflags	@""
	.align	16


//--------------------- .nv.shared._ZN7cutlass13device_kernelIN5flash19enable_sm80_to_sm89INS1_16FlashAttnBwdSm80INS1_25CollectiveMainloopBwdSm80ILi1ELi1EN4cute5tupleIJNS5_1CILi32EEENS7_ILi64EEENS7_ILi256EEEEEENS_6half_tEfNS_4arch4Sm80ELb1ELb0ELb0ELb1ELb0ELb0ELb0ELb0ELi2ELi2ELi2ELi1ELb1EEENS1_24CollectiveEpilogueBwdGQAISB_fSE_Li256ELb1ELb0EEENS1_25SingleTileBwdLPTSchedulerILb1ELi64ELb0EEEEEEEEEvNT_6ParamsE --------------------------
	.section	.nv.shared._ZN7cutlass13device_kernelIN5flash19enable_sm80_to_sm89INS1_16FlashAttnBwdSm80INS1_25CollectiveMainloopBwdSm80ILi1ELi1EN4cute5tupleIJNS5_1CILi32EEENS7_ILi64EEENS7_ILi256EEEEEENS_6half_tEfNS_4arch4Sm80ELb1ELb0ELb0ELb1ELb0ELb0ELb0ELb0ELi2ELi2ELi2ELi1ELb1EEENS1_24CollectiveEpilogueBwdGQAISB_fSE_Li256ELb1ELb0EEENS1_25SingleTileBwdLPTSchedulerILb1ELi64ELb0EEEEEEEEEvNT_6ParamsE,"aw",@nobits
	.sectionflags	@""
	.align	16


//--------------------- .nv.shared._ZN7cutlass13device_kernelIN5flash22FlashAttnBwdPreprocessIN4cute5tupleIJNS3_1CILi32EEENS5_ILi256EEEEEENS_6half_tEfNS_4arch4Sm80ELb1ELb1EEEEEvNT_6ParamsE --------------------------
	.section	.nv.shared._ZN7cutlass13device_kernelIN5flash22FlashAttnBwdPreprocessIN4cute5tupleIJNS3_1CILi32EEENS5_ILi256EEEEEENS_6half_tEfNS_4arch4Sm80ELb1ELb1EEEEEvNT_6ParamsE,"aw",@nobits
	.sectionflags	@""
	.align	16


//--------------------- .nv.shared._ZN7cutlass13device_kernelIN5flash19enable_sm80_to_sm89INS1_16FlashAttnBwdSm80INS1_25CollectiveMainloopBwdSm80ILi1ELi1EN4cute5tupleIJNS5_1CILi64EEES8_NS7_ILi256EEEEEENS_6half_tEfNS_4arch4Sm80ELb0ELb0ELb0ELb0ELb0ELb0ELb0ELb0ELi2ELi4ELi2ELi2ELb0EEENS1_21CollectiveEpilogueBwdISA_SB_SD_Li256ELb0ELb0ELi4EEENS1_19SingleTileSchedulerILb0ELb0ELb0ELi64EEEEEEEEEvNT_6ParamsE --------------------------
	.section	.nv.shared._ZN7cutlass13device_kernelIN5flash19enable_sm80_to_sm89INS1_16FlashAttnBwdSm80INS1_25CollectiveMainloopBwdSm80ILi1ELi1EN4cute5tupleIJNS5_1CILi64EEES8_NS7_ILi256EEEEEENS_6half_tEfNS_4arch4Sm80ELb0ELb0ELb0ELb0ELb0ELb0ELb0ELb0ELi2ELi4ELi2ELi2ELb0EEENS1_21CollectiveEpilogueBwdISA_SB_SD_Li256ELb0ELb0ELi4EEENS1_19SingleTileSchedulerILb0ELb0ELb0ELi64EEEEEEEEEvNT_6ParamsE,"aw",@nobits
	.sectionflags	@""
	.align	16


//--------------------- .nv.shared._ZN7cutlass13device_kernelIN5flash19enable_sm80_to_sm89INS1_16FlashAttnBwdSm80INS1_25CollectiveMainloopBwdSm80ILi1ELi1EN4cute5tupleIJNS5_1CILi64EEES8_NS7_ILi256EEEEEENS_6half_tEfNS_4arch4Sm80ELb0ELb0ELb0ELb0ELb0ELb0ELb0ELb0ELi2ELi4ELi2ELi2ELb0EEENS1_24CollectiveEpilogueBwdGQAISA_fSD_Li256ELb0ELb0EEENS1_19SingleTileSchedulerILb0ELb0ELb0ELi64EEEEEEEEEvNT_6ParamsE --------------------------
	.section	.nv.shared._ZN7cutlass13device_kernelIN5flash19enable_sm80_to_sm89INS1_16FlashAttnBwdSm80INS1_25CollectiveMainloopBwdSm80ILi1ELi1EN4cute5tupleIJNS5_1CILi64EEES8_NS7_ILi256EEEEEENS_6half_tEfNS_4arch4Sm80ELb0ELb0ELb0ELb0ELb0ELb0ELb0ELb0ELi2ELi4ELi2ELi2ELb0EEENS1_24CollectiveEpilogueBwdGQAISA_fSD_Li256ELb0ELb0EEENS1_19SingleTileSchedulerILb0ELb0ELb0ELi64EEEEEEEEEvNT_6ParamsE,"aw",@nobits
	.sectionflags	@""
	.align	16


//--------------------- .nv.shared._ZN7cutlass13device_kernelIN5flash19enable_sm80_to_sm89INS1_16FlashAttnBwdSm80INS1_25CollectiveMainloopBwdSm80ILi1ELi1EN4cute5tupleIJNS5_1CILi64EEES8_NS7_ILi256EEEEEENS_6half_tEfNS_4arch4Sm80ELb0ELb0ELb0ELb1ELb0ELb0ELb0ELb0ELi2ELi4ELi2ELi2ELb0EEENS1_21CollectiveEpilogueBwdISA_SB_SD_Li256ELb1ELb0ELi4EEENS1_19SingleTileSchedulerILb1ELb0ELb0ELi64EEEEEEEEEvNT_6ParamsE --------------------------
	.section	.nv.shared._ZN7cutlass13device_kernelIN5flash19enable_sm80_to_sm89INS1_16FlashAttnBwdSm80INS1_25CollectiveMainloopBwdSm80ILi1ELi1EN4cute5tupleIJNS5_1CILi64EEES8_NS7_ILi256EEEEEENS_6half_tEfNS_4arch4Sm80ELb0ELb0ELb0ELb1ELb0ELb0ELb0ELb0ELi2ELi4ELi2ELi2ELb0EEENS1_21CollectiveEpilogueBwdISA_SB_SD_Li256ELb1ELb0ELi4EEENS1_19SingleTileSchedulerILb1ELb0ELb0ELi64EEEEEEEEEvNT_6ParamsE,"aw",@nobits
	.sectionflags	@""
	.align	16


//--------------------- .nv.shared._ZN7cutlass13device_kernelIN5flash19enable_sm80_to_sm89INS1_16FlashAttnBwdSm80INS1_25CollectiveMainloopBwdSm80ILi1ELi1EN4cute5tupleIJNS5_1CILi64EEES8_NS7_ILi256EEEEEENS_6half_tEfNS_4arch4Sm80ELb0ELb0ELb0ELb1ELb0ELb0ELb0ELb0ELi2ELi4ELi2ELi2ELb0EEENS1_24CollectiveEpilogueBwdGQAISA_fSD_Li256ELb1ELb0EEENS1_19SingleTileSchedulerILb1ELb0ELb0ELi64EEEEEEEEEvNT_6ParamsE --------------------------
	.section	.nv.shared._ZN7cutlass13device_kernelIN5flash19enable_sm80_to_sm89INS1_16FlashAttnBwdSm80INS1_25CollectiveMainloopBwdSm80ILi1ELi1EN4cute5tupleIJNS5_1CILi64EEES8_NS7_ILi256EEEEEENS_6half_tEfNS_4arch4Sm80ELb0ELb0ELb0ELb1ELb0ELb0ELb0ELb0ELi2ELi4ELi2ELi2ELb0EEENS1_24CollectiveEpilogueBwdGQAISA_fSD_Li256ELb1ELb0EEENS1_19SingleTileSchedulerILb1ELb0ELb0ELi64EEEEEEEEEvNT_6ParamsE,"aw",@nobits
	.sectionflags	@""
	.align	16


//--------------------- .nv.shared._ZN7cutlass13device_kernelIN5flash19enable_sm80_to_sm89INS1_16FlashAttnBwdSm80INS1_25CollectiveMainloopBwdSm80ILi1ELi1EN4cute5tupleIJNS5_1CILi64EEES8_NS7_ILi256EEEEEENS_6half_tEfNS_4arch4Sm80ELb0ELb1ELb0ELb0ELb0ELb0ELb0ELb0ELi2ELi4ELi2ELi2ELb0EEENS1_21CollectiveEpilogueBwdISA_SB_SD_Li256ELb0ELb0ELi4EEENS1_19SingleTileSchedulerILb0ELb0ELb0ELi64EEEEEEEEEvNT_6ParamsE --------------------------
	.section	.nv.shared._ZN7cutlass13device_kernelIN5flash19enable_sm80_to_sm89INS1_16FlashAttnBwdSm80INS1_25CollectiveMainloopBwdSm80ILi1ELi1EN4cute5tupleIJNS5_1CILi64EEES8_NS7_ILi256EEEEEENS_6half_tEfNS_4arch4Sm80ELb0ELb1ELb0ELb0ELb0ELb0ELb0ELb0ELi2ELi4ELi2ELi2ELb0EEENS1_21CollectiveEpilogueBwdISA_SB_SD_Li256ELb0ELb0ELi4EEENS1_19SingleTileSchedulerILb0ELb0ELb0ELi64EEEEEEEEEvNT_6ParamsE,"aw",@nobits
	.sectionflags	@""
	.align	16


//--------------------- .nv.shared._ZN7cutlass13device_kernelIN5flash19enable_sm80_to_sm89INS1_16FlashAttnBwdSm80INS1_25CollectiveMainloopBwdSm80ILi1ELi1EN4cute5tupleIJNS5_1CILi64EEES8_NS7_ILi256EEEEEENS_6half_tEfNS_4arch4Sm80ELb0ELb1ELb0ELb0ELb0ELb0ELb0ELb0ELi2ELi4ELi2ELi2ELb0EEENS1_24CollectiveEpilogueBwdGQAISA_fSD_Li256ELb0ELb0EEENS1_19SingleTileSchedulerILb0ELb0ELb0ELi64EEEEEEEEEvNT_6ParamsE --------------------------
	.section	.nv.shared._ZN7cutlass13device_kernelIN5flash19enable_sm80_to_sm89INS1_16FlashAttnBwdSm80INS1_25CollectiveMainloopBwdSm80ILi1ELi1EN4cute5tupleIJNS5_1CILi64EEES8_NS7_ILi256EEEEEENS_6half_tEfNS_4arch4Sm80ELb0ELb1ELb0ELb0ELb0ELb0ELb0ELb0ELi2ELi4ELi2ELi2ELb0EEENS1_24CollectiveEpilogueBwdGQAISA_fSD_Li256ELb0ELb0EEENS1_19SingleTileSchedulerILb0ELb0ELb0ELi64EEEEEEEEEvNT_6ParamsE,"aw",@nobits
	.sectionflags	@""
	.align	16


//--------------------- .nv.shared._ZN7cutlass13device_kernelIN5flash19enable_sm80_to_sm89INS1_16FlashAttnBwdSm80INS1_25CollectiveMainloopBwdSm80ILi1ELi1EN4cute5tupleIJNS5_1CILi64EEES8_NS7_ILi256EEEEEENS_6half_tEfNS_4arch4Sm80ELb0ELb1ELb0ELb1ELb0ELb0ELb0ELb0ELi2ELi4ELi2ELi2ELb0EEENS1_21CollectiveEpilogueBwdISA_SB_SD_Li256ELb1ELb0ELi4EEENS1_19SingleTileSchedulerILb1ELb0ELb0ELi64EEEEEEEEEvNT_6ParamsE --------------------------
	.section	.nv.shared._ZN7cutlass13device_kernelIN5flash19enable_sm80_to_sm89INS1_16FlashAttnBwdSm80INS1_25CollectiveMainloopBwdSm80ILi1ELi1EN4cute5tupleIJNS5_1CILi64EEES8_NS7_ILi256EEEEEENS_6half_tEfNS_4arch4Sm80ELb0ELb1ELb0ELb1ELb0ELb0ELb0ELb0ELi2ELi4ELi2ELi2ELb0EEENS1_21CollectiveEpilogueBwdISA_SB_SD_Li256ELb1ELb0ELi4EEENS1_19SingleTileSchedulerILb1ELb0ELb0ELi64EEEEEEEEEvNT_6ParamsE,"aw",@nobits
	.sectionflags	@""
	.align	16


//--------------------- .nv.shared._ZN7cutlass13device_kernelIN5flash19enable_sm80_to_sm89INS1_16FlashAttnBwdSm80INS1_25CollectiveMainloopBwdSm80ILi1ELi1EN4cute5tupleIJNS5_1CILi64EEES8_NS7_ILi256EEEEEENS_6half_tEfNS_4arch4Sm80ELb0ELb1ELb0ELb1ELb0ELb0ELb0ELb0ELi2ELi4ELi2ELi2ELb0EEENS1_24CollectiveEpilogueBwdGQAISA_fSD_Li256ELb1ELb0EEENS1_19SingleTileSchedulerILb1ELb0ELb0ELi64EEEEEEEEEvNT_6ParamsE --------------------------
	.section	.nv.shared._ZN7cutlass13device_kernelIN5flash19enable_sm80_to_sm89INS1_16FlashAttnBwdSm80INS1_25CollectiveMainloopBwdSm80ILi1ELi1EN4cute5tupleIJNS5_1CILi64EEES8_NS7_ILi256EEEEEENS_6half_tEfNS_4arch4Sm80ELb0ELb1ELb0ELb1ELb0ELb0ELb0ELb0ELi2ELi4ELi2ELi2ELb0EEENS1_24CollectiveEpilogueBwdGQAISA_fSD_Li256ELb1ELb0EEENS1_19SingleTileSchedulerILb1ELb0ELb0ELi64EEEEEEEEEvNT_6ParamsE,"aw",@nobits
	.sectionflags	@""
	.align	16


//--------------------- .nv.shared._ZN7cutlass13device_kernelIN5flash19enable_sm80_to_sm89INS1_16FlashAttnBwdSm80INS1_25CollectiveMainloopBwdSm80ILi1ELi1EN4cute5tupleIJNS5_1CILi64EEES8_NS7_ILi256EEEEEENS_6half_tEfNS_4arch4Sm80ELb1ELb0ELb0ELb0ELb0ELb0ELb0ELb0ELi2ELi4ELi2ELi2ELb0EEENS1_21CollectiveEpilogueBwdISA_SB_SD_Li256ELb0ELb0ELi4EEENS1_25SingleTileBwdLPTSchedulerILb0ELi64ELb0EEEEEEEEEvNT_6ParamsE --------------------------
	.section	.nv.shared._ZN7cutlass13device_kernelIN5flash19enable_sm80_to_sm89INS1_16FlashAttnBwdSm80INS1_25CollectiveMainloopBwdSm80ILi1ELi1EN4cute5tupleIJNS5_1CILi64EEES8_NS7_ILi256EEEEEENS_6half_tEfNS_4arch4Sm80ELb1ELb0ELb0ELb0ELb0ELb0ELb0ELb0ELi2ELi4ELi2ELi2ELb0EEENS1_21CollectiveEpilogueBwdISA_SB_SD_Li256ELb0ELb0ELi4EEENS1_25SingleTileBwdLPTSchedulerILb0ELi64ELb0EEEEEEEEEvNT_6ParamsE,"aw",@nobits
	.sectionflags	@""
	.align	16


//--------------------- .nv.shared._ZN7cutlass13device_kernelIN5flash19enable_sm80_to_sm89INS1_16FlashAttnBwdSm80INS1_25CollectiveMainloopBwdSm80ILi1ELi1EN4cute5tupleIJNS5_1CILi64EEES8_NS7_ILi256EEEEEENS_6half_tEfNS_4arch4Sm80ELb1ELb0ELb0ELb0ELb0ELb0ELb0ELb0ELi2ELi4ELi2ELi2ELb0EEENS1_24CollectiveEpilogueBwdGQAISA_fSD_Li256ELb0ELb0EEENS1_25SingleTileBwdLPTSchedulerILb0ELi64ELb0EEEEEEEEEvNT_6ParamsE --------------------------
	.section	.nv.shared._ZN7cutlass13device_kernelIN5flash19enable_sm80_to_sm89INS1_16FlashAttnBwdSm80INS1_25CollectiveMainloopBwdSm80ILi1ELi1EN4cute5tupleIJNS5_1CILi64EEES8_NS7_ILi256EEEEEENS_6half_tEfNS_4arch4Sm80ELb1ELb0ELb0ELb0ELb0ELb0ELb0ELb0ELi2ELi4ELi2ELi2ELb0EEENS1_24CollectiveEpilogueBwdGQAISA_fSD_Li256ELb0ELb0EEENS1_25SingleTileBwdLPTSchedulerILb0ELi64ELb0EEEEEEEEEvNT_6ParamsE,"aw",@nobits
	.sectionflags	@""
	.align	16


//--------------------- .nv.shared._ZN7cutlass13device_kernelIN5flash22FlashAttnBwdPreprocessIN4cute5tupleIJNS3_1CILi64EEENS5_ILi256EEEEEENS_6half_tEfNS_4arch4Sm80ELb1ELb0EEEEEvNT_6ParamsE --------------------------
	.section	.nv.shared._ZN7cutlass13device_kernelIN5flash22FlashAttnBwdPreprocessIN4cute5tupleIJNS3_1CILi64EEENS5_ILi256EEEEEENS_6half_tEfNS_4arch4Sm80ELb1ELb0EEEEEvNT_6ParamsE,"aw",@nobits
	.sectionflags	@""
	.align	16


//--------------------- .nv.shared._ZN7cutlass13device_kernelIN5flash19enable_sm80_to_sm89INS1_16FlashAttnBwdSm80INS1_25CollectiveMainloopBwdSm80ILi1ELi1EN4cute5tupleIJNS5_1CILi64EEES8_NS7_ILi256EEEEEENS_6half_tEfNS_4arch4Sm80ELb1ELb0ELb0ELb1ELb0ELb0ELb0ELb0ELi2ELi4ELi2ELi2ELb0EEENS1_21CollectiveEpilogueBwdISA_SB_SD_Li256ELb1ELb0ELi4EEENS1_25SingleTileBwdLPTSchedulerILb1ELi64ELb0EEEEEEEEEvNT_6ParamsE --------------------------
	.section	.nv.shared._ZN7cutlass13device_kernelIN5flash19enable_sm80_to_sm89INS1_16FlashAttnBwdSm80INS1_25CollectiveMainloopBwdSm80ILi1ELi1EN4cute5tupleIJNS5_1CILi64EEES8_NS7_ILi256EEEEEENS_6half_tEfNS_4arch4Sm80ELb1ELb0ELb0ELb1ELb0ELb0ELb0ELb0ELi2ELi4ELi2ELi2ELb0EEENS1_21CollectiveEpilogueBwdISA_SB_SD_Li256ELb1ELb0ELi4EEENS1_25SingleTileBwdLPTSchedulerILb1ELi64ELb0EEEEEEEEEvNT_6ParamsE,"aw",@nobits
	.sectionflags	@""
	.align	16


//--------------------- .nv.shared._ZN7cutlass13device_kernelIN5flash32FlashAttnBwdPostprocessConvertdQIN4cute5tupleIJNS3_1CILi64EEENS5_ILi256EEEEEENS_6half_tEfNS_4arch4Sm80ELi256ENS3_8TiledMMAINS3_8MMA_AtomIJNS3_28SM80_16x8x16_F32F16F16F32_TNEEEENS3_6LayoutINS4_IJNS5_ILi2EEENS5_ILi4EEENS5_ILi1EEEEEENS4_IJSJ_SH_NS5_ILi0EEEEEEEENS4_IJNS5_ILi32EEES6_NS5_ILi16EEEEEEEELb0EEEEEvNT_6ParamsE --------------------------
	.section	.nv.shared._ZN7cutlass13device_kernelIN5flash32FlashAttnBwdPostprocessConvertdQIN4cute5tupleIJNS3_1CILi64EEENS5_ILi256EEEEEENS_6half_tEfNS_4arch4Sm80ELi256ENS3_8TiledMMAINS3_8MMA_AtomIJNS3_28SM80_16x8x16_F32F16F16F32_TNEEEENS3_6LayoutINS4_IJNS5_ILi2EEENS5_ILi4EEENS5_ILi1EEEEEENS4_IJSJ_SH_NS5_ILi0EEEEEEEENS4_IJNS5_ILi32EEES6_NS5_ILi16EEEEEEEELb0EEEEEvNT_6ParamsE,"aw",@nobits
	.sectionflags	@""
	.align	16


//--------------------- .nv.shared._ZN7cutlass13device_kernelIN5flash19enable_sm80_to_sm89INS1_16FlashAttnBwdSm80INS1_25CollectiveMainloopBwdSm80ILi1ELi1EN4cute5tupleIJNS5_1CILi64EEES8_NS7_ILi256EEEEEENS_6half_tEfNS_4arch4Sm80ELb1ELb0ELb0ELb1ELb0ELb0ELb0ELb0ELi2ELi4ELi2ELi2ELb0EEENS1_24CollectiveEpilogueBwdGQAISA_fSD_Li256ELb1ELb0EEENS1_25SingleTileBwdLPTSchedulerILb1ELi64ELb0EEEEEEEEEvNT_6ParamsE --------------------------
	.section	.nv.shared._ZN7cutlass13device_kernelIN5flash19enable_sm80_to_sm89INS1_16FlashAttnBwdSm80INS1_25CollectiveMainloopBwdSm80ILi1ELi1EN4cute5tupleIJNS5_1CILi64EEES8_NS7_ILi256EEEEEENS_6half_tEfNS_4arch4Sm80ELb1ELb0ELb0ELb1ELb0ELb0ELb0ELb0ELi2ELi4ELi2ELi2ELb0EEENS1_24CollectiveEpilogueBwdGQAISA_fSD_Li256ELb1ELb0EEENS1_25SingleTileBwdLPTSchedulerILb1ELi64ELb0EEEEEEEEEvNT_6ParamsE,"aw",@nobits
	.sectionflags	@""
	.align	16


//--------------------- .nv.shared._ZN7cutlass13device_kernelIN5flash22FlashAttnBwdPreprocessIN4cute5tupleIJNS3_1CILi64EEENS5_ILi256EEEEEENS_6half_tEfNS_4arch4Sm80ELb1ELb1EEEEEvNT_6ParamsE --------------------------
	.section	.nv.shared._ZN7cutlass13device_kernelIN5flash22FlashAttnBwdPreprocessIN4cute5tupleIJNS3_1CILi64EEENS5_ILi256EEEEEENS_6half_tEfNS_4arch4Sm80ELb1ELb1EEEEEvNT_6ParamsE,"aw",@nobits
	.sectionflags	@""
	.align	16
